//
// Generated by NVIDIA NVVM Compiler
//
// Compiler Build ID: CL-36424714
// Cuda compilation tools, release 13.0, V13.0.88
// Based on NVVM 20.0.0
//

.version 9.0
.target sm_100
.address_size 64

	// .globl	_Z16kernel_copy_dataPiS_S_i
// _ZZN3cub18CUB_300001_SM_10006detail4scan16DeviceScanKernelINS2_10policy_hubIiiijN4cuda3std3__44plusIvEEE10Policy1000EN6thrust24THRUST_300001_SM_1000_NS10device_ptrIiEESF_NS0_13ScanTileStateIiLb1EEES9_NS0_8NullTypeEjiLb0ESI_EEvT0_T1_T2_iT3_T4_T5_E12temp_storage has been demoted
// _ZZN3cub18CUB_300001_SM_10006detail4scan16DeviceScanKernelINS2_10policy_hubIiiimN4cuda3std3__44plusIvEEE10Policy1000EN6thrust24THRUST_300001_SM_1000_NS10device_ptrIiEESF_NS0_13ScanTileStateIiLb1EEES9_NS0_8NullTypeEmiLb0ESI_EEvT0_T1_T2_iT3_T4_T5_E12temp_storage has been demoted
.global .align 1 .b8 _ZN34_INTERNAL_025c17e6_4_k_cu_73e020fa4cuda3std3__45__cpo5beginE[1];
.global .align 1 .b8 _ZN34_INTERNAL_025c17e6_4_k_cu_73e020fa4cuda3std3__45__cpo3endE[1];
.global .align 1 .b8 _ZN34_INTERNAL_025c17e6_4_k_cu_73e020fa4cuda3std3__45__cpo6cbeginE[1];
.global .align 1 .b8 _ZN34_INTERNAL_025c17e6_4_k_cu_73e020fa4cuda3std3__45__cpo4cendE[1];
.global .align 1 .b8 _ZN34_INTERNAL_025c17e6_4_k_cu_73e020fa4cuda3std3__45__cpo6rbeginE[1];
.global .align 1 .b8 _ZN34_INTERNAL_025c17e6_4_k_cu_73e020fa4cuda3std3__45__cpo4rendE[1];
.global .align 1 .b8 _ZN34_INTERNAL_025c17e6_4_k_cu_73e020fa4cuda3std3__45__cpo7crbeginE[1];
.global .align 1 .b8 _ZN34_INTERNAL_025c17e6_4_k_cu_73e020fa4cuda3std3__45__cpo5crendE[1];
.global .align 1 .b8 _ZN34_INTERNAL_025c17e6_4_k_cu_73e020fa4cuda3std3__436_GLOBAL__N__025c17e6_4_k_cu_73e020fa6ignoreE[1];
.global .align 1 .b8 _ZN34_INTERNAL_025c17e6_4_k_cu_73e020fa4cuda3std3__419piecewise_constructE[1];
.global .align 1 .b8 _ZN34_INTERNAL_025c17e6_4_k_cu_73e020fa4cuda3std3__48in_placeE[1];
.global .align 1 .b8 _ZN34_INTERNAL_025c17e6_4_k_cu_73e020fa4cuda3std3__420unreachable_sentinelE[1];
.global .align 1 .b8 _ZN34_INTERNAL_025c17e6_4_k_cu_73e020fa4cuda3std3__47nulloptE[1];
.global .align 1 .b8 _ZN34_INTERNAL_025c17e6_4_k_cu_73e020fa4cuda3std3__48unexpectE[1];
.global .align 1 .b8 _ZN34_INTERNAL_025c17e6_4_k_cu_73e020fa4cuda3std6ranges3__45__cpo4swapE[1];
.global .align 1 .b8 _ZN34_INTERNAL_025c17e6_4_k_cu_73e020fa4cuda3std6ranges3__45__cpo9iter_moveE[1];
.global .align 1 .b8 _ZN34_INTERNAL_025c17e6_4_k_cu_73e020fa4cuda3std6ranges3__45__cpo5beginE[1];
.global .align 1 .b8 _ZN34_INTERNAL_025c17e6_4_k_cu_73e020fa4cuda3std6ranges3__45__cpo3endE[1];
.global .align 1 .b8 _ZN34_INTERNAL_025c17e6_4_k_cu_73e020fa4cuda3std6ranges3__45__cpo6cbeginE[1];
.global .align 1 .b8 _ZN34_INTERNAL_025c17e6_4_k_cu_73e020fa4cuda3std6ranges3__45__cpo4cendE[1];
.global .align 1 .b8 _ZN34_INTERNAL_025c17e6_4_k_cu_73e020fa4cuda3std6ranges3__45__cpo7advanceE[1];
.global .align 1 .b8 _ZN34_INTERNAL_025c17e6_4_k_cu_73e020fa4cuda3std6ranges3__45__cpo9iter_swapE[1];
.global .align 1 .b8 _ZN34_INTERNAL_025c17e6_4_k_cu_73e020fa4cuda3std6ranges3__45__cpo4nextE[1];
.global .align 1 .b8 _ZN34_INTERNAL_025c17e6_4_k_cu_73e020fa4cuda3std6ranges3__45__cpo4prevE[1];
.global .align 1 .b8 _ZN34_INTERNAL_025c17e6_4_k_cu_73e020fa4cuda3std6ranges3__45__cpo4dataE[1];
.global .align 1 .b8 _ZN34_INTERNAL_025c17e6_4_k_cu_73e020fa4cuda3std6ranges3__45__cpo5cdataE[1];
.global .align 1 .b8 _ZN34_INTERNAL_025c17e6_4_k_cu_73e020fa4cuda3std6ranges3__45__cpo4sizeE[1];
.global .align 1 .b8 _ZN34_INTERNAL_025c17e6_4_k_cu_73e020fa4cuda3std6ranges3__45__cpo5ssizeE[1];
.global .align 1 .b8 _ZN34_INTERNAL_025c17e6_4_k_cu_73e020fa4cuda3std6ranges3__45__cpo8distanceE[1];
.global .align 1 .b8 _ZN34_INTERNAL_025c17e6_4_k_cu_73e020fa6thrust24THRUST_300001_SM_1000_NS8cuda_cub3parE[1];
.global .align 1 .b8 _ZN34_INTERNAL_025c17e6_4_k_cu_73e020fa6thrust24THRUST_300001_SM_1000_NS8cuda_cub10par_nosyncE[1];
.global .align 1 .b8 _ZN34_INTERNAL_025c17e6_4_k_cu_73e020fa6thrust24THRUST_300001_SM_1000_NS6system6detail10sequential3seqE[1];
.global .align 1 .b8 _ZN34_INTERNAL_025c17e6_4_k_cu_73e020fa6thrust24THRUST_300001_SM_1000_NS6system3cpp3parE[1];
.global .align 1 .b8 _ZN34_INTERNAL_025c17e6_4_k_cu_73e020fa6thrust24THRUST_300001_SM_1000_NS12placeholders2_1E[1];
.global .align 1 .b8 _ZN34_INTERNAL_025c17e6_4_k_cu_73e020fa6thrust24THRUST_300001_SM_1000_NS12placeholders2_2E[1];
.global .align 1 .b8 _ZN34_INTERNAL_025c17e6_4_k_cu_73e020fa6thrust24THRUST_300001_SM_1000_NS12placeholders2_3E[1];
.global .align 1 .b8 _ZN34_INTERNAL_025c17e6_4_k_cu_73e020fa6thrust24THRUST_300001_SM_1000_NS12placeholders2_4E[1];
.global .align 1 .b8 _ZN34_INTERNAL_025c17e6_4_k_cu_73e020fa6thrust24THRUST_300001_SM_1000_NS12placeholders2_5E[1];
.global .align 1 .b8 _ZN34_INTERNAL_025c17e6_4_k_cu_73e020fa6thrust24THRUST_300001_SM_1000_NS12placeholders2_6E[1];
.global .align 1 .b8 _ZN34_INTERNAL_025c17e6_4_k_cu_73e020fa6thrust24THRUST_300001_SM_1000_NS12placeholders2_7E[1];
.global .align 1 .b8 _ZN34_INTERNAL_025c17e6_4_k_cu_73e020fa6thrust24THRUST_300001_SM_1000_NS12placeholders2_8E[1];
.global .align 1 .b8 _ZN34_INTERNAL_025c17e6_4_k_cu_73e020fa6thrust24THRUST_300001_SM_1000_NS12placeholders2_9E[1];
.global .align 1 .b8 _ZN34_INTERNAL_025c17e6_4_k_cu_73e020fa6thrust24THRUST_300001_SM_1000_NS12placeholders3_10E[1];
.global .align 1 .b8 _ZN34_INTERNAL_025c17e6_4_k_cu_73e020fa6thrust24THRUST_300001_SM_1000_NS3seqE[1];
.global .align 1 .b8 _ZN34_INTERNAL_025c17e6_4_k_cu_73e020fa6thrust24THRUST_300001_SM_1000_NS6deviceE[1];

.visible .entry _Z16kernel_copy_dataPiS_S_i(
	.param .u64 .ptr .align 1 _Z16kernel_copy_dataPiS_S_i_param_0,
	.param .u64 .ptr .align 1 _Z16kernel_copy_dataPiS_S_i_param_1,
	.param .u64 .ptr .align 1 _Z16kernel_copy_dataPiS_S_i_param_2,
	.param .u32 _Z16kernel_copy_dataPiS_S_i_param_3
)
{
	.reg .pred 	%p<7>;
	.reg .b32 	%r<46>;
	.reg .b64 	%rd<35>;

	ld.param.u64 	%rd4, [_Z16kernel_copy_dataPiS_S_i_param_0];
	ld.param.u64 	%rd5, [_Z16kernel_copy_dataPiS_S_i_param_1];
	ld.param.u64 	%rd6, [_Z16kernel_copy_dataPiS_S_i_param_2];
	ld.param.u32 	%r12, [_Z16kernel_copy_dataPiS_S_i_param_3];
	cvta.to.global.u64 	%rd1, %rd6;
	cvta.to.global.u64 	%rd2, %rd5;
	cvta.to.global.u64 	%rd3, %rd4;
	mov.u32 	%r13, %ntid.x;
	mov.u32 	%r14, %ctaid.x;
	mov.u32 	%r15, %tid.x;
	mad.lo.s32 	%r44, %r13, %r14, %r15;
	mov.u32 	%r16, %nctaid.x;
	mul.lo.s32 	%r2, %r13, %r16;
	setp.ge.s32 	%p1, %r44, %r12;
	@%p1 bra 	$L__BB0_7;
	add.s32 	%r17, %r44, %r2;
	max.s32 	%r18, %r12, %r17;
	setp.lt.s32 	%p2, %r17, %r12;
	selp.u32 	%r19, 1, 0, %p2;
	add.s32 	%r20, %r17, %r19;
	sub.s32 	%r21, %r18, %r20;
	div.u32 	%r22, %r21, %r2;
	add.s32 	%r3, %r22, %r19;
	and.b32  	%r23, %r3, 3;
	setp.eq.s32 	%p3, %r23, 3;
	@%p3 bra 	$L__BB0_4;
	add.s32 	%r24, %r3, 1;
	and.b32  	%r25, %r24, 3;
	neg.s32 	%r42, %r25;
$L__BB0_3:
	.pragma "nounroll";
	mul.wide.s32 	%rd7, %r44, 4;
	add.s64 	%rd8, %rd3, %rd7;
	ld.global.u32 	%r26, [%rd8];
	mul.wide.s32 	%rd9, %r26, 4;
	add.s64 	%rd10, %rd2, %rd9;
	atom.global.add.u32 	%r27, [%rd10], -1;
	ld.global.u32 	%r28, [%rd8];
	mul.wide.s32 	%rd11, %r27, 4;
	add.s64 	%rd12, %rd1, %rd11;
	st.global.u32 	[%rd12+-4], %r28;
	add.s32 	%r44, %r44, %r2;
	add.s32 	%r42, %r42, 1;
	setp.ne.s32 	%p4, %r42, 0;
	@%p4 bra 	$L__BB0_3;
$L__BB0_4:
	setp.lt.u32 	%p5, %r3, 3;
	@%p5 bra 	$L__BB0_7;
	mul.wide.s32 	%rd19, %r2, 4;
	shl.b32 	%r41, %r2, 2;
$L__BB0_6:
	mul.wide.s32 	%rd13, %r44, 4;
	add.s64 	%rd14, %rd3, %rd13;
	ld.global.u32 	%r29, [%rd14];
	mul.wide.s32 	%rd15, %r29, 4;
	add.s64 	%rd16, %rd2, %rd15;
	atom.global.add.u32 	%r30, [%rd16], -1;
	ld.global.u32 	%r31, [%rd14];
	mul.wide.s32 	%rd17, %r30, 4;
	add.s64 	%rd18, %rd1, %rd17;
	st.global.u32 	[%rd18+-4], %r31;
	add.s64 	%rd20, %rd14, %rd19;
	ld.global.u32 	%r32, [%rd20];
	mul.wide.s32 	%rd21, %r32, 4;
	add.s64 	%rd22, %rd2, %rd21;
	atom.global.add.u32 	%r33, [%rd22], -1;
	ld.global.u32 	%r34, [%rd20];
	mul.wide.s32 	%rd23, %r33, 4;
	add.s64 	%rd24, %rd1, %rd23;
	st.global.u32 	[%rd24+-4], %r34;
	add.s64 	%rd25, %rd20, %rd19;
	ld.global.u32 	%r35, [%rd25];
	mul.wide.s32 	%rd26, %r35, 4;
	add.s64 	%rd27, %rd2, %rd26;
	atom.global.add.u32 	%r36, [%rd27], -1;
	ld.global.u32 	%r37, [%rd25];
	mul.wide.s32 	%rd28, %r36, 4;
	add.s64 	%rd29, %rd1, %rd28;
	st.global.u32 	[%rd29+-4], %r37;
	add.s64 	%rd30, %rd25, %rd19;
	ld.global.u32 	%r38, [%rd30];
	mul.wide.s32 	%rd31, %r38, 4;
	add.s64 	%rd32, %rd2, %rd31;
	atom.global.add.u32 	%r39, [%rd32], -1;
	ld.global.u32 	%r40, [%rd30];
	mul.wide.s32 	%rd33, %r39, 4;
	add.s64 	%rd34, %rd1, %rd33;
	st.global.u32 	[%rd34+-4], %r40;
	add.s32 	%r44, %r41, %r44;
	setp.lt.s32 	%p6, %r44, %r12;
	@%p6 bra 	$L__BB0_6;
$L__BB0_7:
	ret;

}
	// .globl	_Z23kernel_count_histogrammPiS_i
.visible .entry _Z23kernel_count_histogrammPiS_i(
	.param .u64 .ptr .align 1 _Z23kernel_count_histogrammPiS_i_param_0,
	.param .u64 .ptr .align 1 _Z23kernel_count_histogrammPiS_i_param_1,
	.param .u32 _Z23kernel_count_histogrammPiS_i_param_2
)
{
	.reg .pred 	%p<7>;
	.reg .b32 	%r<41>;
	.reg .b64 	%rd<17>;

	ld.param.u64 	%rd3, [_Z23kernel_count_histogrammPiS_i_param_0];
	ld.param.u64 	%rd4, [_Z23kernel_count_histogrammPiS_i_param_1];
	ld.param.u32 	%r13, [_Z23kernel_count_histogrammPiS_i_param_2];
	cvta.to.global.u64 	%rd1, %rd4;
	mov.u32 	%r14, %ntid.x;
	mov.u32 	%r15, %ctaid.x;
	mov.u32 	%r16, %tid.x;
	mad.lo.s32 	%r39, %r14, %r15, %r16;
	mov.u32 	%r17, %nctaid.x;
	mul.lo.s32 	%r2, %r14, %r17;
	setp.ge.s32 	%p1, %r39, %r13;
	@%p1 bra 	$L__BB1_7;
	cvta.to.global.u64 	%rd5, %rd3;
	mul.wide.s32 	%rd6, %r39, 4;
	add.s64 	%rd2, %rd5, %rd6;
	add.s32 	%r18, %r39, %r2;
	max.s32 	%r19, %r13, %r18;
	setp.lt.s32 	%p2, %r18, %r13;
	selp.u32 	%r20, 1, 0, %p2;
	add.s32 	%r21, %r18, %r20;
	sub.s32 	%r22, %r19, %r21;
	div.u32 	%r23, %r22, %r2;
	add.s32 	%r3, %r23, %r20;
	and.b32  	%r24, %r3, 3;
	setp.eq.s32 	%p3, %r24, 3;
	@%p3 bra 	$L__BB1_4;
	add.s32 	%r25, %r3, 1;
	and.b32  	%r26, %r25, 3;
	neg.s32 	%r37, %r26;
$L__BB1_3:
	.pragma "nounroll";
	ld.global.u32 	%r27, [%rd2];
	mul.wide.s32 	%rd7, %r27, 4;
	add.s64 	%rd8, %rd1, %rd7;
	atom.global.add.u32 	%r28, [%rd8], 1;
	add.s32 	%r39, %r39, %r2;
	add.s32 	%r37, %r37, 1;
	setp.ne.s32 	%p4, %r37, 0;
	@%p4 bra 	$L__BB1_3;
$L__BB1_4:
	setp.lt.u32 	%p5, %r3, 3;
	@%p5 bra 	$L__BB1_7;
	shl.b32 	%r10, %r2, 2;
$L__BB1_6:
	ld.global.u32 	%r29, [%rd2];
	mul.wide.s32 	%rd9, %r29, 4;
	add.s64 	%rd10, %rd1, %rd9;
	atom.global.add.u32 	%r30, [%rd10], 1;
	ld.global.u32 	%r31, [%rd2];
	mul.wide.s32 	%rd11, %r31, 4;
	add.s64 	%rd12, %rd1, %rd11;
	atom.global.add.u32 	%r32, [%rd12], 1;
	ld.global.u32 	%r33, [%rd2];
	mul.wide.s32 	%rd13, %r33, 4;
	add.s64 	%rd14, %rd1, %rd13;
	atom.global.add.u32 	%r34, [%rd14], 1;
	ld.global.u32 	%r35, [%rd2];
	mul.wide.s32 	%rd15, %r35, 4;
	add.s64 	%rd16, %rd1, %rd15;
	atom.global.add.u32 	%r36, [%rd16], 1;
	add.s32 	%r39, %r10, %r39;
	setp.lt.s32 	%p6, %r39, %r13;
	@%p6 bra 	$L__BB1_6;
$L__BB1_7:
	ret;

}
	// .globl	_ZN3cub18CUB_300001_SM_10006detail11EmptyKernelIvEEvv
.visible .entry _ZN3cub18CUB_300001_SM_10006detail11EmptyKernelIvEEvv()
{


	ret;

}
	// .globl	_ZN3cub18CUB_300001_SM_10006detail4scan20DeviceScanInitKernelINS0_13ScanTileStateIiLb1EEEEEvT_i
.visible .entry _ZN3cub18CUB_300001_SM_10006detail4scan20DeviceScanInitKernelINS0_13ScanTileStateIiLb1EEEEEvT_i(
	.param .align 8 .b8 _ZN3cub18CUB_300001_SM_10006detail4scan20DeviceScanInitKernelINS0_13ScanTileStateIiLb1EEEEEvT_i_param_0[8],
	.param .u32 _ZN3cub18CUB_300001_SM_10006detail4scan20DeviceScanInitKernelINS0_13ScanTileStateIiLb1EEEEEvT_i_param_1
)
{
	.reg .pred 	%p<5>;
	.reg .b32 	%r<10>;
	.reg .b64 	%rd<7>;

	ld.param.u64 	%rd2, [_ZN3cub18CUB_300001_SM_10006detail4scan20DeviceScanInitKernelINS0_13ScanTileStateIiLb1EEEEEvT_i_param_0];
	ld.param.u32 	%r4, [_ZN3cub18CUB_300001_SM_10006detail4scan20DeviceScanInitKernelINS0_13ScanTileStateIiLb1EEEEEvT_i_param_1];
	cvta.to.global.u64 	%rd1, %rd2;
	mov.u32 	%r1, %ctaid.x;
	mov.u32 	%r5, %ntid.x;
	mov.u32 	%r2, %tid.x;
	mad.lo.s32 	%r3, %r1, %r5, %r2;
	setp.ge.s32 	%p1, %r3, %r4;
	@%p1 bra 	$L__BB3_2;
	mul.wide.s32 	%rd3, %r3, 8;
	add.s64 	%rd4, %rd1, %rd3;
	mov.b32 	%r6, 0;
	mov.b32 	%r7, 99;
	st.global.v2.u32 	[%rd4+256], {%r7, %r6};
$L__BB3_2:
	setp.ne.s32 	%p2, %r1, 0;
	setp.gt.u32 	%p3, %r2, 31;
	or.pred  	%p4, %p2, %p3;
	@%p4 bra 	$L__BB3_4;
	mul.wide.u32 	%rd5, %r2, 8;
	add.s64 	%rd6, %rd1, %rd5;
	mov.b32 	%r9, 0;
	st.global.v2.u32 	[%rd6], {%r9, %r9};
$L__BB3_4:
	ret;

}
	// .globl	_ZN3cub18CUB_300001_SM_10006detail4scan16DeviceScanKernelINS2_10policy_hubIiiijN4cuda3std3__44plusIvEEE10Policy1000EN6thrust24THRUST_300001_SM_1000_NS10device_ptrIiEESF_NS0_13ScanTileStateIiLb1EEES9_NS0_8NullTypeEjiLb0ESI_EEvT0_T1_T2_iT3_T4_T5_
.visible .entry _ZN3cub18CUB_300001_SM_10006detail4scan16DeviceScanKernelINS2_10policy_hubIiiijN4cuda3std3__44plusIvEEE10Policy1000EN6thrust24THRUST_300001_SM_1000_NS10device_ptrIiEESF_NS0_13ScanTileStateIiLb1EEES9_NS0_8NullTypeEjiLb0ESI_EEvT0_T1_T2_iT3_T4_T5_(
	.param .align 8 .b8 _ZN3cub18CUB_300001_SM_10006detail4scan16DeviceScanKernelINS2_10policy_hubIiiijN4cuda3std3__44plusIvEEE10Policy1000EN6thrust24THRUST_300001_SM_1000_NS10device_ptrIiEESF_NS0_13ScanTileStateIiLb1EEES9_NS0_8NullTypeEjiLb0ESI_EEvT0_T1_T2_iT3_T4_T5__param_0[8],
	.param .align 8 .b8 _ZN3cub18CUB_300001_SM_10006detail4scan16DeviceScanKernelINS2_10policy_hubIiiijN4cuda3std3__44plusIvEEE10Policy1000EN6thrust24THRUST_300001_SM_1000_NS10device_ptrIiEESF_NS0_13ScanTileStateIiLb1EEES9_NS0_8NullTypeEjiLb0ESI_EEvT0_T1_T2_iT3_T4_T5__param_1[8],
	.param .align 8 .b8 _ZN3cub18CUB_300001_SM_10006detail4scan16DeviceScanKernelINS2_10policy_hubIiiijN4cuda3std3__44plusIvEEE10Policy1000EN6thrust24THRUST_300001_SM_1000_NS10device_ptrIiEESF_NS0_13ScanTileStateIiLb1EEES9_NS0_8NullTypeEjiLb0ESI_EEvT0_T1_T2_iT3_T4_T5__param_2[8],
	.param .u32 _ZN3cub18CUB_300001_SM_10006detail4scan16DeviceScanKernelINS2_10policy_hubIiiijN4cuda3std3__44plusIvEEE10Policy1000EN6thrust24THRUST_300001_SM_1000_NS10device_ptrIiEESF_NS0_13ScanTileStateIiLb1EEES9_NS0_8NullTypeEjiLb0ESI_EEvT0_T1_T2_iT3_T4_T5__param_3,
	.param .align 1 .b8 _ZN3cub18CUB_300001_SM_10006detail4scan16DeviceScanKernelINS2_10policy_hubIiiijN4cuda3std3__44plusIvEEE10Policy1000EN6thrust24THRUST_300001_SM_1000_NS10device_ptrIiEESF_NS0_13ScanTileStateIiLb1EEES9_NS0_8NullTypeEjiLb0ESI_EEvT0_T1_T2_iT3_T4_T5__param_4[1],
	.param .align 1 .b8 _ZN3cub18CUB_300001_SM_10006detail4scan16DeviceScanKernelINS2_10policy_hubIiiijN4cuda3std3__44plusIvEEE10Policy1000EN6thrust24THRUST_300001_SM_1000_NS10device_ptrIiEESF_NS0_13ScanTileStateIiLb1EEES9_NS0_8NullTypeEjiLb0ESI_EEvT0_T1_T2_iT3_T4_T5__param_5[1],
	.param .u32 _ZN3cub18CUB_300001_SM_10006detail4scan16DeviceScanKernelINS2_10policy_hubIiiijN4cuda3std3__44plusIvEEE10Policy1000EN6thrust24THRUST_300001_SM_1000_NS10device_ptrIiEESF_NS0_13ScanTileStateIiLb1EEES9_NS0_8NullTypeEjiLb0ESI_EEvT0_T1_T2_iT3_T4_T5__param_6
)
.maxntid 384
{
	.reg .pred 	%p<160>;
	.reg .b32 	%r<1050>;
	.reg .b64 	%rd<55>;
	// demoted variable
	.shared .align 16 .b8 _ZZN3cub18CUB_300001_SM_10006detail4scan16DeviceScanKernelINS2_10policy_hubIiiijN4cuda3std3__44plusIvEEE10Policy1000EN6thrust24THRUST_300001_SM_1000_NS10device_ptrIiEESF_NS0_13ScanTileStateIiLb1EEES9_NS0_8NullTypeEjiLb0ESI_EEvT0_T1_T2_iT3_T4_T5_E12temp_storage[33808];
	ld.param.u64 	%rd1, [_ZN3cub18CUB_300001_SM_10006detail4scan16DeviceScanKernelINS2_10policy_hubIiiijN4cuda3std3__44plusIvEEE10Policy1000EN6thrust24THRUST_300001_SM_1000_NS10device_ptrIiEESF_NS0_13ScanTileStateIiLb1EEES9_NS0_8NullTypeEjiLb0ESI_EEvT0_T1_T2_iT3_T4_T5__param_2];
	ld.param.u64 	%rd13, [_ZN3cub18CUB_300001_SM_10006detail4scan16DeviceScanKernelINS2_10policy_hubIiiijN4cuda3std3__44plusIvEEE10Policy1000EN6thrust24THRUST_300001_SM_1000_NS10device_ptrIiEESF_NS0_13ScanTileStateIiLb1EEES9_NS0_8NullTypeEjiLb0ESI_EEvT0_T1_T2_iT3_T4_T5__param_1];
	ld.param.u64 	%rd14, [_ZN3cub18CUB_300001_SM_10006detail4scan16DeviceScanKernelINS2_10policy_hubIiiijN4cuda3std3__44plusIvEEE10Policy1000EN6thrust24THRUST_300001_SM_1000_NS10device_ptrIiEESF_NS0_13ScanTileStateIiLb1EEES9_NS0_8NullTypeEjiLb0ESI_EEvT0_T1_T2_iT3_T4_T5__param_0];
	ld.param.u32 	%r233, [_ZN3cub18CUB_300001_SM_10006detail4scan16DeviceScanKernelINS2_10policy_hubIiiijN4cuda3std3__44plusIvEEE10Policy1000EN6thrust24THRUST_300001_SM_1000_NS10device_ptrIiEESF_NS0_13ScanTileStateIiLb1EEES9_NS0_8NullTypeEjiLb0ESI_EEvT0_T1_T2_iT3_T4_T5__param_3];
	ld.param.u32 	%r234, [_ZN3cub18CUB_300001_SM_10006detail4scan16DeviceScanKernelINS2_10policy_hubIiiijN4cuda3std3__44plusIvEEE10Policy1000EN6thrust24THRUST_300001_SM_1000_NS10device_ptrIiEESF_NS0_13ScanTileStateIiLb1EEES9_NS0_8NullTypeEjiLb0ESI_EEvT0_T1_T2_iT3_T4_T5__param_6];
	cvta.to.global.u64 	%rd2, %rd14;
	cvta.to.global.u64 	%rd3, %rd13;
	mov.u32 	%r235, %ctaid.x;
	add.s32 	%r998, %r233, %r235;
	mul.lo.s32 	%r2, %r998, 8448;
	sub.s32 	%r3, %r234, %r2;
	setp.lt.u32 	%p1, %r3, 8449;
	@%p1 bra 	$L__BB4_26;
	cvt.u64.u32 	%rd37, %r2;
	mov.u32 	%r4, %tid.x;
	and.b32  	%r642, %r4, 31;
	and.b32  	%r643, %r4, 992;
	mul.lo.s32 	%r644, %r643, 22;
	or.b32  	%r645, %r644, %r642;
	cvt.u64.u32 	%rd38, %r645;
	add.s64 	%rd4, %rd38, %rd37;
	shl.b64 	%rd39, %rd4, 2;
	add.s64 	%rd40, %rd2, %rd39;
	ld.global.u32 	%r646, [%rd40];
	ld.global.u32 	%r647, [%rd40+128];
	ld.global.u32 	%r648, [%rd40+256];
	ld.global.u32 	%r649, [%rd40+384];
	ld.global.u32 	%r650, [%rd40+512];
	ld.global.u32 	%r651, [%rd40+640];
	ld.global.u32 	%r652, [%rd40+768];
	ld.global.u32 	%r653, [%rd40+896];
	ld.global.u32 	%r654, [%rd40+1024];
	ld.global.u32 	%r655, [%rd40+1152];
	ld.global.u32 	%r656, [%rd40+1280];
	ld.global.u32 	%r657, [%rd40+1408];
	ld.global.u32 	%r658, [%rd40+1536];
	ld.global.u32 	%r659, [%rd40+1664];
	ld.global.u32 	%r660, [%rd40+1792];
	ld.global.u32 	%r661, [%rd40+1920];
	ld.global.u32 	%r662, [%rd40+2048];
	ld.global.u32 	%r663, [%rd40+2176];
	ld.global.u32 	%r664, [%rd40+2304];
	ld.global.u32 	%r665, [%rd40+2432];
	ld.global.u32 	%r666, [%rd40+2560];
	ld.global.u32 	%r667, [%rd40+2688];
	// begin inline asm
	mov.u32 %r641, %laneid;
	// end inline asm
	shr.u32 	%r6, %r4, 5;
	mad.lo.s32 	%r668, %r6, 704, %r641;
	shl.b32 	%r669, %r668, 2;
	mov.u32 	%r670, _ZZN3cub18CUB_300001_SM_10006detail4scan16DeviceScanKernelINS2_10policy_hubIiiijN4cuda3std3__44plusIvEEE10Policy1000EN6thrust24THRUST_300001_SM_1000_NS10device_ptrIiEESF_NS0_13ScanTileStateIiLb1EEES9_NS0_8NullTypeEjiLb0ESI_EEvT0_T1_T2_iT3_T4_T5_E12temp_storage;
	add.s32 	%r7, %r670, %r669;
	st.shared.u32 	[%r7], %r646;
	st.shared.u32 	[%r7+128], %r647;
	st.shared.u32 	[%r7+256], %r648;
	st.shared.u32 	[%r7+384], %r649;
	st.shared.u32 	[%r7+512], %r650;
	st.shared.u32 	[%r7+640], %r651;
	st.shared.u32 	[%r7+768], %r652;
	st.shared.u32 	[%r7+896], %r653;
	st.shared.u32 	[%r7+1024], %r654;
	st.shared.u32 	[%r7+1152], %r655;
	st.shared.u32 	[%r7+1280], %r656;
	st.shared.u32 	[%r7+1408], %r657;
	st.shared.u32 	[%r7+1536], %r658;
	st.shared.u32 	[%r7+1664], %r659;
	st.shared.u32 	[%r7+1792], %r660;
	st.shared.u32 	[%r7+1920], %r661;
	st.shared.u32 	[%r7+2048], %r662;
	st.shared.u32 	[%r7+2176], %r663;
	st.shared.u32 	[%r7+2304], %r664;
	st.shared.u32 	[%r7+2432], %r665;
	st.shared.u32 	[%r7+2560], %r666;
	st.shared.u32 	[%r7+2688], %r667;
	bar.warp.sync 	-1;
	mad.lo.s32 	%r8, %r641, 84, %r7;
	ld.shared.v2.u32 	{%r9, %r10}, [%r8];
	ld.shared.v2.u32 	{%r11, %r12}, [%r8+8];
	ld.shared.v2.u32 	{%r13, %r14}, [%r8+16];
	ld.shared.v2.u32 	{%r15, %r16}, [%r8+24];
	ld.shared.v2.u32 	{%r17, %r18}, [%r8+32];
	ld.shared.v2.u32 	{%r19, %r20}, [%r8+40];
	ld.shared.v2.u32 	{%r21, %r22}, [%r8+48];
	ld.shared.v2.u32 	{%r23, %r24}, [%r8+56];
	ld.shared.v2.u32 	{%r25, %r26}, [%r8+64];
	ld.shared.v2.u32 	{%r27, %r28}, [%r8+72];
	ld.shared.v2.u32 	{%r29, %r30}, [%r8+80];
	bar.sync 	0;
	setp.ne.s32 	%p104, %r998, 0;
	@%p104 bra 	$L__BB4_6;
	add.s32 	%r892, %r10, %r9;
	add.s32 	%r893, %r11, %r892;
	add.s32 	%r894, %r12, %r893;
	add.s32 	%r895, %r13, %r894;
	add.s32 	%r896, %r14, %r895;
	add.s32 	%r897, %r15, %r896;
	add.s32 	%r898, %r16, %r897;
	add.s32 	%r899, %r17, %r898;
	add.s32 	%r900, %r18, %r899;
	add.s32 	%r901, %r19, %r900;
	add.s32 	%r902, %r20, %r901;
	add.s32 	%r903, %r21, %r902;
	add.s32 	%r904, %r22, %r903;
	add.s32 	%r905, %r23, %r904;
	add.s32 	%r906, %r24, %r905;
	add.s32 	%r907, %r25, %r906;
	add.s32 	%r908, %r26, %r907;
	add.s32 	%r909, %r27, %r908;
	add.s32 	%r910, %r28, %r909;
	add.s32 	%r911, %r29, %r910;
	add.s32 	%r866, %r30, %r911;
	mov.b32 	%r864, 1;
	mov.b32 	%r889, 0;
	mov.b32 	%r891, -1;
	// begin inline asm
	{  .reg .s32 r0;  .reg .pred p;  shfl.sync.up.b32 r0|p, %r866, %r864, %r889, %r891;  @p add.s32 r0, r0, %r866;  mov.s32 %r862, r0;}
	// end inline asm
	mov.b32 	%r870, 2;
	// begin inline asm
	{  .reg .s32 r0;  .reg .pred p;  shfl.sync.up.b32 r0|p, %r862, %r870, %r889, %r891;  @p add.s32 r0, r0, %r862;  mov.s32 %r868, r0;}
	// end inline asm
	mov.b32 	%r876, 4;
	// begin inline asm
	{  .reg .s32 r0;  .reg .pred p;  shfl.sync.up.b32 r0|p, %r868, %r876, %r889, %r891;  @p add.s32 r0, r0, %r868;  mov.s32 %r874, r0;}
	// end inline asm
	mov.b32 	%r882, 8;
	// begin inline asm
	{  .reg .s32 r0;  .reg .pred p;  shfl.sync.up.b32 r0|p, %r874, %r882, %r889, %r891;  @p add.s32 r0, r0, %r874;  mov.s32 %r880, r0;}
	// end inline asm
	mov.b32 	%r888, 16;
	// begin inline asm
	{  .reg .s32 r0;  .reg .pred p;  shfl.sync.up.b32 r0|p, %r880, %r888, %r889, %r891;  @p add.s32 r0, r0, %r880;  mov.s32 %r886, r0;}
	// end inline asm
	setp.ne.s32 	%p146, %r641, 31;
	@%p146 bra 	$L__BB4_4;
	shl.b32 	%r912, %r6, 2;
	add.s32 	%r914, %r670, %r912;
	st.shared.u32 	[%r914+16], %r886;
$L__BB4_4:
	sub.s32 	%r915, %r886, %r866;
	bar.sync 	0;
	ld.shared.v4.u32 	{%r916, %r917, %r918, %r919}, [_ZZN3cub18CUB_300001_SM_10006detail4scan16DeviceScanKernelINS2_10policy_hubIiiijN4cuda3std3__44plusIvEEE10Policy1000EN6thrust24THRUST_300001_SM_1000_NS10device_ptrIiEESF_NS0_13ScanTileStateIiLb1EEES9_NS0_8NullTypeEjiLb0ESI_EEvT0_T1_T2_iT3_T4_T5_E12temp_storage+16];
	add.s32 	%r920, %r917, %r916;
	setp.eq.s32 	%p147, %r6, 2;
	selp.b32 	%r921, %r920, %r916, %p147;
	add.s32 	%r922, %r920, %r918;
	setp.eq.s32 	%p148, %r6, 3;
	selp.b32 	%r923, %r922, %r921, %p148;
	add.s32 	%r924, %r922, %r919;
	setp.eq.s32 	%p149, %r6, 4;
	selp.b32 	%r925, %r924, %r923, %p149;
	ld.shared.v4.u32 	{%r926, %r927, %r928, %r929}, [_ZZN3cub18CUB_300001_SM_10006detail4scan16DeviceScanKernelINS2_10policy_hubIiiijN4cuda3std3__44plusIvEEE10Policy1000EN6thrust24THRUST_300001_SM_1000_NS10device_ptrIiEESF_NS0_13ScanTileStateIiLb1EEES9_NS0_8NullTypeEjiLb0ESI_EEvT0_T1_T2_iT3_T4_T5_E12temp_storage+32];
	add.s32 	%r930, %r924, %r926;
	setp.eq.s32 	%p150, %r6, 5;
	selp.b32 	%r931, %r930, %r925, %p150;
	add.s32 	%r932, %r930, %r927;
	setp.eq.s32 	%p151, %r6, 6;
	selp.b32 	%r933, %r932, %r931, %p151;
	add.s32 	%r934, %r932, %r928;
	setp.eq.s32 	%p152, %r6, 7;
	selp.b32 	%r935, %r934, %r933, %p152;
	add.s32 	%r936, %r934, %r929;
	setp.eq.s32 	%p153, %r6, 8;
	selp.b32 	%r937, %r936, %r935, %p153;
	ld.shared.v4.u32 	{%r938, %r939, %r940, %r941}, [_ZZN3cub18CUB_300001_SM_10006detail4scan16DeviceScanKernelINS2_10policy_hubIiiijN4cuda3std3__44plusIvEEE10Policy1000EN6thrust24THRUST_300001_SM_1000_NS10device_ptrIiEESF_NS0_13ScanTileStateIiLb1EEES9_NS0_8NullTypeEjiLb0ESI_EEvT0_T1_T2_iT3_T4_T5_E12temp_storage+48];
	add.s32 	%r942, %r936, %r938;
	setp.eq.s32 	%p154, %r6, 9;
	selp.b32 	%r943, %r942, %r937, %p154;
	add.s32 	%r944, %r942, %r939;
	setp.eq.s32 	%p155, %r6, 10;
	selp.b32 	%r945, %r944, %r943, %p155;
	add.s32 	%r946, %r944, %r940;
	setp.eq.s32 	%p156, %r6, 11;
	selp.b32 	%r947, %r946, %r945, %p156;
	add.s32 	%r33, %r946, %r941;
	setp.lt.u32 	%p157, %r4, 32;
	setp.eq.s32 	%p158, %r641, 0;
	selp.b32 	%r948, 0, %r915, %p158;
	add.s32 	%r949, %r947, %r948;
	selp.b32 	%r1012, %r915, %r949, %p157;
	setp.ne.s32 	%p159, %r4, 0;
	@%p159 bra 	$L__BB4_25;
	add.s64 	%rd52, %rd1, 256;
	mov.b32 	%r950, 101;
	// begin inline asm
	st.relaxed.gpu.v2.u32 [%rd52], {%r950, %r33};
	// end inline asm
	mov.b32 	%r1012, 0;
	bra.uni 	$L__BB4_25;
$L__BB4_6:
	add.s32 	%r701, %r10, %r9;
	add.s32 	%r702, %r11, %r701;
	add.s32 	%r703, %r12, %r702;
	add.s32 	%r704, %r13, %r703;
	add.s32 	%r705, %r14, %r704;
	add.s32 	%r706, %r15, %r705;
	add.s32 	%r707, %r16, %r706;
	add.s32 	%r708, %r17, %r707;
	add.s32 	%r709, %r18, %r708;
	add.s32 	%r710, %r19, %r709;
	add.s32 	%r711, %r20, %r710;
	add.s32 	%r712, %r21, %r711;
	add.s32 	%r713, %r22, %r712;
	add.s32 	%r714, %r23, %r713;
	add.s32 	%r715, %r24, %r714;
	add.s32 	%r716, %r25, %r715;
	add.s32 	%r717, %r26, %r716;
	add.s32 	%r718, %r27, %r717;
	add.s32 	%r719, %r28, %r718;
	add.s32 	%r720, %r29, %r719;
	add.s32 	%r675, %r30, %r720;
	mov.b32 	%r673, 1;
	mov.b32 	%r698, 0;
	mov.b32 	%r700, -1;
	// begin inline asm
	{  .reg .s32 r0;  .reg .pred p;  shfl.sync.up.b32 r0|p, %r675, %r673, %r698, %r700;  @p add.s32 r0, r0, %r675;  mov.s32 %r671, r0;}
	// end inline asm
	mov.b32 	%r679, 2;
	// begin inline asm
	{  .reg .s32 r0;  .reg .pred p;  shfl.sync.up.b32 r0|p, %r671, %r679, %r698, %r700;  @p add.s32 r0, r0, %r671;  mov.s32 %r677, r0;}
	// end inline asm
	mov.b32 	%r685, 4;
	// begin inline asm
	{  .reg .s32 r0;  .reg .pred p;  shfl.sync.up.b32 r0|p, %r677, %r685, %r698, %r700;  @p add.s32 r0, r0, %r677;  mov.s32 %r683, r0;}
	// end inline asm
	mov.b32 	%r691, 8;
	// begin inline asm
	{  .reg .s32 r0;  .reg .pred p;  shfl.sync.up.b32 r0|p, %r683, %r691, %r698, %r700;  @p add.s32 r0, r0, %r683;  mov.s32 %r689, r0;}
	// end inline asm
	mov.b32 	%r697, 16;
	// begin inline asm
	{  .reg .s32 r0;  .reg .pred p;  shfl.sync.up.b32 r0|p, %r689, %r697, %r698, %r700;  @p add.s32 r0, r0, %r689;  mov.s32 %r695, r0;}
	// end inline asm
	setp.ne.s32 	%p105, %r641, 31;
	@%p105 bra 	$L__BB4_8;
	shl.b32 	%r721, %r6, 2;
	add.s32 	%r723, %r670, %r721;
	st.shared.u32 	[%r723+16], %r695;
$L__BB4_8:
	sub.s32 	%r724, %r695, %r675;
	bar.sync 	0;
	ld.shared.v4.u32 	{%r725, %r726, %r727, %r728}, [_ZZN3cub18CUB_300001_SM_10006detail4scan16DeviceScanKernelINS2_10policy_hubIiiijN4cuda3std3__44plusIvEEE10Policy1000EN6thrust24THRUST_300001_SM_1000_NS10device_ptrIiEESF_NS0_13ScanTileStateIiLb1EEES9_NS0_8NullTypeEjiLb0ESI_EEvT0_T1_T2_iT3_T4_T5_E12temp_storage+16];
	add.s32 	%r729, %r726, %r725;
	setp.eq.s32 	%p106, %r6, 2;
	selp.b32 	%r730, %r729, %r725, %p106;
	add.s32 	%r731, %r729, %r727;
	setp.eq.s32 	%p107, %r6, 3;
	selp.b32 	%r732, %r731, %r730, %p107;
	add.s32 	%r733, %r731, %r728;
	setp.eq.s32 	%p108, %r6, 4;
	selp.b32 	%r734, %r733, %r732, %p108;
	ld.shared.v4.u32 	{%r735, %r736, %r737, %r738}, [_ZZN3cub18CUB_300001_SM_10006detail4scan16DeviceScanKernelINS2_10policy_hubIiiijN4cuda3std3__44plusIvEEE10Policy1000EN6thrust24THRUST_300001_SM_1000_NS10device_ptrIiEESF_NS0_13ScanTileStateIiLb1EEES9_NS0_8NullTypeEjiLb0ESI_EEvT0_T1_T2_iT3_T4_T5_E12temp_storage+32];
	add.s32 	%r739, %r733, %r735;
	setp.eq.s32 	%p109, %r6, 5;
	selp.b32 	%r740, %r739, %r734, %p109;
	add.s32 	%r741, %r739, %r736;
	setp.eq.s32 	%p110, %r6, 6;
	selp.b32 	%r742, %r741, %r740, %p110;
	add.s32 	%r743, %r741, %r737;
	setp.eq.s32 	%p111, %r6, 7;
	selp.b32 	%r744, %r743, %r742, %p111;
	add.s32 	%r745, %r743, %r738;
	setp.eq.s32 	%p112, %r6, 8;
	selp.b32 	%r746, %r745, %r744, %p112;
	ld.shared.v4.u32 	{%r747, %r748, %r749, %r750}, [_ZZN3cub18CUB_300001_SM_10006detail4scan16DeviceScanKernelINS2_10policy_hubIiiijN4cuda3std3__44plusIvEEE10Policy1000EN6thrust24THRUST_300001_SM_1000_NS10device_ptrIiEESF_NS0_13ScanTileStateIiLb1EEES9_NS0_8NullTypeEjiLb0ESI_EEvT0_T1_T2_iT3_T4_T5_E12temp_storage+48];
	add.s32 	%r751, %r745, %r747;
	setp.eq.s32 	%p113, %r6, 9;
	selp.b32 	%r752, %r751, %r746, %p113;
	add.s32 	%r753, %r751, %r748;
	setp.eq.s32 	%p114, %r6, 10;
	selp.b32 	%r754, %r753, %r752, %p114;
	add.s32 	%r755, %r753, %r749;
	setp.eq.s32 	%p115, %r6, 11;
	selp.b32 	%r756, %r755, %r754, %p115;
	add.s32 	%r37, %r755, %r750;
	setp.gt.u32 	%p116, %r4, 31;
	setp.lt.u32 	%p117, %r4, 32;
	setp.eq.s32 	%p118, %r641, 0;
	selp.b32 	%r757, 0, %r724, %p118;
	add.s32 	%r1011, %r756, %r757;
	selp.b32 	%r39, %r724, %r1011, %p117;
	@%p116 bra 	$L__BB4_24;
	setp.ne.s32 	%p119, %r4, 0;
	mul.wide.s32 	%rd41, %r998, 8;
	add.s64 	%rd5, %rd1, %rd41;
	@%p119 bra 	$L__BB4_11;
	st.shared.u32 	[_ZZN3cub18CUB_300001_SM_10006detail4scan16DeviceScanKernelINS2_10policy_hubIiiijN4cuda3std3__44plusIvEEE10Policy1000EN6thrust24THRUST_300001_SM_1000_NS10device_ptrIiEESF_NS0_13ScanTileStateIiLb1EEES9_NS0_8NullTypeEjiLb0ESI_EEvT0_T1_T2_iT3_T4_T5_E12temp_storage+12], %r37;
	add.s64 	%rd42, %rd5, 256;
	mov.b32 	%r758, 100;
	// begin inline asm
	st.relaxed.gpu.v2.u32 [%rd42], {%r758, %r37};
	// end inline asm
$L__BB4_11:
	not.b32 	%r764, %r4;
	add.s32 	%r1006, %r998, %r764;
	mov.b32 	%r760, 830;
	// begin inline asm
	nanosleep.u32 %r760;
	// end inline asm
	mul.wide.s32 	%rd44, %r1006, 8;
	add.s64 	%rd45, %rd1, %rd44;
	add.s64 	%rd43, %rd45, 256;
	// begin inline asm
	ld.relaxed.gpu.v2.u32 {%r1008, %r1000}, [%rd43];
	// end inline asm
	mov.b32 	%r1001, 952;
$L__BB4_12:
	setp.eq.s32 	%p120, %r1008, 99;
	mov.b32 	%r765, -1;
	vote.sync.any.pred 	%p121, %p120, %r765;
	not.pred 	%p122, %p121;
	@%p122 bra 	$L__BB4_14;
	mul.lo.s32 	%r860, %r998, 16807;
	and.b32  	%r998, %r860, 2147483647;
	add.s32 	%r861, %r1001, 1;
	rem.u32 	%r857, %r998, %r861;
	// begin inline asm
	nanosleep.u32 %r857;
	// end inline asm
	shr.u32 	%r1001, %r1001, 1;
	// begin inline asm
	ld.relaxed.gpu.v2.u32 {%r1008, %r1000}, [%rd43];
	// end inline asm
	bra.uni 	$L__BB4_12;
$L__BB4_14:
	setp.eq.s32 	%p123, %r1008, 101;
	mov.b32 	%r792, -1;
	vote.sync.ballot.b32 	%r794, %p123, %r792;
	// begin inline asm
	mov.u32 %r767, %lanemask_ge;
	// end inline asm
	and.b32  	%r795, %r794, %r767;
	or.b32  	%r796, %r795, -2147483648;
	add.s32 	%r797, %r796, -1;
	not.b32 	%r798, %r796;
	and.b32  	%r799, %r798, %r797;
	popc.b32 	%r771, %r799;
	mov.b32 	%r770, 1;
	// begin inline asm
	shfl.sync.down.b32 %r768, %r1000, %r770, %r771, %r792;
	// end inline asm
	setp.lt.s32 	%p125, %r641, %r771;
	selp.b32 	%r800, %r768, 0, %p125;
	add.s32 	%r774, %r800, %r1000;
	mov.b32 	%r775, 2;
	// begin inline asm
	shfl.sync.down.b32 %r773, %r774, %r775, %r771, %r792;
	// end inline asm
	add.s32 	%r54, %r641, 2;
	setp.gt.s32 	%p126, %r54, %r771;
	selp.b32 	%r801, 0, %r773, %p126;
	add.s32 	%r779, %r774, %r801;
	mov.b32 	%r780, 4;
	// begin inline asm
	shfl.sync.down.b32 %r778, %r779, %r780, %r771, %r792;
	// end inline asm
	add.s32 	%r55, %r641, 4;
	setp.gt.s32 	%p127, %r55, %r771;
	selp.b32 	%r802, 0, %r778, %p127;
	add.s32 	%r784, %r779, %r802;
	mov.b32 	%r785, 8;
	// begin inline asm
	shfl.sync.down.b32 %r783, %r784, %r785, %r771, %r792;
	// end inline asm
	add.s32 	%r56, %r641, 8;
	setp.gt.s32 	%p128, %r56, %r771;
	selp.b32 	%r803, 0, %r783, %p128;
	add.s32 	%r789, %r784, %r803;
	mov.b32 	%r790, 16;
	// begin inline asm
	shfl.sync.down.b32 %r788, %r789, %r790, %r771, %r792;
	// end inline asm
	add.s32 	%r57, %r641, 16;
	setp.gt.s32 	%p129, %r57, %r771;
	selp.b32 	%r804, 0, %r788, %p129;
	add.s32 	%r1005, %r789, %r804;
	add.s64 	%rd7, %rd1, 256;
	mov.b32 	%r1002, 952;
$L__BB4_15:
	setp.ne.s32 	%p130, %r1008, 101;
	mov.b32 	%r805, -1;
	vote.sync.all.pred 	%p131, %p130, %r805;
	not.pred 	%p132, %p131;
	@%p132 bra 	$L__BB4_20;
	shr.u32 	%r1002, %r1002, 1;
	mul.wide.s32 	%rd48, %r1006, 8;
	add.s64 	%rd49, %rd7, %rd48;
	add.s64 	%rd47, %rd49, -256;
	// begin inline asm
	ld.relaxed.gpu.v2.u32 {%r1008, %r1009}, [%rd47];
	// end inline asm
	mov.u32 	%r1010, %r1002;
$L__BB4_17:
	setp.eq.s32 	%p136, %r1008, 99;
	mov.b32 	%r813, -1;
	vote.sync.any.pred 	%p137, %p136, %r813;
	not.pred 	%p138, %p137;
	@%p138 bra 	$L__BB4_19;
	mul.lo.s32 	%r855, %r998, 16807;
	and.b32  	%r998, %r855, 2147483647;
	add.s32 	%r856, %r1010, 1;
	rem.u32 	%r852, %r998, %r856;
	// begin inline asm
	nanosleep.u32 %r852;
	// end inline asm
	shr.u32 	%r1010, %r1010, 1;
	// begin inline asm
	ld.relaxed.gpu.v2.u32 {%r1008, %r1009}, [%rd47];
	// end inline asm
	bra.uni 	$L__BB4_17;
$L__BB4_19:
	setp.eq.s32 	%p139, %r1008, 101;
	mov.b32 	%r839, -1;
	vote.sync.ballot.b32 	%r840, %p139, %r839;
	and.b32  	%r841, %r840, %r767;
	or.b32  	%r842, %r841, -2147483648;
	add.s32 	%r843, %r842, -1;
	not.b32 	%r844, %r842;
	and.b32  	%r845, %r844, %r843;
	popc.b32 	%r818, %r845;
	mov.b32 	%r817, 1;
	// begin inline asm
	shfl.sync.down.b32 %r815, %r1009, %r817, %r818, %r839;
	// end inline asm
	setp.lt.s32 	%p141, %r641, %r818;
	selp.b32 	%r846, %r815, 0, %p141;
	add.s32 	%r821, %r846, %r1009;
	mov.b32 	%r822, 2;
	// begin inline asm
	shfl.sync.down.b32 %r820, %r821, %r822, %r818, %r839;
	// end inline asm
	setp.gt.s32 	%p142, %r54, %r818;
	selp.b32 	%r847, 0, %r820, %p142;
	add.s32 	%r826, %r821, %r847;
	mov.b32 	%r827, 4;
	// begin inline asm
	shfl.sync.down.b32 %r825, %r826, %r827, %r818, %r839;
	// end inline asm
	setp.gt.s32 	%p143, %r55, %r818;
	selp.b32 	%r848, 0, %r825, %p143;
	add.s32 	%r831, %r826, %r848;
	mov.b32 	%r832, 8;
	// begin inline asm
	shfl.sync.down.b32 %r830, %r831, %r832, %r818, %r839;
	// end inline asm
	setp.gt.s32 	%p144, %r56, %r818;
	selp.b32 	%r849, 0, %r830, %p144;
	add.s32 	%r836, %r831, %r849;
	mov.b32 	%r837, 16;
	// begin inline asm
	shfl.sync.down.b32 %r835, %r836, %r837, %r818, %r839;
	// end inline asm
	setp.gt.s32 	%p145, %r57, %r818;
	selp.b32 	%r850, 0, %r835, %p145;
	add.s32 	%r851, %r850, %r1005;
	add.s32 	%r1005, %r851, %r836;
	add.s32 	%r1006, %r1006, -32;
	bra.uni 	$L__BB4_15;
$L__BB4_20:
	@%p119 bra 	$L__BB4_22;
	add.s32 	%r808, %r1005, %r37;
	add.s64 	%rd46, %rd5, 256;
	mov.b32 	%r807, 101;
	// begin inline asm
	st.relaxed.gpu.v2.u32 [%rd46], {%r807, %r808};
	// end inline asm
	st.shared.u32 	[_ZZN3cub18CUB_300001_SM_10006detail4scan16DeviceScanKernelINS2_10policy_hubIiiijN4cuda3std3__44plusIvEEE10Policy1000EN6thrust24THRUST_300001_SM_1000_NS10device_ptrIiEESF_NS0_13ScanTileStateIiLb1EEES9_NS0_8NullTypeEjiLb0ESI_EEvT0_T1_T2_iT3_T4_T5_E12temp_storage+4], %r1005;
	st.shared.u32 	[_ZZN3cub18CUB_300001_SM_10006detail4scan16DeviceScanKernelINS2_10policy_hubIiiijN4cuda3std3__44plusIvEEE10Policy1000EN6thrust24THRUST_300001_SM_1000_NS10device_ptrIiEESF_NS0_13ScanTileStateIiLb1EEES9_NS0_8NullTypeEjiLb0ESI_EEvT0_T1_T2_iT3_T4_T5_E12temp_storage+8], %r808;
$L__BB4_22:
	setp.ne.s32 	%p134, %r641, 0;
	mov.u32 	%r1011, %r39;
	@%p134 bra 	$L__BB4_24;
	st.shared.u32 	[_ZZN3cub18CUB_300001_SM_10006detail4scan16DeviceScanKernelINS2_10policy_hubIiiijN4cuda3std3__44plusIvEEE10Policy1000EN6thrust24THRUST_300001_SM_1000_NS10device_ptrIiEESF_NS0_13ScanTileStateIiLb1EEES9_NS0_8NullTypeEjiLb0ESI_EEvT0_T1_T2_iT3_T4_T5_E12temp_storage+76], %r1005;
	mov.u32 	%r1011, %r1005;
$L__BB4_24:
	bar.sync 	0;
	setp.eq.s32 	%p135, %r4, 0;
	ld.shared.u32 	%r809, [_ZZN3cub18CUB_300001_SM_10006detail4scan16DeviceScanKernelINS2_10policy_hubIiiijN4cuda3std3__44plusIvEEE10Policy1000EN6thrust24THRUST_300001_SM_1000_NS10device_ptrIiEESF_NS0_13ScanTileStateIiLb1EEES9_NS0_8NullTypeEjiLb0ESI_EEvT0_T1_T2_iT3_T4_T5_E12temp_storage+76];
	selp.b32 	%r810, 0, %r809, %p135;
	add.s32 	%r1012, %r810, %r1011;
$L__BB4_25:
	add.s32 	%r953, %r1012, %r9;
	add.s32 	%r954, %r10, %r953;
	add.s32 	%r955, %r11, %r954;
	add.s32 	%r956, %r12, %r955;
	add.s32 	%r957, %r13, %r956;
	add.s32 	%r958, %r14, %r957;
	add.s32 	%r959, %r15, %r958;
	add.s32 	%r960, %r16, %r959;
	add.s32 	%r961, %r17, %r960;
	add.s32 	%r962, %r18, %r961;
	add.s32 	%r963, %r19, %r962;
	add.s32 	%r964, %r20, %r963;
	add.s32 	%r965, %r21, %r964;
	add.s32 	%r966, %r22, %r965;
	add.s32 	%r967, %r23, %r966;
	add.s32 	%r968, %r24, %r967;
	add.s32 	%r969, %r25, %r968;
	add.s32 	%r970, %r26, %r969;
	add.s32 	%r971, %r27, %r970;
	add.s32 	%r972, %r28, %r971;
	add.s32 	%r973, %r29, %r972;
	add.s32 	%r974, %r30, %r973;
	bar.sync 	0;
	st.shared.v2.u32 	[%r8], {%r953, %r954};
	st.shared.v2.u32 	[%r8+8], {%r955, %r956};
	st.shared.v2.u32 	[%r8+16], {%r957, %r958};
	st.shared.v2.u32 	[%r8+24], {%r959, %r960};
	st.shared.v2.u32 	[%r8+32], {%r961, %r962};
	st.shared.v2.u32 	[%r8+40], {%r963, %r964};
	st.shared.v2.u32 	[%r8+48], {%r965, %r966};
	st.shared.v2.u32 	[%r8+56], {%r967, %r968};
	st.shared.v2.u32 	[%r8+64], {%r969, %r970};
	st.shared.v2.u32 	[%r8+72], {%r971, %r972};
	st.shared.v2.u32 	[%r8+80], {%r973, %r974};
	bar.warp.sync 	-1;
	ld.shared.u32 	%r975, [%r7];
	ld.shared.u32 	%r976, [%r7+128];
	ld.shared.u32 	%r977, [%r7+256];
	ld.shared.u32 	%r978, [%r7+384];
	ld.shared.u32 	%r979, [%r7+512];
	ld.shared.u32 	%r980, [%r7+640];
	ld.shared.u32 	%r981, [%r7+768];
	ld.shared.u32 	%r982, [%r7+896];
	ld.shared.u32 	%r983, [%r7+1024];
	ld.shared.u32 	%r984, [%r7+1152];
	ld.shared.u32 	%r985, [%r7+1280];
	ld.shared.u32 	%r986, [%r7+1408];
	ld.shared.u32 	%r987, [%r7+1536];
	ld.shared.u32 	%r988, [%r7+1664];
	ld.shared.u32 	%r989, [%r7+1792];
	ld.shared.u32 	%r990, [%r7+1920];
	ld.shared.u32 	%r991, [%r7+2048];
	ld.shared.u32 	%r992, [%r7+2176];
	ld.shared.u32 	%r993, [%r7+2304];
	ld.shared.u32 	%r994, [%r7+2432];
	ld.shared.u32 	%r995, [%r7+2560];
	ld.shared.u32 	%r996, [%r7+2688];
	add.s64 	%rd54, %rd3, %rd39;
	st.global.u32 	[%rd54], %r975;
	st.global.u32 	[%rd54+128], %r976;
	st.global.u32 	[%rd54+256], %r977;
	st.global.u32 	[%rd54+384], %r978;
	st.global.u32 	[%rd54+512], %r979;
	st.global.u32 	[%rd54+640], %r980;
	st.global.u32 	[%rd54+768], %r981;
	st.global.u32 	[%rd54+896], %r982;
	st.global.u32 	[%rd54+1024], %r983;
	st.global.u32 	[%rd54+1152], %r984;
	st.global.u32 	[%rd54+1280], %r985;
	st.global.u32 	[%rd54+1408], %r986;
	st.global.u32 	[%rd54+1536], %r987;
	st.global.u32 	[%rd54+1664], %r988;
	st.global.u32 	[%rd54+1792], %r989;
	st.global.u32 	[%rd54+1920], %r990;
	st.global.u32 	[%rd54+2048], %r991;
	st.global.u32 	[%rd54+2176], %r992;
	st.global.u32 	[%rd54+2304], %r993;
	st.global.u32 	[%rd54+2432], %r994;
	st.global.u32 	[%rd54+2560], %r995;
	st.global.u32 	[%rd54+2688], %r996;
	bra.uni 	$L__BB4_140;
$L__BB4_26:
	setp.eq.s32 	%p2, %r3, 0;
	@%p2 bra 	$L__BB4_140;
	mul.wide.u32 	%rd15, %r2, 4;
	add.s64 	%rd16, %rd2, %rd15;
	mov.u32 	%r82, %tid.x;
	ld.global.u32 	%r1034, [%rd16];
	and.b32  	%r236, %r82, 31;
	and.b32  	%r237, %r82, 992;
	mul.lo.s32 	%r238, %r237, 22;
	or.b32  	%r84, %r238, %r236;
	setp.ge.u32 	%p3, %r84, %r3;
	shl.b32 	%r239, %r84, 2;
	cvt.u64.u32 	%rd17, %r239;
	add.s64 	%rd9, %rd16, %rd17;
	mov.u32 	%r1013, %r1034;
	@%p3 bra 	$L__BB4_29;
	ld.global.u32 	%r1013, [%rd9];
$L__BB4_29:
	add.s32 	%r240, %r84, 32;
	setp.ge.u32 	%p4, %r240, %r3;
	mov.u32 	%r1014, %r1034;
	@%p4 bra 	$L__BB4_31;
	ld.global.u32 	%r1014, [%rd9+128];
$L__BB4_31:
	add.s32 	%r89, %r84, 64;
	setp.ge.u32 	%p5, %r89, %r3;
	mov.u32 	%r1015, %r1034;
	@%p5 bra 	$L__BB4_33;
	ld.global.u32 	%r1015, [%rd9+256];
$L__BB4_33:
	add.s32 	%r92, %r84, 96;
	setp.ge.u32 	%p6, %r92, %r3;
	mov.u32 	%r1016, %r1034;
	@%p6 bra 	$L__BB4_35;
	ld.global.u32 	%r1016, [%rd9+384];
$L__BB4_35:
	add.s32 	%r241, %r84, 128;
	setp.ge.u32 	%p7, %r241, %r3;
	mov.u32 	%r1017, %r1034;
	@%p7 bra 	$L__BB4_37;
	ld.global.u32 	%r1017, [%rd9+512];
$L__BB4_37:
	add.s32 	%r242, %r84, 160;
	setp.ge.u32 	%p8, %r242, %r3;
	mov.u32 	%r1018, %r1034;
	@%p8 bra 	$L__BB4_39;
	ld.global.u32 	%r1018, [%rd9+640];
$L__BB4_39:
	add.s32 	%r243, %r84, 192;
	setp.ge.u32 	%p9, %r243, %r3;
	mov.u32 	%r1019, %r1034;
	@%p9 bra 	$L__BB4_41;
	ld.global.u32 	%r1019, [%rd9+768];
$L__BB4_41:
	add.s32 	%r101, %r84, 224;
	setp.ge.u32 	%p10, %r101, %r3;
	mov.u32 	%r1020, %r1034;
	@%p10 bra 	$L__BB4_43;
	ld.global.u32 	%r1020, [%rd9+896];
$L__BB4_43:
	add.s32 	%r244, %r84, 256;
	setp.ge.u32 	%p11, %r244, %r3;
	mov.u32 	%r1021, %r1034;
	@%p11 bra 	$L__BB4_45;
	ld.global.u32 	%r1021, [%rd9+1024];
$L__BB4_45:
	add.s32 	%r245, %r84, 288;
	setp.ge.u32 	%p12, %r245, %r3;
	mov.u32 	%r1022, %r1034;
	@%p12 bra 	$L__BB4_47;
	ld.global.u32 	%r1022, [%rd9+1152];
$L__BB4_47:
	add.s32 	%r246, %r84, 320;
	setp.ge.u32 	%p13, %r246, %r3;
	mov.u32 	%r1023, %r1034;
	@%p13 bra 	$L__BB4_49;
	ld.global.u32 	%r1023, [%rd9+1280];
$L__BB4_49:
	add.s32 	%r110, %r84, 352;
	setp.ge.u32 	%p14, %r110, %r3;
	mov.u32 	%r1024, %r1034;
	@%p14 bra 	$L__BB4_51;
	ld.global.u32 	%r1024, [%rd9+1408];
$L__BB4_51:
	add.s32 	%r113, %r84, 384;
	setp.ge.u32 	%p15, %r113, %r3;
	mov.u32 	%r1025, %r1034;
	@%p15 bra 	$L__BB4_53;
	ld.global.u32 	%r1025, [%rd9+1536];
$L__BB4_53:
	add.s32 	%r116, %r84, 416;
	setp.ge.u32 	%p16, %r116, %r3;
	mov.u32 	%r1026, %r1034;
	@%p16 bra 	$L__BB4_55;
	ld.global.u32 	%r1026, [%rd9+1664];
$L__BB4_55:
	add.s32 	%r119, %r84, 448;
	setp.ge.u32 	%p17, %r119, %r3;
	mov.u32 	%r1027, %r1034;
	@%p17 bra 	$L__BB4_57;
	ld.global.u32 	%r1027, [%rd9+1792];
$L__BB4_57:
	add.s32 	%r247, %r84, 480;
	setp.ge.u32 	%p18, %r247, %r3;
	mov.u32 	%r1028, %r1034;
	@%p18 bra 	$L__BB4_59;
	ld.global.u32 	%r1028, [%rd9+1920];
$L__BB4_59:
	add.s32 	%r248, %r84, 512;
	setp.ge.u32 	%p19, %r248, %r3;
	mov.u32 	%r1029, %r1034;
	@%p19 bra 	$L__BB4_61;
	ld.global.u32 	%r1029, [%rd9+2048];
$L__BB4_61:
	add.s32 	%r126, %r84, 544;
	setp.ge.u32 	%p20, %r126, %r3;
	mov.u32 	%r1030, %r1034;
	@%p20 bra 	$L__BB4_63;
	ld.global.u32 	%r1030, [%rd9+2176];
$L__BB4_63:
	add.s32 	%r249, %r84, 576;
	setp.ge.u32 	%p21, %r249, %r3;
	mov.u32 	%r1031, %r1034;
	@%p21 bra 	$L__BB4_65;
	ld.global.u32 	%r1031, [%rd9+2304];
$L__BB4_65:
	add.s32 	%r131, %r84, 608;
	setp.ge.u32 	%p22, %r131, %r3;
	mov.u32 	%r1032, %r1034;
	@%p22 bra 	$L__BB4_67;
	ld.global.u32 	%r1032, [%rd9+2432];
$L__BB4_67:
	add.s32 	%r250, %r84, 640;
	setp.ge.u32 	%p23, %r250, %r3;
	mov.u32 	%r1033, %r1034;
	@%p23 bra 	$L__BB4_69;
	ld.global.u32 	%r1033, [%rd9+2560];
$L__BB4_69:
	add.s32 	%r251, %r84, 672;
	setp.ge.u32 	%p24, %r251, %r3;
	@%p24 bra 	$L__BB4_71;
	ld.global.u32 	%r1034, [%rd9+2688];
$L__BB4_71:
	// begin inline asm
	mov.u32 %r252, %laneid;
	// end inline asm
	shr.u32 	%r139, %r82, 5;
	mad.lo.s32 	%r253, %r139, 704, %r252;
	shl.b32 	%r254, %r253, 2;
	mov.u32 	%r255, _ZZN3cub18CUB_300001_SM_10006detail4scan16DeviceScanKernelINS2_10policy_hubIiiijN4cuda3std3__44plusIvEEE10Policy1000EN6thrust24THRUST_300001_SM_1000_NS10device_ptrIiEESF_NS0_13ScanTileStateIiLb1EEES9_NS0_8NullTypeEjiLb0ESI_EEvT0_T1_T2_iT3_T4_T5_E12temp_storage;
	add.s32 	%r140, %r255, %r254;
	st.shared.u32 	[%r140], %r1013;
	st.shared.u32 	[%r140+128], %r1014;
	st.shared.u32 	[%r140+256], %r1015;
	st.shared.u32 	[%r140+384], %r1016;
	st.shared.u32 	[%r140+512], %r1017;
	st.shared.u32 	[%r140+640], %r1018;
	st.shared.u32 	[%r140+768], %r1019;
	st.shared.u32 	[%r140+896], %r1020;
	st.shared.u32 	[%r140+1024], %r1021;
	st.shared.u32 	[%r140+1152], %r1022;
	st.shared.u32 	[%r140+1280], %r1023;
	st.shared.u32 	[%r140+1408], %r1024;
	st.shared.u32 	[%r140+1536], %r1025;
	st.shared.u32 	[%r140+1664], %r1026;
	st.shared.u32 	[%r140+1792], %r1027;
	st.shared.u32 	[%r140+1920], %r1028;
	st.shared.u32 	[%r140+2048], %r1029;
	st.shared.u32 	[%r140+2176], %r1030;
	st.shared.u32 	[%r140+2304], %r1031;
	st.shared.u32 	[%r140+2432], %r1032;
	st.shared.u32 	[%r140+2560], %r1033;
	st.shared.u32 	[%r140+2688], %r1034;
	bar.warp.sync 	-1;
	mad.lo.s32 	%r141, %r252, 84, %r140;
	ld.shared.v2.u32 	{%r142, %r143}, [%r141];
	ld.shared.v2.u32 	{%r144, %r145}, [%r141+8];
	ld.shared.v2.u32 	{%r146, %r147}, [%r141+16];
	ld.shared.v2.u32 	{%r148, %r149}, [%r141+24];
	ld.shared.v2.u32 	{%r150, %r151}, [%r141+32];
	ld.shared.v2.u32 	{%r152, %r153}, [%r141+40];
	ld.shared.v2.u32 	{%r154, %r155}, [%r141+48];
	ld.shared.v2.u32 	{%r156, %r157}, [%r141+56];
	ld.shared.v2.u32 	{%r158, %r159}, [%r141+64];
	ld.shared.v2.u32 	{%r160, %r161}, [%r141+72];
	ld.shared.v2.u32 	{%r162, %r163}, [%r141+80];
	bar.sync 	0;
	setp.ne.s32 	%p25, %r998, 0;
	@%p25 bra 	$L__BB4_75;
	add.s32 	%r485, %r143, %r142;
	add.s32 	%r486, %r144, %r485;
	add.s32 	%r487, %r145, %r486;
	add.s32 	%r488, %r146, %r487;
	add.s32 	%r489, %r147, %r488;
	add.s32 	%r490, %r148, %r489;
	add.s32 	%r491, %r149, %r490;
	add.s32 	%r492, %r150, %r491;
	add.s32 	%r493, %r151, %r492;
	add.s32 	%r494, %r152, %r493;
	add.s32 	%r495, %r153, %r494;
	add.s32 	%r496, %r154, %r495;
	add.s32 	%r497, %r155, %r496;
	add.s32 	%r498, %r156, %r497;
	add.s32 	%r499, %r157, %r498;
	add.s32 	%r500, %r158, %r499;
	add.s32 	%r501, %r159, %r500;
	add.s32 	%r502, %r160, %r501;
	add.s32 	%r503, %r161, %r502;
	add.s32 	%r504, %r162, %r503;
	add.s32 	%r459, %r163, %r504;
	mov.b32 	%r457, 1;
	mov.b32 	%r482, 0;
	mov.b32 	%r484, -1;
	// begin inline asm
	{  .reg .s32 r0;  .reg .pred p;  shfl.sync.up.b32 r0|p, %r459, %r457, %r482, %r484;  @p add.s32 r0, r0, %r459;  mov.s32 %r455, r0;}
	// end inline asm
	mov.b32 	%r463, 2;
	// begin inline asm
	{  .reg .s32 r0;  .reg .pred p;  shfl.sync.up.b32 r0|p, %r455, %r463, %r482, %r484;  @p add.s32 r0, r0, %r455;  mov.s32 %r461, r0;}
	// end inline asm
	mov.b32 	%r469, 4;
	// begin inline asm
	{  .reg .s32 r0;  .reg .pred p;  shfl.sync.up.b32 r0|p, %r461, %r469, %r482, %r484;  @p add.s32 r0, r0, %r461;  mov.s32 %r467, r0;}
	// end inline asm
	mov.b32 	%r475, 8;
	// begin inline asm
	{  .reg .s32 r0;  .reg .pred p;  shfl.sync.up.b32 r0|p, %r467, %r475, %r482, %r484;  @p add.s32 r0, r0, %r467;  mov.s32 %r473, r0;}
	// end inline asm
	mov.b32 	%r481, 16;
	// begin inline asm
	{  .reg .s32 r0;  .reg .pred p;  shfl.sync.up.b32 r0|p, %r473, %r481, %r482, %r484;  @p add.s32 r0, r0, %r473;  mov.s32 %r479, r0;}
	// end inline asm
	setp.ne.s32 	%p67, %r252, 31;
	@%p67 bra 	$L__BB4_74;
	shl.b32 	%r505, %r139, 2;
	mov.u32 	%r506, _ZZN3cub18CUB_300001_SM_10006detail4scan16DeviceScanKernelINS2_10policy_hubIiiijN4cuda3std3__44plusIvEEE10Policy1000EN6thrust24THRUST_300001_SM_1000_NS10device_ptrIiEESF_NS0_13ScanTileStateIiLb1EEES9_NS0_8NullTypeEjiLb0ESI_EEvT0_T1_T2_iT3_T4_T5_E12temp_storage;
	add.s32 	%r507, %r506, %r505;
	st.shared.u32 	[%r507+16], %r479;
$L__BB4_74:
	sub.s32 	%r508, %r479, %r459;
	bar.sync 	0;
	ld.shared.v4.u32 	{%r509, %r510, %r511, %r512}, [_ZZN3cub18CUB_300001_SM_10006detail4scan16DeviceScanKernelINS2_10policy_hubIiiijN4cuda3std3__44plusIvEEE10Policy1000EN6thrust24THRUST_300001_SM_1000_NS10device_ptrIiEESF_NS0_13ScanTileStateIiLb1EEES9_NS0_8NullTypeEjiLb0ESI_EEvT0_T1_T2_iT3_T4_T5_E12temp_storage+16];
	add.s32 	%r513, %r510, %r509;
	setp.eq.s32 	%p68, %r139, 2;
	selp.b32 	%r514, %r513, %r509, %p68;
	add.s32 	%r515, %r513, %r511;
	setp.eq.s32 	%p69, %r139, 3;
	selp.b32 	%r516, %r515, %r514, %p69;
	add.s32 	%r517, %r515, %r512;
	setp.eq.s32 	%p70, %r139, 4;
	selp.b32 	%r518, %r517, %r516, %p70;
	ld.shared.v4.u32 	{%r519, %r520, %r521, %r522}, [_ZZN3cub18CUB_300001_SM_10006detail4scan16DeviceScanKernelINS2_10policy_hubIiiijN4cuda3std3__44plusIvEEE10Policy1000EN6thrust24THRUST_300001_SM_1000_NS10device_ptrIiEESF_NS0_13ScanTileStateIiLb1EEES9_NS0_8NullTypeEjiLb0ESI_EEvT0_T1_T2_iT3_T4_T5_E12temp_storage+32];
	add.s32 	%r523, %r517, %r519;
	setp.eq.s32 	%p71, %r139, 5;
	selp.b32 	%r524, %r523, %r518, %p71;
	add.s32 	%r525, %r523, %r520;
	setp.eq.s32 	%p72, %r139, 6;
	selp.b32 	%r526, %r525, %r524, %p72;
	add.s32 	%r527, %r525, %r521;
	setp.eq.s32 	%p73, %r139, 7;
	selp.b32 	%r528, %r527, %r526, %p73;
	add.s32 	%r529, %r527, %r522;
	setp.eq.s32 	%p74, %r139, 8;
	selp.b32 	%r530, %r529, %r528, %p74;
	.pragma "used_bytes_mask 4095";
	ld.shared.v4.u32 	{%r531, %r532, %r533, %r534}, [_ZZN3cub18CUB_300001_SM_10006detail4scan16DeviceScanKernelINS2_10policy_hubIiiijN4cuda3std3__44plusIvEEE10Policy1000EN6thrust24THRUST_300001_SM_1000_NS10device_ptrIiEESF_NS0_13ScanTileStateIiLb1EEES9_NS0_8NullTypeEjiLb0ESI_EEvT0_T1_T2_iT3_T4_T5_E12temp_storage+48];
	add.s32 	%r535, %r529, %r531;
	setp.eq.s32 	%p75, %r139, 9;
	selp.b32 	%r536, %r535, %r530, %p75;
	add.s32 	%r537, %r535, %r532;
	setp.eq.s32 	%p76, %r139, 10;
	selp.b32 	%r538, %r537, %r536, %p76;
	add.s32 	%r539, %r537, %r533;
	setp.eq.s32 	%p77, %r139, 11;
	selp.b32 	%r540, %r539, %r538, %p77;
	setp.lt.u32 	%p78, %r82, 32;
	setp.eq.s32 	%p79, %r252, 0;
	selp.b32 	%r541, 0, %r508, %p79;
	add.s32 	%r542, %r540, %r541;
	selp.b32 	%r543, %r508, %r542, %p78;
	setp.eq.s32 	%p80, %r82, 0;
	selp.b32 	%r1049, 0, %r543, %p80;
	bra.uni 	$L__BB4_94;
$L__BB4_75:
	add.s32 	%r286, %r143, %r142;
	add.s32 	%r287, %r144, %r286;
	add.s32 	%r288, %r145, %r287;
	add.s32 	%r289, %r146, %r288;
	add.s32 	%r290, %r147, %r289;
	add.s32 	%r291, %r148, %r290;
	add.s32 	%r292, %r149, %r291;
	add.s32 	%r293, %r150, %r292;
	add.s32 	%r294, %r151, %r293;
	add.s32 	%r295, %r152, %r294;
	add.s32 	%r296, %r153, %r295;
	add.s32 	%r297, %r154, %r296;
	add.s32 	%r298, %r155, %r297;
	add.s32 	%r299, %r156, %r298;
	add.s32 	%r300, %r157, %r299;
	add.s32 	%r301, %r158, %r300;
	add.s32 	%r302, %r159, %r301;
	add.s32 	%r303, %r160, %r302;
	add.s32 	%r304, %r161, %r303;
	add.s32 	%r305, %r162, %r304;
	add.s32 	%r260, %r163, %r305;
	mov.b32 	%r258, 1;
	mov.b32 	%r283, 0;
	mov.b32 	%r285, -1;
	// begin inline asm
	{  .reg .s32 r0;  .reg .pred p;  shfl.sync.up.b32 r0|p, %r260, %r258, %r283, %r285;  @p add.s32 r0, r0, %r260;  mov.s32 %r256, r0;}
	// end inline asm
	mov.b32 	%r264, 2;
	// begin inline asm
	{  .reg .s32 r0;  .reg .pred p;  shfl.sync.up.b32 r0|p, %r256, %r264, %r283, %r285;  @p add.s32 r0, r0, %r256;  mov.s32 %r262, r0;}
	// end inline asm
	mov.b32 	%r270, 4;
	// begin inline asm
	{  .reg .s32 r0;  .reg .pred p;  shfl.sync.up.b32 r0|p, %r262, %r270, %r283, %r285;  @p add.s32 r0, r0, %r262;  mov.s32 %r268, r0;}
	// end inline asm
	mov.b32 	%r276, 8;
	// begin inline asm
	{  .reg .s32 r0;  .reg .pred p;  shfl.sync.up.b32 r0|p, %r268, %r276, %r283, %r285;  @p add.s32 r0, r0, %r268;  mov.s32 %r274, r0;}
	// end inline asm
	mov.b32 	%r282, 16;
	// begin inline asm
	{  .reg .s32 r0;  .reg .pred p;  shfl.sync.up.b32 r0|p, %r274, %r282, %r283, %r285;  @p add.s32 r0, r0, %r274;  mov.s32 %r280, r0;}
	// end inline asm
	setp.ne.s32 	%p26, %r252, 31;
	@%p26 bra 	$L__BB4_77;
	shl.b32 	%r306, %r139, 2;
	mov.u32 	%r307, _ZZN3cub18CUB_300001_SM_10006detail4scan16DeviceScanKernelINS2_10policy_hubIiiijN4cuda3std3__44plusIvEEE10Policy1000EN6thrust24THRUST_300001_SM_1000_NS10device_ptrIiEESF_NS0_13ScanTileStateIiLb1EEES9_NS0_8NullTypeEjiLb0ESI_EEvT0_T1_T2_iT3_T4_T5_E12temp_storage;
	add.s32 	%r308, %r307, %r306;
	st.shared.u32 	[%r308+16], %r280;
$L__BB4_77:
	sub.s32 	%r309, %r280, %r260;
	bar.sync 	0;
	ld.shared.v4.u32 	{%r310, %r311, %r312, %r313}, [_ZZN3cub18CUB_300001_SM_10006detail4scan16DeviceScanKernelINS2_10policy_hubIiiijN4cuda3std3__44plusIvEEE10Policy1000EN6thrust24THRUST_300001_SM_1000_NS10device_ptrIiEESF_NS0_13ScanTileStateIiLb1EEES9_NS0_8NullTypeEjiLb0ESI_EEvT0_T1_T2_iT3_T4_T5_E12temp_storage+16];
	add.s32 	%r314, %r311, %r310;
	setp.eq.s32 	%p27, %r139, 2;
	selp.b32 	%r315, %r314, %r310, %p27;
	add.s32 	%r316, %r314, %r312;
	setp.eq.s32 	%p28, %r139, 3;
	selp.b32 	%r317, %r316, %r315, %p28;
	add.s32 	%r318, %r316, %r313;
	setp.eq.s32 	%p29, %r139, 4;
	selp.b32 	%r319, %r318, %r317, %p29;
	ld.shared.v4.u32 	{%r320, %r321, %r322, %r323}, [_ZZN3cub18CUB_300001_SM_10006detail4scan16DeviceScanKernelINS2_10policy_hubIiiijN4cuda3std3__44plusIvEEE10Policy1000EN6thrust24THRUST_300001_SM_1000_NS10device_ptrIiEESF_NS0_13ScanTileStateIiLb1EEES9_NS0_8NullTypeEjiLb0ESI_EEvT0_T1_T2_iT3_T4_T5_E12temp_storage+32];
	add.s32 	%r324, %r318, %r320;
	setp.eq.s32 	%p30, %r139, 5;
	selp.b32 	%r325, %r324, %r319, %p30;
	add.s32 	%r326, %r324, %r321;
	setp.eq.s32 	%p31, %r139, 6;
	selp.b32 	%r327, %r326, %r325, %p31;
	add.s32 	%r328, %r326, %r322;
	setp.eq.s32 	%p32, %r139, 7;
	selp.b32 	%r329, %r328, %r327, %p32;
	add.s32 	%r330, %r328, %r323;
	setp.eq.s32 	%p33, %r139, 8;
	selp.b32 	%r331, %r330, %r329, %p33;
	ld.shared.v4.u32 	{%r332, %r333, %r334, %r335}, [_ZZN3cub18CUB_300001_SM_10006detail4scan16DeviceScanKernelINS2_10policy_hubIiiijN4cuda3std3__44plusIvEEE10Policy1000EN6thrust24THRUST_300001_SM_1000_NS10device_ptrIiEESF_NS0_13ScanTileStateIiLb1EEES9_NS0_8NullTypeEjiLb0ESI_EEvT0_T1_T2_iT3_T4_T5_E12temp_storage+48];
	add.s32 	%r336, %r330, %r332;
	setp.eq.s32 	%p34, %r139, 9;
	selp.b32 	%r337, %r336, %r331, %p34;
	add.s32 	%r338, %r336, %r333;
	setp.eq.s32 	%p35, %r139, 10;
	selp.b32 	%r339, %r338, %r337, %p35;
	add.s32 	%r340, %r338, %r334;
	setp.eq.s32 	%p36, %r139, 11;
	selp.b32 	%r341, %r340, %r339, %p36;
	add.s32 	%r169, %r340, %r335;
	setp.gt.u32 	%p37, %r82, 31;
	setp.lt.u32 	%p38, %r82, 32;
	setp.eq.s32 	%p39, %r252, 0;
	selp.b32 	%r342, 0, %r309, %p39;
	add.s32 	%r1048, %r341, %r342;
	selp.b32 	%r171, %r309, %r1048, %p38;
	@%p37 bra 	$L__BB4_93;
	setp.ne.s32 	%p40, %r82, 0;
	mul.wide.s32 	%rd18, %r998, 8;
	add.s64 	%rd10, %rd1, %rd18;
	@%p40 bra 	$L__BB4_80;
	st.shared.u32 	[_ZZN3cub18CUB_300001_SM_10006detail4scan16DeviceScanKernelINS2_10policy_hubIiiijN4cuda3std3__44plusIvEEE10Policy1000EN6thrust24THRUST_300001_SM_1000_NS10device_ptrIiEESF_NS0_13ScanTileStateIiLb1EEES9_NS0_8NullTypeEjiLb0ESI_EEvT0_T1_T2_iT3_T4_T5_E12temp_storage+12], %r169;
	add.s64 	%rd19, %rd10, 256;
	mov.b32 	%r343, 100;
	// begin inline asm
	st.relaxed.gpu.v2.u32 [%rd19], {%r343, %r169};
	// end inline asm
$L__BB4_80:
	not.b32 	%r349, %r82;
	add.s32 	%r1043, %r998, %r349;
	mov.b32 	%r345, 830;
	// begin inline asm
	nanosleep.u32 %r345;
	// end inline asm
	mul.wide.s32 	%rd21, %r1043, 8;
	add.s64 	%rd22, %rd1, %rd21;
	add.s64 	%rd20, %rd22, 256;
	// begin inline asm
	ld.relaxed.gpu.v2.u32 {%r1045, %r1037}, [%rd20];
	// end inline asm
	mov.b32 	%r1038, 952;
$L__BB4_81:
	setp.eq.s32 	%p41, %r1045, 99;
	mov.b32 	%r350, -1;
	vote.sync.any.pred 	%p42, %p41, %r350;
	not.pred 	%p43, %p42;
	@%p43 bra 	$L__BB4_83;
	mul.lo.s32 	%r453, %r998, 16807;
	and.b32  	%r998, %r453, 2147483647;
	add.s32 	%r454, %r1038, 1;
	rem.u32 	%r450, %r998, %r454;
	// begin inline asm
	nanosleep.u32 %r450;
	// end inline asm
	shr.u32 	%r1038, %r1038, 1;
	// begin inline asm
	ld.relaxed.gpu.v2.u32 {%r1045, %r1037}, [%rd20];
	// end inline asm
	bra.uni 	$L__BB4_81;
$L__BB4_83:
	setp.eq.s32 	%p44, %r1045, 101;
	mov.b32 	%r377, -1;
	vote.sync.ballot.b32 	%r379, %p44, %r377;
	// begin inline asm
	mov.u32 %r352, %lanemask_ge;
	// end inline asm
	and.b32  	%r380, %r379, %r352;
	or.b32  	%r381, %r380, -2147483648;
	add.s32 	%r382, %r381, -1;
	not.b32 	%r383, %r381;
	and.b32  	%r384, %r383, %r382;
	popc.b32 	%r356, %r384;
	mov.b32 	%r355, 1;
	// begin inline asm
	shfl.sync.down.b32 %r353, %r1037, %r355, %r356, %r377;
	// end inline asm
	setp.lt.s32 	%p46, %r252, %r356;
	selp.b32 	%r385, %r353, 0, %p46;
	add.s32 	%r359, %r385, %r1037;
	mov.b32 	%r360, 2;
	// begin inline asm
	shfl.sync.down.b32 %r358, %r359, %r360, %r356, %r377;
	// end inline asm
	add.s32 	%r386, %r252, 2;
	setp.gt.s32 	%p47, %r386, %r356;
	selp.b32 	%r387, 0, %r358, %p47;
	add.s32 	%r364, %r359, %r387;
	mov.b32 	%r365, 4;
	// begin inline asm
	shfl.sync.down.b32 %r363, %r364, %r365, %r356, %r377;
	// end inline asm
	add.s32 	%r388, %r252, 4;
	setp.gt.s32 	%p48, %r388, %r356;
	selp.b32 	%r389, 0, %r363, %p48;
	add.s32 	%r369, %r364, %r389;
	mov.b32 	%r370, 8;
	// begin inline asm
	shfl.sync.down.b32 %r368, %r369, %r370, %r356, %r377;
	// end inline asm
	add.s32 	%r390, %r252, 8;
	setp.gt.s32 	%p49, %r390, %r356;
	selp.b32 	%r391, 0, %r368, %p49;
	add.s32 	%r374, %r369, %r391;
	mov.b32 	%r375, 16;
	// begin inline asm
	shfl.sync.down.b32 %r373, %r374, %r375, %r356, %r377;
	// end inline asm
	add.s32 	%r392, %r252, 16;
	setp.gt.s32 	%p50, %r392, %r356;
	selp.b32 	%r393, 0, %r373, %p50;
	add.s32 	%r1041, %r374, %r393;
	add.s64 	%rd11, %rd1, 256;
	mov.b32 	%r1039, 952;
$L__BB4_84:
	setp.ne.s32 	%p51, %r1045, 101;
	mov.b32 	%r394, -1;
	vote.sync.all.pred 	%p52, %p51, %r394;
	not.pred 	%p53, %p52;
	@%p53 bra 	$L__BB4_89;
	shr.u32 	%r1039, %r1039, 1;
	mul.wide.s32 	%rd25, %r1043, 8;
	add.s64 	%rd26, %rd11, %rd25;
	add.s64 	%rd24, %rd26, -256;
	// begin inline asm
	ld.relaxed.gpu.v2.u32 {%r1045, %r1046}, [%rd24];
	// end inline asm
	mov.u32 	%r1047, %r1039;
$L__BB4_86:
	setp.eq.s32 	%p57, %r1045, 99;
	mov.b32 	%r402, -1;
	vote.sync.any.pred 	%p58, %p57, %r402;
	not.pred 	%p59, %p58;
	@%p59 bra 	$L__BB4_88;
	mul.lo.s32 	%r448, %r998, 16807;
	and.b32  	%r998, %r448, 2147483647;
	add.s32 	%r449, %r1047, 1;
	rem.u32 	%r445, %r998, %r449;
	// begin inline asm
	nanosleep.u32 %r445;
	// end inline asm
	shr.u32 	%r1047, %r1047, 1;
	// begin inline asm
	ld.relaxed.gpu.v2.u32 {%r1045, %r1046}, [%rd24];
	// end inline asm
	bra.uni 	$L__BB4_86;
$L__BB4_88:
	setp.eq.s32 	%p60, %r1045, 101;
	mov.b32 	%r428, -1;
	vote.sync.ballot.b32 	%r429, %p60, %r428;
	and.b32  	%r430, %r429, %r352;
	or.b32  	%r431, %r430, -2147483648;
	add.s32 	%r432, %r431, -1;
	not.b32 	%r433, %r431;
	and.b32  	%r434, %r433, %r432;
	popc.b32 	%r407, %r434;
	mov.b32 	%r406, 1;
	// begin inline asm
	shfl.sync.down.b32 %r404, %r1046, %r406, %r407, %r428;
	// end inline asm
	setp.lt.s32 	%p62, %r252, %r407;
	selp.b32 	%r435, %r404, 0, %p62;
	add.s32 	%r410, %r435, %r1046;
	mov.b32 	%r411, 2;
	// begin inline asm
	shfl.sync.down.b32 %r409, %r410, %r411, %r407, %r428;
	// end inline asm
	add.s32 	%r436, %r252, 2;
	setp.gt.s32 	%p63, %r436, %r407;
	selp.b32 	%r437, 0, %r409, %p63;
	add.s32 	%r415, %r410, %r437;
	mov.b32 	%r416, 4;
	// begin inline asm
	shfl.sync.down.b32 %r414, %r415, %r416, %r407, %r428;
	// end inline asm
	add.s32 	%r438, %r252, 4;
	setp.gt.s32 	%p64, %r438, %r407;
	selp.b32 	%r439, 0, %r414, %p64;
	add.s32 	%r420, %r415, %r439;
	mov.b32 	%r421, 8;
	// begin inline asm
	shfl.sync.down.b32 %r419, %r420, %r421, %r407, %r428;
	// end inline asm
	add.s32 	%r440, %r252, 8;
	setp.gt.s32 	%p65, %r440, %r407;
	selp.b32 	%r441, 0, %r419, %p65;
	add.s32 	%r425, %r420, %r441;
	mov.b32 	%r426, 16;
	// begin inline asm
	shfl.sync.down.b32 %r424, %r425, %r426, %r407, %r428;
	// end inline asm
	add.s32 	%r442, %r252, 16;
	setp.gt.s32 	%p66, %r442, %r407;
	selp.b32 	%r443, 0, %r424, %p66;
	add.s32 	%r444, %r443, %r1041;
	add.s32 	%r1041, %r444, %r425;
	add.s32 	%r1043, %r1043, -32;
	bra.uni 	$L__BB4_84;
$L__BB4_89:
	@%p40 bra 	$L__BB4_91;
	add.s32 	%r397, %r1041, %r169;
	add.s64 	%rd23, %rd10, 256;
	mov.b32 	%r396, 101;
	// begin inline asm
	st.relaxed.gpu.v2.u32 [%rd23], {%r396, %r397};
	// end inline asm
	st.shared.u32 	[_ZZN3cub18CUB_300001_SM_10006detail4scan16DeviceScanKernelINS2_10policy_hubIiiijN4cuda3std3__44plusIvEEE10Policy1000EN6thrust24THRUST_300001_SM_1000_NS10device_ptrIiEESF_NS0_13ScanTileStateIiLb1EEES9_NS0_8NullTypeEjiLb0ESI_EEvT0_T1_T2_iT3_T4_T5_E12temp_storage+4], %r1041;
	st.shared.u32 	[_ZZN3cub18CUB_300001_SM_10006detail4scan16DeviceScanKernelINS2_10policy_hubIiiijN4cuda3std3__44plusIvEEE10Policy1000EN6thrust24THRUST_300001_SM_1000_NS10device_ptrIiEESF_NS0_13ScanTileStateIiLb1EEES9_NS0_8NullTypeEjiLb0ESI_EEvT0_T1_T2_iT3_T4_T5_E12temp_storage+8], %r397;
$L__BB4_91:
	setp.ne.s32 	%p55, %r252, 0;
	mov.u32 	%r1048, %r171;
	@%p55 bra 	$L__BB4_93;
	st.shared.u32 	[_ZZN3cub18CUB_300001_SM_10006detail4scan16DeviceScanKernelINS2_10policy_hubIiiijN4cuda3std3__44plusIvEEE10Policy1000EN6thrust24THRUST_300001_SM_1000_NS10device_ptrIiEESF_NS0_13ScanTileStateIiLb1EEES9_NS0_8NullTypeEjiLb0ESI_EEvT0_T1_T2_iT3_T4_T5_E12temp_storage+76], %r1041;
	mov.u32 	%r1048, %r1041;
$L__BB4_93:
	bar.sync 	0;
	setp.eq.s32 	%p56, %r82, 0;
	ld.shared.u32 	%r398, [_ZZN3cub18CUB_300001_SM_10006detail4scan16DeviceScanKernelINS2_10policy_hubIiiijN4cuda3std3__44plusIvEEE10Policy1000EN6thrust24THRUST_300001_SM_1000_NS10device_ptrIiEESF_NS0_13ScanTileStateIiLb1EEES9_NS0_8NullTypeEjiLb0ESI_EEvT0_T1_T2_iT3_T4_T5_E12temp_storage+76];
	selp.b32 	%r399, 0, %r398, %p56;
	add.s32 	%r1049, %r399, %r1048;
$L__BB4_94:
	add.s32 	%r544, %r1049, %r142;
	add.s32 	%r545, %r143, %r544;
	add.s32 	%r546, %r144, %r545;
	add.s32 	%r547, %r145, %r546;
	add.s32 	%r548, %r146, %r547;
	add.s32 	%r549, %r147, %r548;
	add.s32 	%r550, %r148, %r549;
	add.s32 	%r551, %r149, %r550;
	add.s32 	%r552, %r150, %r551;
	add.s32 	%r553, %r151, %r552;
	add.s32 	%r554, %r152, %r553;
	add.s32 	%r555, %r153, %r554;
	add.s32 	%r556, %r154, %r555;
	add.s32 	%r557, %r155, %r556;
	add.s32 	%r558, %r156, %r557;
	add.s32 	%r559, %r157, %r558;
	add.s32 	%r560, %r158, %r559;
	add.s32 	%r561, %r159, %r560;
	add.s32 	%r562, %r160, %r561;
	add.s32 	%r563, %r161, %r562;
	add.s32 	%r564, %r162, %r563;
	add.s32 	%r565, %r163, %r564;
	bar.sync 	0;
	st.shared.v2.u32 	[%r141], {%r544, %r545};
	st.shared.v2.u32 	[%r141+8], {%r546, %r547};
	st.shared.v2.u32 	[%r141+16], {%r548, %r549};
	st.shared.v2.u32 	[%r141+24], {%r550, %r551};
	st.shared.v2.u32 	[%r141+32], {%r552, %r553};
	st.shared.v2.u32 	[%r141+40], {%r554, %r555};
	st.shared.v2.u32 	[%r141+48], {%r556, %r557};
	st.shared.v2.u32 	[%r141+56], {%r558, %r559};
	st.shared.v2.u32 	[%r141+64], {%r560, %r561};
	st.shared.v2.u32 	[%r141+72], {%r562, %r563};
	st.shared.v2.u32 	[%r141+80], {%r564, %r565};
	bar.warp.sync 	-1;
	ld.shared.u32 	%r210, [%r140];
	ld.shared.u32 	%r211, [%r140+128];
	ld.shared.u32 	%r212, [%r140+256];
	ld.shared.u32 	%r213, [%r140+384];
	ld.shared.u32 	%r214, [%r140+512];
	ld.shared.u32 	%r215, [%r140+640];
	ld.shared.u32 	%r216, [%r140+768];
	ld.shared.u32 	%r217, [%r140+896];
	ld.shared.u32 	%r218, [%r140+1024];
	ld.shared.u32 	%r219, [%r140+1152];
	ld.shared.u32 	%r220, [%r140+1280];
	ld.shared.u32 	%r221, [%r140+1408];
	ld.shared.u32 	%r222, [%r140+1536];
	ld.shared.u32 	%r223, [%r140+1664];
	ld.shared.u32 	%r224, [%r140+1792];
	ld.shared.u32 	%r225, [%r140+1920];
	ld.shared.u32 	%r226, [%r140+2048];
	ld.shared.u32 	%r227, [%r140+2176];
	ld.shared.u32 	%r228, [%r140+2304];
	ld.shared.u32 	%r229, [%r140+2432];
	ld.shared.u32 	%r230, [%r140+2560];
	ld.shared.u32 	%r231, [%r140+2688];
	setp.ne.s32 	%p81, %r82, 0;
	@%p81 bra 	$L__BB4_96;
	st.volatile.shared.u32 	[_ZZN3cub18CUB_300001_SM_10006detail4scan16DeviceScanKernelINS2_10policy_hubIiiijN4cuda3std3__44plusIvEEE10Policy1000EN6thrust24THRUST_300001_SM_1000_NS10device_ptrIiEESF_NS0_13ScanTileStateIiLb1EEES9_NS0_8NullTypeEjiLb0ESI_EEvT0_T1_T2_iT3_T4_T5_E12temp_storage+33792], %r3;
$L__BB4_96:
	ld.param.u32 	%r997, [_ZN3cub18CUB_300001_SM_10006detail4scan16DeviceScanKernelINS2_10policy_hubIiiijN4cuda3std3__44plusIvEEE10Policy1000EN6thrust24THRUST_300001_SM_1000_NS10device_ptrIiEESF_NS0_13ScanTileStateIiLb1EEES9_NS0_8NullTypeEjiLb0ESI_EEvT0_T1_T2_iT3_T4_T5__param_3];
	bar.sync 	0;
	ld.volatile.shared.u32 	%r232, [_ZZN3cub18CUB_300001_SM_10006detail4scan16DeviceScanKernelINS2_10policy_hubIiiijN4cuda3std3__44plusIvEEE10Policy1000EN6thrust24THRUST_300001_SM_1000_NS10device_ptrIiEESF_NS0_13ScanTileStateIiLb1EEES9_NS0_8NullTypeEjiLb0ESI_EEvT0_T1_T2_iT3_T4_T5_E12temp_storage+33792];
	cvt.u64.u32 	%rd33, %r84;
	mov.u32 	%r566, %ctaid.x;
	add.s32 	%r567, %r997, %r566;
	mul.lo.s32 	%r568, %r567, 8448;
	cvt.u64.u32 	%rd34, %r568;
	add.s64 	%rd35, %rd33, %rd34;
	setp.ge.s32 	%p82, %r84, %r232;
	shl.b64 	%rd36, %rd35, 2;
	add.s64 	%rd12, %rd3, %rd36;
	@%p82 bra 	$L__BB4_98;
	st.global.u32 	[%rd12], %r210;
$L__BB4_98:
	mov.u32 	%r569, %tid.x;
	and.b32  	%r570, %r569, 992;
	mul.lo.s32 	%r571, %r570, 22;
	and.b32  	%r572, %r569, 31;
	or.b32  	%r573, %r571, %r572;
	or.b32  	%r574, %r573, 32;
	setp.ge.s32 	%p83, %r574, %r232;
	@%p83 bra 	$L__BB4_100;
	st.global.u32 	[%rd12+128], %r211;
$L__BB4_100:
	setp.ge.s32 	%p84, %r89, %r232;
	@%p84 bra 	$L__BB4_102;
	st.global.u32 	[%rd12+256], %r212;
$L__BB4_102:
	setp.ge.s32 	%p85, %r92, %r232;
	@%p85 bra 	$L__BB4_104;
	st.global.u32 	[%rd12+384], %r213;
$L__BB4_104:
	add.s32 	%r580, %r573, 128;
	setp.ge.s32 	%p86, %r580, %r232;
	@%p86 bra 	$L__BB4_106;
	st.global.u32 	[%rd12+512], %r214;
$L__BB4_106:
	add.s32 	%r586, %r573, 160;
	setp.ge.s32 	%p87, %r586, %r232;
	@%p87 bra 	$L__BB4_108;
	st.global.u32 	[%rd12+640], %r215;
$L__BB4_108:
	add.s32 	%r592, %r573, 192;
	setp.ge.s32 	%p88, %r592, %r232;
	@%p88 bra 	$L__BB4_110;
	st.global.u32 	[%rd12+768], %r216;
$L__BB4_110:
	setp.ge.s32 	%p89, %r101, %r232;
	@%p89 bra 	$L__BB4_112;
	st.global.u32 	[%rd12+896], %r217;
$L__BB4_112:
	add.s32 	%r598, %r573, 256;
	setp.ge.s32 	%p90, %r598, %r232;
	@%p90 bra 	$L__BB4_114;
	st.global.u32 	[%rd12+1024], %r218;
$L__BB4_114:
	add.s32 	%r604, %r573, 288;
	setp.ge.s32 	%p91, %r604, %r232;
	@%p91 bra 	$L__BB4_116;
	st.global.u32 	[%rd12+1152], %r219;
$L__BB4_116:
	add.s32 	%r610, %r573, 320;
	setp.ge.s32 	%p92, %r610, %r232;
	@%p92 bra 	$L__BB4_118;
	st.global.u32 	[%rd12+1280], %r220;
$L__BB4_118:
	setp.ge.s32 	%p93, %r110, %r232;
	@%p93 bra 	$L__BB4_120;
	st.global.u32 	[%rd12+1408], %r221;
$L__BB4_120:
	setp.ge.s32 	%p94, %r113, %r232;
	@%p94 bra 	$L__BB4_122;
	st.global.u32 	[%rd12+1536], %r222;
$L__BB4_122:
	setp.ge.s32 	%p95, %r116, %r232;
	@%p95 bra 	$L__BB4_124;
	st.global.u32 	[%rd12+1664], %r223;
$L__BB4_124:
	setp.ge.s32 	%p96, %r119, %r232;
	@%p96 bra 	$L__BB4_126;
	st.global.u32 	[%rd12+1792], %r224;
$L__BB4_126:
	add.s32 	%r616, %r573, 480;
	setp.ge.s32 	%p97, %r616, %r232;
	@%p97 bra 	$L__BB4_128;
	st.global.u32 	[%rd12+1920], %r225;
$L__BB4_128:
	add.s32 	%r622, %r573, 512;
	setp.ge.s32 	%p98, %r622, %r232;
	@%p98 bra 	$L__BB4_130;
	st.global.u32 	[%rd12+2048], %r226;
$L__BB4_130:
	setp.ge.s32 	%p99, %r126, %r232;
	@%p99 bra 	$L__BB4_132;
	st.global.u32 	[%rd12+2176], %r227;
$L__BB4_132:
	add.s32 	%r628, %r573, 576;
	setp.ge.s32 	%p100, %r628, %r232;
	@%p100 bra 	$L__BB4_134;
	st.global.u32 	[%rd12+2304], %r228;
$L__BB4_134:
	setp.ge.s32 	%p101, %r131, %r232;
	@%p101 bra 	$L__BB4_136;
	st.global.u32 	[%rd12+2432], %r229;
$L__BB4_136:
	add.s32 	%r634, %r573, 640;
	setp.ge.s32 	%p102, %r634, %r232;
	@%p102 bra 	$L__BB4_138;
	st.global.u32 	[%rd12+2560], %r230;
$L__BB4_138:
	add.s32 	%r640, %r573, 672;
	setp.ge.s32 	%p103, %r640, %r232;
	@%p103 bra 	$L__BB4_140;
	st.global.u32 	[%rd12+2688], %r231;
$L__BB4_140:
	ret;

}
	// .globl	_ZN3cub18CUB_300001_SM_10006detail4scan16DeviceScanKernelINS2_10policy_hubIiiimN4cuda3std3__44plusIvEEE10Policy1000EN6thrust24THRUST_300001_SM_1000_NS10device_ptrIiEESF_NS0_13ScanTileStateIiLb1EEES9_NS0_8NullTypeEmiLb0ESI_EEvT0_T1_T2_iT3_T4_T5_
.visible .entry _ZN3cub18CUB_300001_SM_10006detail4scan16DeviceScanKernelINS2_10policy_hubIiiimN4cuda3std3__44plusIvEEE10Policy1000EN6thrust24THRUST_300001_SM_1000_NS10device_ptrIiEESF_NS0_13ScanTileStateIiLb1EEES9_NS0_8NullTypeEmiLb0ESI_EEvT0_T1_T2_iT3_T4_T5_(
	.param .align 8 .b8 _ZN3cub18CUB_300001_SM_10006detail4scan16DeviceScanKernelINS2_10policy_hubIiiimN4cuda3std3__44plusIvEEE10Policy1000EN6thrust24THRUST_300001_SM_1000_NS10device_ptrIiEESF_NS0_13ScanTileStateIiLb1EEES9_NS0_8NullTypeEmiLb0ESI_EEvT0_T1_T2_iT3_T4_T5__param_0[8],
	.param .align 8 .b8 _ZN3cub18CUB_300001_SM_10006detail4scan16DeviceScanKernelINS2_10policy_hubIiiimN4cuda3std3__44plusIvEEE10Policy1000EN6thrust24THRUST_300001_SM_1000_NS10device_ptrIiEESF_NS0_13ScanTileStateIiLb1EEES9_NS0_8NullTypeEmiLb0ESI_EEvT0_T1_T2_iT3_T4_T5__param_1[8],
	.param .align 8 .b8 _ZN3cub18CUB_300001_SM_10006detail4scan16DeviceScanKernelINS2_10policy_hubIiiimN4cuda3std3__44plusIvEEE10Policy1000EN6thrust24THRUST_300001_SM_1000_NS10device_ptrIiEESF_NS0_13ScanTileStateIiLb1EEES9_NS0_8NullTypeEmiLb0ESI_EEvT0_T1_T2_iT3_T4_T5__param_2[8],
	.param .u32 _ZN3cub18CUB_300001_SM_10006detail4scan16DeviceScanKernelINS2_10policy_hubIiiimN4cuda3std3__44plusIvEEE10Policy1000EN6thrust24THRUST_300001_SM_1000_NS10device_ptrIiEESF_NS0_13ScanTileStateIiLb1EEES9_NS0_8NullTypeEmiLb0ESI_EEvT0_T1_T2_iT3_T4_T5__param_3,
	.param .align 1 .b8 _ZN3cub18CUB_300001_SM_10006detail4scan16DeviceScanKernelINS2_10policy_hubIiiimN4cuda3std3__44plusIvEEE10Policy1000EN6thrust24THRUST_300001_SM_1000_NS10device_ptrIiEESF_NS0_13ScanTileStateIiLb1EEES9_NS0_8NullTypeEmiLb0ESI_EEvT0_T1_T2_iT3_T4_T5__param_4[1],
	.param .align 1 .b8 _ZN3cub18CUB_300001_SM_10006detail4scan16DeviceScanKernelINS2_10policy_hubIiiimN4cuda3std3__44plusIvEEE10Policy1000EN6thrust24THRUST_300001_SM_1000_NS10device_ptrIiEESF_NS0_13ScanTileStateIiLb1EEES9_NS0_8NullTypeEmiLb0ESI_EEvT0_T1_T2_iT3_T4_T5__param_5[1],
	.param .u64 _ZN3cub18CUB_300001_SM_10006detail4scan16DeviceScanKernelINS2_10policy_hubIiiimN4cuda3std3__44plusIvEEE10Policy1000EN6thrust24THRUST_300001_SM_1000_NS10device_ptrIiEESF_NS0_13ScanTileStateIiLb1EEES9_NS0_8NullTypeEmiLb0ESI_EEvT0_T1_T2_iT3_T4_T5__param_6
)
.maxntid 416
{
	.reg .pred 	%p<158>;
	.reg .b32 	%r<1009>;
	.reg .b64 	%rd<55>;
	// demoted variable
	.shared .align 16 .b8 _ZZN3cub18CUB_300001_SM_10006detail4scan16DeviceScanKernelINS2_10policy_hubIiiimN4cuda3std3__44plusIvEEE10Policy1000EN6thrust24THRUST_300001_SM_1000_NS10device_ptrIiEESF_NS0_13ScanTileStateIiLb1EEES9_NS0_8NullTypeEmiLb0ESI_EEvT0_T1_T2_iT3_T4_T5_E12temp_storage[31632];
	ld.param.u64 	%rd1, [_ZN3cub18CUB_300001_SM_10006detail4scan16DeviceScanKernelINS2_10policy_hubIiiimN4cuda3std3__44plusIvEEE10Policy1000EN6thrust24THRUST_300001_SM_1000_NS10device_ptrIiEESF_NS0_13ScanTileStateIiLb1EEES9_NS0_8NullTypeEmiLb0ESI_EEvT0_T1_T2_iT3_T4_T5__param_2];
	ld.param.u64 	%rd16, [_ZN3cub18CUB_300001_SM_10006detail4scan16DeviceScanKernelINS2_10policy_hubIiiimN4cuda3std3__44plusIvEEE10Policy1000EN6thrust24THRUST_300001_SM_1000_NS10device_ptrIiEESF_NS0_13ScanTileStateIiLb1EEES9_NS0_8NullTypeEmiLb0ESI_EEvT0_T1_T2_iT3_T4_T5__param_1];
	ld.param.u64 	%rd17, [_ZN3cub18CUB_300001_SM_10006detail4scan16DeviceScanKernelINS2_10policy_hubIiiimN4cuda3std3__44plusIvEEE10Policy1000EN6thrust24THRUST_300001_SM_1000_NS10device_ptrIiEESF_NS0_13ScanTileStateIiLb1EEES9_NS0_8NullTypeEmiLb0ESI_EEvT0_T1_T2_iT3_T4_T5__param_0];
	ld.param.u32 	%r200, [_ZN3cub18CUB_300001_SM_10006detail4scan16DeviceScanKernelINS2_10policy_hubIiiimN4cuda3std3__44plusIvEEE10Policy1000EN6thrust24THRUST_300001_SM_1000_NS10device_ptrIiEESF_NS0_13ScanTileStateIiLb1EEES9_NS0_8NullTypeEmiLb0ESI_EEvT0_T1_T2_iT3_T4_T5__param_3];
	ld.param.u64 	%rd18, [_ZN3cub18CUB_300001_SM_10006detail4scan16DeviceScanKernelINS2_10policy_hubIiiimN4cuda3std3__44plusIvEEE10Policy1000EN6thrust24THRUST_300001_SM_1000_NS10device_ptrIiEESF_NS0_13ScanTileStateIiLb1EEES9_NS0_8NullTypeEmiLb0ESI_EEvT0_T1_T2_iT3_T4_T5__param_6];
	cvta.to.global.u64 	%rd2, %rd17;
	cvta.to.global.u64 	%rd3, %rd16;
	mov.u32 	%r201, %ctaid.x;
	add.s32 	%r1, %r200, %r201;
	mul.wide.s32 	%rd4, %r1, 7904;
	sub.s64 	%rd5, %rd18, %rd4;
	setp.lt.u64 	%p1, %rd5, 7905;
	@%p1 bra 	$L__BB5_26;
	mov.u32 	%r2, %tid.x;
	and.b32  	%r625, %r2, 31;
	and.b32  	%r626, %r2, 992;
	mul.lo.s32 	%r627, %r626, 19;
	or.b32  	%r628, %r627, %r625;
	cvt.u64.u32 	%rd38, %r628;
	add.s64 	%rd6, %rd4, %rd38;
	shl.b64 	%rd39, %rd6, 2;
	add.s64 	%rd40, %rd2, %rd39;
	ld.global.u32 	%r629, [%rd40];
	ld.global.u32 	%r630, [%rd40+128];
	ld.global.u32 	%r631, [%rd40+256];
	ld.global.u32 	%r632, [%rd40+384];
	ld.global.u32 	%r633, [%rd40+512];
	ld.global.u32 	%r634, [%rd40+640];
	ld.global.u32 	%r635, [%rd40+768];
	ld.global.u32 	%r636, [%rd40+896];
	ld.global.u32 	%r637, [%rd40+1024];
	ld.global.u32 	%r638, [%rd40+1152];
	ld.global.u32 	%r639, [%rd40+1280];
	ld.global.u32 	%r640, [%rd40+1408];
	ld.global.u32 	%r641, [%rd40+1536];
	ld.global.u32 	%r642, [%rd40+1664];
	ld.global.u32 	%r643, [%rd40+1792];
	ld.global.u32 	%r644, [%rd40+1920];
	ld.global.u32 	%r645, [%rd40+2048];
	ld.global.u32 	%r646, [%rd40+2176];
	ld.global.u32 	%r647, [%rd40+2304];
	// begin inline asm
	mov.u32 %r624, %laneid;
	// end inline asm
	shr.u32 	%r4, %r2, 5;
	mad.lo.s32 	%r648, %r4, 608, %r624;
	shl.b32 	%r649, %r648, 2;
	mov.u32 	%r650, _ZZN3cub18CUB_300001_SM_10006detail4scan16DeviceScanKernelINS2_10policy_hubIiiimN4cuda3std3__44plusIvEEE10Policy1000EN6thrust24THRUST_300001_SM_1000_NS10device_ptrIiEESF_NS0_13ScanTileStateIiLb1EEES9_NS0_8NullTypeEmiLb0ESI_EEvT0_T1_T2_iT3_T4_T5_E12temp_storage;
	add.s32 	%r5, %r650, %r649;
	st.shared.u32 	[%r5], %r629;
	st.shared.u32 	[%r5+128], %r630;
	st.shared.u32 	[%r5+256], %r631;
	st.shared.u32 	[%r5+384], %r632;
	st.shared.u32 	[%r5+512], %r633;
	st.shared.u32 	[%r5+640], %r634;
	st.shared.u32 	[%r5+768], %r635;
	st.shared.u32 	[%r5+896], %r636;
	st.shared.u32 	[%r5+1024], %r637;
	st.shared.u32 	[%r5+1152], %r638;
	st.shared.u32 	[%r5+1280], %r639;
	st.shared.u32 	[%r5+1408], %r640;
	st.shared.u32 	[%r5+1536], %r641;
	st.shared.u32 	[%r5+1664], %r642;
	st.shared.u32 	[%r5+1792], %r643;
	st.shared.u32 	[%r5+1920], %r644;
	st.shared.u32 	[%r5+2048], %r645;
	st.shared.u32 	[%r5+2176], %r646;
	st.shared.u32 	[%r5+2304], %r647;
	bar.warp.sync 	-1;
	mad.lo.s32 	%r6, %r624, 72, %r5;
	ld.shared.u32 	%r7, [%r6];
	ld.shared.u32 	%r8, [%r6+4];
	ld.shared.u32 	%r9, [%r6+8];
	ld.shared.u32 	%r10, [%r6+12];
	ld.shared.u32 	%r11, [%r6+16];
	ld.shared.u32 	%r12, [%r6+20];
	ld.shared.u32 	%r13, [%r6+24];
	ld.shared.u32 	%r14, [%r6+28];
	ld.shared.u32 	%r15, [%r6+32];
	ld.shared.u32 	%r16, [%r6+36];
	ld.shared.u32 	%r17, [%r6+40];
	ld.shared.u32 	%r18, [%r6+44];
	ld.shared.u32 	%r19, [%r6+48];
	ld.shared.u32 	%r20, [%r6+52];
	ld.shared.u32 	%r21, [%r6+56];
	ld.shared.u32 	%r22, [%r6+60];
	ld.shared.u32 	%r23, [%r6+64];
	ld.shared.u32 	%r24, [%r6+68];
	ld.shared.u32 	%r25, [%r6+72];
	bar.sync 	0;
	setp.ne.s32 	%p100, %r1, 0;
	@%p100 bra 	$L__BB5_6;
	add.s32 	%r868, %r8, %r7;
	add.s32 	%r869, %r9, %r868;
	add.s32 	%r870, %r10, %r869;
	add.s32 	%r871, %r11, %r870;
	add.s32 	%r872, %r12, %r871;
	add.s32 	%r873, %r13, %r872;
	add.s32 	%r874, %r14, %r873;
	add.s32 	%r875, %r15, %r874;
	add.s32 	%r876, %r16, %r875;
	add.s32 	%r877, %r17, %r876;
	add.s32 	%r878, %r18, %r877;
	add.s32 	%r879, %r19, %r878;
	add.s32 	%r880, %r20, %r879;
	add.s32 	%r881, %r21, %r880;
	add.s32 	%r882, %r22, %r881;
	add.s32 	%r883, %r23, %r882;
	add.s32 	%r884, %r24, %r883;
	add.s32 	%r842, %r25, %r884;
	mov.b32 	%r840, 1;
	mov.b32 	%r865, 0;
	mov.b32 	%r867, -1;
	// begin inline asm
	{  .reg .s32 r0;  .reg .pred p;  shfl.sync.up.b32 r0|p, %r842, %r840, %r865, %r867;  @p add.s32 r0, r0, %r842;  mov.s32 %r838, r0;}
	// end inline asm
	mov.b32 	%r846, 2;
	// begin inline asm
	{  .reg .s32 r0;  .reg .pred p;  shfl.sync.up.b32 r0|p, %r838, %r846, %r865, %r867;  @p add.s32 r0, r0, %r838;  mov.s32 %r844, r0;}
	// end inline asm
	mov.b32 	%r852, 4;
	// begin inline asm
	{  .reg .s32 r0;  .reg .pred p;  shfl.sync.up.b32 r0|p, %r844, %r852, %r865, %r867;  @p add.s32 r0, r0, %r844;  mov.s32 %r850, r0;}
	// end inline asm
	mov.b32 	%r858, 8;
	// begin inline asm
	{  .reg .s32 r0;  .reg .pred p;  shfl.sync.up.b32 r0|p, %r850, %r858, %r865, %r867;  @p add.s32 r0, r0, %r850;  mov.s32 %r856, r0;}
	// end inline asm
	mov.b32 	%r864, 16;
	// begin inline asm
	{  .reg .s32 r0;  .reg .pred p;  shfl.sync.up.b32 r0|p, %r856, %r864, %r865, %r867;  @p add.s32 r0, r0, %r856;  mov.s32 %r862, r0;}
	// end inline asm
	setp.ne.s32 	%p143, %r624, 31;
	@%p143 bra 	$L__BB5_4;
	shl.b32 	%r885, %r4, 2;
	mov.u32 	%r886, _ZZN3cub18CUB_300001_SM_10006detail4scan16DeviceScanKernelINS2_10policy_hubIiiimN4cuda3std3__44plusIvEEE10Policy1000EN6thrust24THRUST_300001_SM_1000_NS10device_ptrIiEESF_NS0_13ScanTileStateIiLb1EEES9_NS0_8NullTypeEmiLb0ESI_EEvT0_T1_T2_iT3_T4_T5_E12temp_storage;
	add.s32 	%r887, %r886, %r885;
	st.shared.u32 	[%r887+16], %r862;
$L__BB5_4:
	sub.s32 	%r888, %r862, %r842;
	bar.sync 	0;
	ld.shared.v4.u32 	{%r889, %r890, %r891, %r892}, [_ZZN3cub18CUB_300001_SM_10006detail4scan16DeviceScanKernelINS2_10policy_hubIiiimN4cuda3std3__44plusIvEEE10Policy1000EN6thrust24THRUST_300001_SM_1000_NS10device_ptrIiEESF_NS0_13ScanTileStateIiLb1EEES9_NS0_8NullTypeEmiLb0ESI_EEvT0_T1_T2_iT3_T4_T5_E12temp_storage+16];
	add.s32 	%r893, %r890, %r889;
	setp.eq.s32 	%p144, %r4, 2;
	selp.b32 	%r894, %r893, %r889, %p144;
	add.s32 	%r895, %r893, %r891;
	setp.eq.s32 	%p145, %r4, 3;
	selp.b32 	%r896, %r895, %r894, %p145;
	add.s32 	%r897, %r895, %r892;
	setp.eq.s32 	%p146, %r4, 4;
	selp.b32 	%r898, %r897, %r896, %p146;
	ld.shared.v4.u32 	{%r899, %r900, %r901, %r902}, [_ZZN3cub18CUB_300001_SM_10006detail4scan16DeviceScanKernelINS2_10policy_hubIiiimN4cuda3std3__44plusIvEEE10Policy1000EN6thrust24THRUST_300001_SM_1000_NS10device_ptrIiEESF_NS0_13ScanTileStateIiLb1EEES9_NS0_8NullTypeEmiLb0ESI_EEvT0_T1_T2_iT3_T4_T5_E12temp_storage+32];
	add.s32 	%r903, %r897, %r899;
	setp.eq.s32 	%p147, %r4, 5;
	selp.b32 	%r904, %r903, %r898, %p147;
	add.s32 	%r905, %r903, %r900;
	setp.eq.s32 	%p148, %r4, 6;
	selp.b32 	%r906, %r905, %r904, %p148;
	add.s32 	%r907, %r905, %r901;
	setp.eq.s32 	%p149, %r4, 7;
	selp.b32 	%r908, %r907, %r906, %p149;
	add.s32 	%r909, %r907, %r902;
	setp.eq.s32 	%p150, %r4, 8;
	selp.b32 	%r910, %r909, %r908, %p150;
	ld.shared.v4.u32 	{%r911, %r912, %r913, %r914}, [_ZZN3cub18CUB_300001_SM_10006detail4scan16DeviceScanKernelINS2_10policy_hubIiiimN4cuda3std3__44plusIvEEE10Policy1000EN6thrust24THRUST_300001_SM_1000_NS10device_ptrIiEESF_NS0_13ScanTileStateIiLb1EEES9_NS0_8NullTypeEmiLb0ESI_EEvT0_T1_T2_iT3_T4_T5_E12temp_storage+48];
	add.s32 	%r915, %r909, %r911;
	setp.eq.s32 	%p151, %r4, 9;
	selp.b32 	%r916, %r915, %r910, %p151;
	add.s32 	%r917, %r915, %r912;
	setp.eq.s32 	%p152, %r4, 10;
	selp.b32 	%r918, %r917, %r916, %p152;
	add.s32 	%r919, %r917, %r913;
	setp.eq.s32 	%p153, %r4, 11;
	selp.b32 	%r920, %r919, %r918, %p153;
	add.s32 	%r28, %r919, %r914;
	setp.eq.s32 	%p154, %r4, 12;
	selp.b32 	%r921, %r28, %r920, %p154;
	setp.lt.u32 	%p155, %r2, 32;
	setp.eq.s32 	%p156, %r624, 0;
	selp.b32 	%r922, 0, %r888, %p156;
	add.s32 	%r923, %r921, %r922;
	selp.b32 	%r977, %r888, %r923, %p155;
	setp.ne.s32 	%p157, %r2, 0;
	@%p157 bra 	$L__BB5_25;
	ld.shared.u32 	%r927, [_ZZN3cub18CUB_300001_SM_10006detail4scan16DeviceScanKernelINS2_10policy_hubIiiimN4cuda3std3__44plusIvEEE10Policy1000EN6thrust24THRUST_300001_SM_1000_NS10device_ptrIiEESF_NS0_13ScanTileStateIiLb1EEES9_NS0_8NullTypeEmiLb0ESI_EEvT0_T1_T2_iT3_T4_T5_E12temp_storage+64];
	add.s64 	%rd52, %rd1, 256;
	add.s32 	%r925, %r28, %r927;
	mov.b32 	%r924, 101;
	// begin inline asm
	st.relaxed.gpu.v2.u32 [%rd52], {%r924, %r925};
	// end inline asm
	mov.b32 	%r977, 0;
	bra.uni 	$L__BB5_25;
$L__BB5_6:
	add.s32 	%r681, %r8, %r7;
	add.s32 	%r682, %r9, %r681;
	add.s32 	%r683, %r10, %r682;
	add.s32 	%r684, %r11, %r683;
	add.s32 	%r685, %r12, %r684;
	add.s32 	%r686, %r13, %r685;
	add.s32 	%r687, %r14, %r686;
	add.s32 	%r688, %r15, %r687;
	add.s32 	%r689, %r16, %r688;
	add.s32 	%r690, %r17, %r689;
	add.s32 	%r691, %r18, %r690;
	add.s32 	%r692, %r19, %r691;
	add.s32 	%r693, %r20, %r692;
	add.s32 	%r694, %r21, %r693;
	add.s32 	%r695, %r22, %r694;
	add.s32 	%r696, %r23, %r695;
	add.s32 	%r697, %r24, %r696;
	add.s32 	%r655, %r25, %r697;
	mov.b32 	%r653, 1;
	mov.b32 	%r678, 0;
	mov.b32 	%r680, -1;
	// begin inline asm
	{  .reg .s32 r0;  .reg .pred p;  shfl.sync.up.b32 r0|p, %r655, %r653, %r678, %r680;  @p add.s32 r0, r0, %r655;  mov.s32 %r651, r0;}
	// end inline asm
	mov.b32 	%r659, 2;
	// begin inline asm
	{  .reg .s32 r0;  .reg .pred p;  shfl.sync.up.b32 r0|p, %r651, %r659, %r678, %r680;  @p add.s32 r0, r0, %r651;  mov.s32 %r657, r0;}
	// end inline asm
	mov.b32 	%r665, 4;
	// begin inline asm
	{  .reg .s32 r0;  .reg .pred p;  shfl.sync.up.b32 r0|p, %r657, %r665, %r678, %r680;  @p add.s32 r0, r0, %r657;  mov.s32 %r663, r0;}
	// end inline asm
	mov.b32 	%r671, 8;
	// begin inline asm
	{  .reg .s32 r0;  .reg .pred p;  shfl.sync.up.b32 r0|p, %r663, %r671, %r678, %r680;  @p add.s32 r0, r0, %r663;  mov.s32 %r669, r0;}
	// end inline asm
	mov.b32 	%r677, 16;
	// begin inline asm
	{  .reg .s32 r0;  .reg .pred p;  shfl.sync.up.b32 r0|p, %r669, %r677, %r678, %r680;  @p add.s32 r0, r0, %r669;  mov.s32 %r675, r0;}
	// end inline asm
	setp.ne.s32 	%p101, %r624, 31;
	@%p101 bra 	$L__BB5_8;
	shl.b32 	%r698, %r4, 2;
	mov.u32 	%r699, _ZZN3cub18CUB_300001_SM_10006detail4scan16DeviceScanKernelINS2_10policy_hubIiiimN4cuda3std3__44plusIvEEE10Policy1000EN6thrust24THRUST_300001_SM_1000_NS10device_ptrIiEESF_NS0_13ScanTileStateIiLb1EEES9_NS0_8NullTypeEmiLb0ESI_EEvT0_T1_T2_iT3_T4_T5_E12temp_storage;
	add.s32 	%r700, %r699, %r698;
	st.shared.u32 	[%r700+16], %r675;
$L__BB5_8:
	sub.s32 	%r701, %r675, %r655;
	bar.sync 	0;
	ld.shared.v4.u32 	{%r702, %r703, %r704, %r705}, [_ZZN3cub18CUB_300001_SM_10006detail4scan16DeviceScanKernelINS2_10policy_hubIiiimN4cuda3std3__44plusIvEEE10Policy1000EN6thrust24THRUST_300001_SM_1000_NS10device_ptrIiEESF_NS0_13ScanTileStateIiLb1EEES9_NS0_8NullTypeEmiLb0ESI_EEvT0_T1_T2_iT3_T4_T5_E12temp_storage+16];
	add.s32 	%r706, %r703, %r702;
	setp.eq.s32 	%p102, %r4, 2;
	selp.b32 	%r707, %r706, %r702, %p102;
	add.s32 	%r708, %r706, %r704;
	setp.eq.s32 	%p103, %r4, 3;
	selp.b32 	%r709, %r708, %r707, %p103;
	add.s32 	%r710, %r708, %r705;
	setp.eq.s32 	%p104, %r4, 4;
	selp.b32 	%r711, %r710, %r709, %p104;
	ld.shared.v4.u32 	{%r712, %r713, %r714, %r715}, [_ZZN3cub18CUB_300001_SM_10006detail4scan16DeviceScanKernelINS2_10policy_hubIiiimN4cuda3std3__44plusIvEEE10Policy1000EN6thrust24THRUST_300001_SM_1000_NS10device_ptrIiEESF_NS0_13ScanTileStateIiLb1EEES9_NS0_8NullTypeEmiLb0ESI_EEvT0_T1_T2_iT3_T4_T5_E12temp_storage+32];
	add.s32 	%r716, %r710, %r712;
	setp.eq.s32 	%p105, %r4, 5;
	selp.b32 	%r717, %r716, %r711, %p105;
	add.s32 	%r718, %r716, %r713;
	setp.eq.s32 	%p106, %r4, 6;
	selp.b32 	%r719, %r718, %r717, %p106;
	add.s32 	%r720, %r718, %r714;
	setp.eq.s32 	%p107, %r4, 7;
	selp.b32 	%r721, %r720, %r719, %p107;
	add.s32 	%r722, %r720, %r715;
	setp.eq.s32 	%p108, %r4, 8;
	selp.b32 	%r723, %r722, %r721, %p108;
	ld.shared.v4.u32 	{%r724, %r725, %r726, %r727}, [_ZZN3cub18CUB_300001_SM_10006detail4scan16DeviceScanKernelINS2_10policy_hubIiiimN4cuda3std3__44plusIvEEE10Policy1000EN6thrust24THRUST_300001_SM_1000_NS10device_ptrIiEESF_NS0_13ScanTileStateIiLb1EEES9_NS0_8NullTypeEmiLb0ESI_EEvT0_T1_T2_iT3_T4_T5_E12temp_storage+48];
	add.s32 	%r728, %r722, %r724;
	setp.eq.s32 	%p109, %r4, 9;
	selp.b32 	%r729, %r728, %r723, %p109;
	add.s32 	%r730, %r728, %r725;
	setp.eq.s32 	%p110, %r4, 10;
	selp.b32 	%r731, %r730, %r729, %p110;
	add.s32 	%r732, %r730, %r726;
	setp.eq.s32 	%p111, %r4, 11;
	selp.b32 	%r733, %r732, %r731, %p111;
	add.s32 	%r734, %r732, %r727;
	setp.eq.s32 	%p112, %r4, 12;
	selp.b32 	%r735, %r734, %r733, %p112;
	ld.shared.u32 	%r736, [_ZZN3cub18CUB_300001_SM_10006detail4scan16DeviceScanKernelINS2_10policy_hubIiiimN4cuda3std3__44plusIvEEE10Policy1000EN6thrust24THRUST_300001_SM_1000_NS10device_ptrIiEESF_NS0_13ScanTileStateIiLb1EEES9_NS0_8NullTypeEmiLb0ESI_EEvT0_T1_T2_iT3_T4_T5_E12temp_storage+64];
	add.s32 	%r32, %r734, %r736;
	setp.gt.u32 	%p113, %r2, 31;
	setp.lt.u32 	%p114, %r2, 32;
	setp.eq.s32 	%p115, %r624, 0;
	selp.b32 	%r737, 0, %r701, %p115;
	add.s32 	%r976, %r735, %r737;
	selp.b32 	%r34, %r701, %r976, %p114;
	@%p113 bra 	$L__BB5_24;
	setp.ne.s32 	%p116, %r2, 0;
	mul.wide.s32 	%rd41, %r1, 8;
	add.s64 	%rd7, %rd1, %rd41;
	@%p116 bra 	$L__BB5_11;
	st.shared.u32 	[_ZZN3cub18CUB_300001_SM_10006detail4scan16DeviceScanKernelINS2_10policy_hubIiiimN4cuda3std3__44plusIvEEE10Policy1000EN6thrust24THRUST_300001_SM_1000_NS10device_ptrIiEESF_NS0_13ScanTileStateIiLb1EEES9_NS0_8NullTypeEmiLb0ESI_EEvT0_T1_T2_iT3_T4_T5_E12temp_storage+12], %r32;
	add.s64 	%rd42, %rd7, 256;
	mov.b32 	%r738, 100;
	// begin inline asm
	st.relaxed.gpu.v2.u32 [%rd42], {%r738, %r32};
	// end inline asm
$L__BB5_11:
	not.b32 	%r744, %r2;
	add.s32 	%r972, %r1, %r744;
	mov.b32 	%r740, 550;
	// begin inline asm
	nanosleep.u32 %r740;
	// end inline asm
	mul.wide.s32 	%rd44, %r972, 8;
	add.s64 	%rd45, %rd1, %rd44;
	add.s64 	%rd43, %rd45, 256;
	// begin inline asm
	ld.relaxed.gpu.v2.u32 {%r973, %r967}, [%rd43];
	// end inline asm
	mov.b32 	%r968, 478;
$L__BB5_12:
	setp.eq.s32 	%p117, %r973, 99;
	mov.b32 	%r745, -1;
	vote.sync.any.pred 	%p118, %p117, %r745;
	not.pred 	%p119, %p118;
	@%p119 bra 	$L__BB5_14;
	// begin inline asm
	nanosleep.u32 %r968;
	// end inline asm
	shr.u32 	%r968, %r968, 1;
	// begin inline asm
	ld.relaxed.gpu.v2.u32 {%r973, %r967}, [%rd43];
	// end inline asm
	bra.uni 	$L__BB5_12;
$L__BB5_14:
	setp.eq.s32 	%p120, %r973, 101;
	mov.b32 	%r772, -1;
	vote.sync.ballot.b32 	%r774, %p120, %r772;
	// begin inline asm
	mov.u32 %r747, %lanemask_ge;
	// end inline asm
	and.b32  	%r775, %r774, %r747;
	or.b32  	%r776, %r775, -2147483648;
	add.s32 	%r777, %r776, -1;
	not.b32 	%r778, %r776;
	and.b32  	%r779, %r778, %r777;
	popc.b32 	%r751, %r779;
	mov.b32 	%r750, 1;
	// begin inline asm
	shfl.sync.down.b32 %r748, %r967, %r750, %r751, %r772;
	// end inline asm
	setp.lt.s32 	%p122, %r624, %r751;
	selp.b32 	%r780, %r748, 0, %p122;
	add.s32 	%r754, %r780, %r967;
	mov.b32 	%r755, 2;
	// begin inline asm
	shfl.sync.down.b32 %r753, %r754, %r755, %r751, %r772;
	// end inline asm
	add.s32 	%r47, %r624, 2;
	setp.gt.s32 	%p123, %r47, %r751;
	selp.b32 	%r781, 0, %r753, %p123;
	add.s32 	%r759, %r754, %r781;
	mov.b32 	%r760, 4;
	// begin inline asm
	shfl.sync.down.b32 %r758, %r759, %r760, %r751, %r772;
	// end inline asm
	add.s32 	%r48, %r624, 4;
	setp.gt.s32 	%p124, %r48, %r751;
	selp.b32 	%r782, 0, %r758, %p124;
	add.s32 	%r764, %r759, %r782;
	mov.b32 	%r765, 8;
	// begin inline asm
	shfl.sync.down.b32 %r763, %r764, %r765, %r751, %r772;
	// end inline asm
	add.s32 	%r49, %r624, 8;
	setp.gt.s32 	%p125, %r49, %r751;
	selp.b32 	%r783, 0, %r763, %p125;
	add.s32 	%r769, %r764, %r783;
	mov.b32 	%r770, 16;
	// begin inline asm
	shfl.sync.down.b32 %r768, %r769, %r770, %r751, %r772;
	// end inline asm
	add.s32 	%r50, %r624, 16;
	setp.gt.s32 	%p126, %r50, %r751;
	selp.b32 	%r784, 0, %r768, %p126;
	add.s32 	%r971, %r769, %r784;
	add.s64 	%rd9, %rd1, 256;
	mov.b32 	%r969, 478;
$L__BB5_15:
	setp.ne.s32 	%p127, %r973, 101;
	mov.b32 	%r785, -1;
	vote.sync.all.pred 	%p128, %p127, %r785;
	not.pred 	%p129, %p128;
	@%p129 bra 	$L__BB5_20;
	shr.u32 	%r969, %r969, 1;
	mul.wide.s32 	%rd48, %r972, 8;
	add.s64 	%rd49, %rd9, %rd48;
	add.s64 	%rd47, %rd49, -256;
	// begin inline asm
	ld.relaxed.gpu.v2.u32 {%r973, %r974}, [%rd47];
	// end inline asm
	mov.u32 	%r975, %r969;
$L__BB5_17:
	setp.eq.s32 	%p133, %r973, 99;
	mov.b32 	%r793, -1;
	vote.sync.any.pred 	%p134, %p133, %r793;
	not.pred 	%p135, %p134;
	@%p135 bra 	$L__BB5_19;
	// begin inline asm
	nanosleep.u32 %r975;
	// end inline asm
	shr.u32 	%r975, %r975, 1;
	// begin inline asm
	ld.relaxed.gpu.v2.u32 {%r973, %r974}, [%rd47];
	// end inline asm
	bra.uni 	$L__BB5_17;
$L__BB5_19:
	setp.eq.s32 	%p136, %r973, 101;
	mov.b32 	%r819, -1;
	vote.sync.ballot.b32 	%r820, %p136, %r819;
	and.b32  	%r821, %r820, %r747;
	or.b32  	%r822, %r821, -2147483648;
	add.s32 	%r823, %r822, -1;
	not.b32 	%r824, %r822;
	and.b32  	%r825, %r824, %r823;
	popc.b32 	%r798, %r825;
	mov.b32 	%r797, 1;
	// begin inline asm
	shfl.sync.down.b32 %r795, %r974, %r797, %r798, %r819;
	// end inline asm
	setp.lt.s32 	%p138, %r624, %r798;
	selp.b32 	%r826, %r795, 0, %p138;
	add.s32 	%r801, %r826, %r974;
	mov.b32 	%r802, 2;
	// begin inline asm
	shfl.sync.down.b32 %r800, %r801, %r802, %r798, %r819;
	// end inline asm
	setp.gt.s32 	%p139, %r47, %r798;
	selp.b32 	%r827, 0, %r800, %p139;
	add.s32 	%r806, %r801, %r827;
	mov.b32 	%r807, 4;
	// begin inline asm
	shfl.sync.down.b32 %r805, %r806, %r807, %r798, %r819;
	// end inline asm
	setp.gt.s32 	%p140, %r48, %r798;
	selp.b32 	%r828, 0, %r805, %p140;
	add.s32 	%r811, %r806, %r828;
	mov.b32 	%r812, 8;
	// begin inline asm
	shfl.sync.down.b32 %r810, %r811, %r812, %r798, %r819;
	// end inline asm
	setp.gt.s32 	%p141, %r49, %r798;
	selp.b32 	%r829, 0, %r810, %p141;
	add.s32 	%r816, %r811, %r829;
	mov.b32 	%r817, 16;
	// begin inline asm
	shfl.sync.down.b32 %r815, %r816, %r817, %r798, %r819;
	// end inline asm
	setp.gt.s32 	%p142, %r50, %r798;
	selp.b32 	%r830, 0, %r815, %p142;
	add.s32 	%r831, %r830, %r971;
	add.s32 	%r971, %r831, %r816;
	add.s32 	%r972, %r972, -32;
	bra.uni 	$L__BB5_15;
$L__BB5_20:
	@%p116 bra 	$L__BB5_22;
	add.s32 	%r788, %r971, %r32;
	add.s64 	%rd46, %rd7, 256;
	mov.b32 	%r787, 101;
	// begin inline asm
	st.relaxed.gpu.v2.u32 [%rd46], {%r787, %r788};
	// end inline asm
	st.shared.u32 	[_ZZN3cub18CUB_300001_SM_10006detail4scan16DeviceScanKernelINS2_10policy_hubIiiimN4cuda3std3__44plusIvEEE10Policy1000EN6thrust24THRUST_300001_SM_1000_NS10device_ptrIiEESF_NS0_13ScanTileStateIiLb1EEES9_NS0_8NullTypeEmiLb0ESI_EEvT0_T1_T2_iT3_T4_T5_E12temp_storage+4], %r971;
	st.shared.u32 	[_ZZN3cub18CUB_300001_SM_10006detail4scan16DeviceScanKernelINS2_10policy_hubIiiimN4cuda3std3__44plusIvEEE10Policy1000EN6thrust24THRUST_300001_SM_1000_NS10device_ptrIiEESF_NS0_13ScanTileStateIiLb1EEES9_NS0_8NullTypeEmiLb0ESI_EEvT0_T1_T2_iT3_T4_T5_E12temp_storage+8], %r788;
$L__BB5_22:
	setp.ne.s32 	%p131, %r624, 0;
	mov.u32 	%r976, %r34;
	@%p131 bra 	$L__BB5_24;
	st.shared.u32 	[_ZZN3cub18CUB_300001_SM_10006detail4scan16DeviceScanKernelINS2_10policy_hubIiiimN4cuda3std3__44plusIvEEE10Policy1000EN6thrust24THRUST_300001_SM_1000_NS10device_ptrIiEESF_NS0_13ScanTileStateIiLb1EEES9_NS0_8NullTypeEmiLb0ESI_EEvT0_T1_T2_iT3_T4_T5_E12temp_storage+84], %r971;
	mov.u32 	%r976, %r971;
$L__BB5_24:
	bar.sync 	0;
	setp.eq.s32 	%p132, %r2, 0;
	ld.shared.u32 	%r789, [_ZZN3cub18CUB_300001_SM_10006detail4scan16DeviceScanKernelINS2_10policy_hubIiiimN4cuda3std3__44plusIvEEE10Policy1000EN6thrust24THRUST_300001_SM_1000_NS10device_ptrIiEESF_NS0_13ScanTileStateIiLb1EEES9_NS0_8NullTypeEmiLb0ESI_EEvT0_T1_T2_iT3_T4_T5_E12temp_storage+84];
	selp.b32 	%r790, 0, %r789, %p132;
	add.s32 	%r977, %r790, %r976;
$L__BB5_25:
	add.s32 	%r928, %r977, %r7;
	add.s32 	%r929, %r8, %r928;
	add.s32 	%r930, %r9, %r929;
	add.s32 	%r931, %r10, %r930;
	add.s32 	%r932, %r11, %r931;
	add.s32 	%r933, %r12, %r932;
	add.s32 	%r934, %r13, %r933;
	add.s32 	%r935, %r14, %r934;
	add.s32 	%r936, %r15, %r935;
	add.s32 	%r937, %r16, %r936;
	add.s32 	%r938, %r17, %r937;
	add.s32 	%r939, %r18, %r938;
	add.s32 	%r940, %r19, %r939;
	add.s32 	%r941, %r20, %r940;
	add.s32 	%r942, %r21, %r941;
	add.s32 	%r943, %r22, %r942;
	add.s32 	%r944, %r23, %r943;
	add.s32 	%r945, %r24, %r944;
	add.s32 	%r946, %r25, %r945;
	bar.sync 	0;
	st.shared.u32 	[%r6], %r928;
	st.shared.u32 	[%r6+4], %r929;
	st.shared.u32 	[%r6+8], %r930;
	st.shared.u32 	[%r6+12], %r931;
	st.shared.u32 	[%r6+16], %r932;
	st.shared.u32 	[%r6+20], %r933;
	st.shared.u32 	[%r6+24], %r934;
	st.shared.u32 	[%r6+28], %r935;
	st.shared.u32 	[%r6+32], %r936;
	st.shared.u32 	[%r6+36], %r937;
	st.shared.u32 	[%r6+40], %r938;
	st.shared.u32 	[%r6+44], %r939;
	st.shared.u32 	[%r6+48], %r940;
	st.shared.u32 	[%r6+52], %r941;
	st.shared.u32 	[%r6+56], %r942;
	st.shared.u32 	[%r6+60], %r943;
	st.shared.u32 	[%r6+64], %r944;
	st.shared.u32 	[%r6+68], %r945;
	st.shared.u32 	[%r6+72], %r946;
	bar.warp.sync 	-1;
	ld.shared.u32 	%r947, [%r5];
	ld.shared.u32 	%r948, [%r5+128];
	ld.shared.u32 	%r949, [%r5+256];
	ld.shared.u32 	%r950, [%r5+384];
	ld.shared.u32 	%r951, [%r5+512];
	ld.shared.u32 	%r952, [%r5+640];
	ld.shared.u32 	%r953, [%r5+768];
	ld.shared.u32 	%r954, [%r5+896];
	ld.shared.u32 	%r955, [%r5+1024];
	ld.shared.u32 	%r956, [%r5+1152];
	ld.shared.u32 	%r957, [%r5+1280];
	ld.shared.u32 	%r958, [%r5+1408];
	ld.shared.u32 	%r959, [%r5+1536];
	ld.shared.u32 	%r960, [%r5+1664];
	ld.shared.u32 	%r961, [%r5+1792];
	ld.shared.u32 	%r962, [%r5+1920];
	ld.shared.u32 	%r963, [%r5+2048];
	ld.shared.u32 	%r964, [%r5+2176];
	ld.shared.u32 	%r965, [%r5+2304];
	add.s64 	%rd54, %rd3, %rd39;
	st.global.u32 	[%rd54], %r947;
	st.global.u32 	[%rd54+128], %r948;
	st.global.u32 	[%rd54+256], %r949;
	st.global.u32 	[%rd54+384], %r950;
	st.global.u32 	[%rd54+512], %r951;
	st.global.u32 	[%rd54+640], %r952;
	st.global.u32 	[%rd54+768], %r953;
	st.global.u32 	[%rd54+896], %r954;
	st.global.u32 	[%rd54+1024], %r955;
	st.global.u32 	[%rd54+1152], %r956;
	st.global.u32 	[%rd54+1280], %r957;
	st.global.u32 	[%rd54+1408], %r958;
	st.global.u32 	[%rd54+1536], %r959;
	st.global.u32 	[%rd54+1664], %r960;
	st.global.u32 	[%rd54+1792], %r961;
	st.global.u32 	[%rd54+1920], %r962;
	st.global.u32 	[%rd54+2048], %r963;
	st.global.u32 	[%rd54+2176], %r964;
	st.global.u32 	[%rd54+2304], %r965;
	bra.uni 	$L__BB5_128;
$L__BB5_26:
	setp.eq.s64 	%p2, %rd5, 0;
	@%p2 bra 	$L__BB5_128;
	cvt.u32.u64 	%r72, %rd5;
	shl.b64 	%rd19, %rd4, 2;
	add.s64 	%rd20, %rd2, %rd19;
	mov.u32 	%r73, %tid.x;
	ld.global.u32 	%r996, [%rd20];
	and.b32  	%r202, %r73, 31;
	and.b32  	%r203, %r73, 992;
	mul.lo.s32 	%r204, %r203, 19;
	or.b32  	%r75, %r204, %r202;
	setp.ge.u32 	%p3, %r75, %r72;
	shl.b32 	%r205, %r75, 2;
	cvt.u64.u32 	%rd21, %r205;
	add.s64 	%rd11, %rd20, %rd21;
	mov.u32 	%r978, %r996;
	@%p3 bra 	$L__BB5_29;
	ld.global.u32 	%r978, [%rd11];
$L__BB5_29:
	add.s32 	%r206, %r75, 32;
	setp.ge.u32 	%p4, %r206, %r72;
	mov.u32 	%r979, %r996;
	@%p4 bra 	$L__BB5_31;
	ld.global.u32 	%r979, [%rd11+128];
$L__BB5_31:
	add.s32 	%r207, %r75, 64;
	setp.ge.u32 	%p5, %r207, %r72;
	mov.u32 	%r980, %r996;
	@%p5 bra 	$L__BB5_33;
	ld.global.u32 	%r980, [%rd11+256];
$L__BB5_33:
	add.s32 	%r208, %r75, 96;
	setp.ge.u32 	%p6, %r208, %r72;
	mov.u32 	%r981, %r996;
	@%p6 bra 	$L__BB5_35;
	ld.global.u32 	%r981, [%rd11+384];
$L__BB5_35:
	add.s32 	%r209, %r75, 128;
	setp.ge.u32 	%p7, %r209, %r72;
	mov.u32 	%r982, %r996;
	@%p7 bra 	$L__BB5_37;
	ld.global.u32 	%r982, [%rd11+512];
$L__BB5_37:
	add.s32 	%r210, %r75, 160;
	setp.ge.u32 	%p8, %r210, %r72;
	mov.u32 	%r983, %r996;
	@%p8 bra 	$L__BB5_39;
	ld.global.u32 	%r983, [%rd11+640];
$L__BB5_39:
	add.s32 	%r211, %r75, 192;
	setp.ge.u32 	%p9, %r211, %r72;
	mov.u32 	%r984, %r996;
	@%p9 bra 	$L__BB5_41;
	ld.global.u32 	%r984, [%rd11+768];
$L__BB5_41:
	add.s32 	%r212, %r75, 224;
	setp.ge.u32 	%p10, %r212, %r72;
	mov.u32 	%r985, %r996;
	@%p10 bra 	$L__BB5_43;
	ld.global.u32 	%r985, [%rd11+896];
$L__BB5_43:
	add.s32 	%r92, %r75, 256;
	setp.ge.u32 	%p11, %r92, %r72;
	mov.u32 	%r986, %r996;
	@%p11 bra 	$L__BB5_45;
	ld.global.u32 	%r986, [%rd11+1024];
$L__BB5_45:
	add.s32 	%r213, %r75, 288;
	setp.ge.u32 	%p12, %r213, %r72;
	mov.u32 	%r987, %r996;
	@%p12 bra 	$L__BB5_47;
	ld.global.u32 	%r987, [%rd11+1152];
$L__BB5_47:
	add.s32 	%r214, %r75, 320;
	setp.ge.u32 	%p13, %r214, %r72;
	mov.u32 	%r988, %r996;
	@%p13 bra 	$L__BB5_49;
	ld.global.u32 	%r988, [%rd11+1280];
$L__BB5_49:
	add.s32 	%r215, %r75, 352;
	setp.ge.u32 	%p14, %r215, %r72;
	mov.u32 	%r989, %r996;
	@%p14 bra 	$L__BB5_51;
	ld.global.u32 	%r989, [%rd11+1408];
$L__BB5_51:
	add.s32 	%r216, %r75, 384;
	setp.ge.u32 	%p15, %r216, %r72;
	mov.u32 	%r990, %r996;
	@%p15 bra 	$L__BB5_53;
	ld.global.u32 	%r990, [%rd11+1536];
$L__BB5_53:
	add.s32 	%r217, %r75, 416;
	setp.ge.u32 	%p16, %r217, %r72;
	mov.u32 	%r991, %r996;
	@%p16 bra 	$L__BB5_55;
	ld.global.u32 	%r991, [%rd11+1664];
$L__BB5_55:
	add.s32 	%r218, %r75, 448;
	setp.ge.u32 	%p17, %r218, %r72;
	mov.u32 	%r992, %r996;
	@%p17 bra 	$L__BB5_57;
	ld.global.u32 	%r992, [%rd11+1792];
$L__BB5_57:
	add.s32 	%r219, %r75, 480;
	setp.ge.u32 	%p18, %r219, %r72;
	mov.u32 	%r993, %r996;
	@%p18 bra 	$L__BB5_59;
	ld.global.u32 	%r993, [%rd11+1920];
$L__BB5_59:
	add.s32 	%r220, %r75, 512;
	setp.ge.u32 	%p19, %r220, %r72;
	mov.u32 	%r994, %r996;
	@%p19 bra 	$L__BB5_61;
	ld.global.u32 	%r994, [%rd11+2048];
$L__BB5_61:
	add.s32 	%r221, %r75, 544;
	setp.ge.u32 	%p20, %r221, %r72;
	mov.u32 	%r995, %r996;
	@%p20 bra 	$L__BB5_63;
	ld.global.u32 	%r995, [%rd11+2176];
$L__BB5_63:
	add.s32 	%r113, %r75, 576;
	setp.ge.u32 	%p21, %r113, %r72;
	@%p21 bra 	$L__BB5_65;
	ld.global.u32 	%r996, [%rd11+2304];
$L__BB5_65:
	// begin inline asm
	mov.u32 %r222, %laneid;
	// end inline asm
	shr.u32 	%r117, %r73, 5;
	mad.lo.s32 	%r223, %r117, 608, %r222;
	shl.b32 	%r224, %r223, 2;
	mov.u32 	%r225, _ZZN3cub18CUB_300001_SM_10006detail4scan16DeviceScanKernelINS2_10policy_hubIiiimN4cuda3std3__44plusIvEEE10Policy1000EN6thrust24THRUST_300001_SM_1000_NS10device_ptrIiEESF_NS0_13ScanTileStateIiLb1EEES9_NS0_8NullTypeEmiLb0ESI_EEvT0_T1_T2_iT3_T4_T5_E12temp_storage;
	add.s32 	%r118, %r225, %r224;
	st.shared.u32 	[%r118], %r978;
	st.shared.u32 	[%r118+128], %r979;
	st.shared.u32 	[%r118+256], %r980;
	st.shared.u32 	[%r118+384], %r981;
	st.shared.u32 	[%r118+512], %r982;
	st.shared.u32 	[%r118+640], %r983;
	st.shared.u32 	[%r118+768], %r984;
	st.shared.u32 	[%r118+896], %r985;
	st.shared.u32 	[%r118+1024], %r986;
	st.shared.u32 	[%r118+1152], %r987;
	st.shared.u32 	[%r118+1280], %r988;
	st.shared.u32 	[%r118+1408], %r989;
	st.shared.u32 	[%r118+1536], %r990;
	st.shared.u32 	[%r118+1664], %r991;
	st.shared.u32 	[%r118+1792], %r992;
	st.shared.u32 	[%r118+1920], %r993;
	st.shared.u32 	[%r118+2048], %r994;
	st.shared.u32 	[%r118+2176], %r995;
	st.shared.u32 	[%r118+2304], %r996;
	bar.warp.sync 	-1;
	mad.lo.s32 	%r119, %r222, 72, %r118;
	ld.shared.u32 	%r120, [%r119];
	ld.shared.u32 	%r121, [%r119+4];
	ld.shared.u32 	%r122, [%r119+8];
	ld.shared.u32 	%r123, [%r119+12];
	ld.shared.u32 	%r124, [%r119+16];
	ld.shared.u32 	%r125, [%r119+20];
	ld.shared.u32 	%r126, [%r119+24];
	ld.shared.u32 	%r127, [%r119+28];
	ld.shared.u32 	%r128, [%r119+32];
	ld.shared.u32 	%r129, [%r119+36];
	ld.shared.u32 	%r130, [%r119+40];
	ld.shared.u32 	%r131, [%r119+44];
	ld.shared.u32 	%r132, [%r119+48];
	ld.shared.u32 	%r133, [%r119+52];
	ld.shared.u32 	%r134, [%r119+56];
	ld.shared.u32 	%r135, [%r119+60];
	ld.shared.u32 	%r136, [%r119+64];
	ld.shared.u32 	%r137, [%r119+68];
	ld.shared.u32 	%r138, [%r119+72];
	bar.sync 	0;
	setp.ne.s32 	%p22, %r1, 0;
	@%p22 bra 	$L__BB5_69;
	add.s32 	%r451, %r121, %r120;
	add.s32 	%r452, %r122, %r451;
	add.s32 	%r453, %r123, %r452;
	add.s32 	%r454, %r124, %r453;
	add.s32 	%r455, %r125, %r454;
	add.s32 	%r456, %r126, %r455;
	add.s32 	%r457, %r127, %r456;
	add.s32 	%r458, %r128, %r457;
	add.s32 	%r459, %r129, %r458;
	add.s32 	%r460, %r130, %r459;
	add.s32 	%r461, %r131, %r460;
	add.s32 	%r462, %r132, %r461;
	add.s32 	%r463, %r133, %r462;
	add.s32 	%r464, %r134, %r463;
	add.s32 	%r465, %r135, %r464;
	add.s32 	%r466, %r136, %r465;
	add.s32 	%r467, %r137, %r466;
	add.s32 	%r425, %r138, %r467;
	mov.b32 	%r423, 1;
	mov.b32 	%r448, 0;
	mov.b32 	%r450, -1;
	// begin inline asm
	{  .reg .s32 r0;  .reg .pred p;  shfl.sync.up.b32 r0|p, %r425, %r423, %r448, %r450;  @p add.s32 r0, r0, %r425;  mov.s32 %r421, r0;}
	// end inline asm
	mov.b32 	%r429, 2;
	// begin inline asm
	{  .reg .s32 r0;  .reg .pred p;  shfl.sync.up.b32 r0|p, %r421, %r429, %r448, %r450;  @p add.s32 r0, r0, %r421;  mov.s32 %r427, r0;}
	// end inline asm
	mov.b32 	%r435, 4;
	// begin inline asm
	{  .reg .s32 r0;  .reg .pred p;  shfl.sync.up.b32 r0|p, %r427, %r435, %r448, %r450;  @p add.s32 r0, r0, %r427;  mov.s32 %r433, r0;}
	// end inline asm
	mov.b32 	%r441, 8;
	// begin inline asm
	{  .reg .s32 r0;  .reg .pred p;  shfl.sync.up.b32 r0|p, %r433, %r441, %r448, %r450;  @p add.s32 r0, r0, %r433;  mov.s32 %r439, r0;}
	// end inline asm
	mov.b32 	%r447, 16;
	// begin inline asm
	{  .reg .s32 r0;  .reg .pred p;  shfl.sync.up.b32 r0|p, %r439, %r447, %r448, %r450;  @p add.s32 r0, r0, %r439;  mov.s32 %r445, r0;}
	// end inline asm
	setp.ne.s32 	%p65, %r222, 31;
	@%p65 bra 	$L__BB5_68;
	shl.b32 	%r468, %r117, 2;
	mov.u32 	%r469, _ZZN3cub18CUB_300001_SM_10006detail4scan16DeviceScanKernelINS2_10policy_hubIiiimN4cuda3std3__44plusIvEEE10Policy1000EN6thrust24THRUST_300001_SM_1000_NS10device_ptrIiEESF_NS0_13ScanTileStateIiLb1EEES9_NS0_8NullTypeEmiLb0ESI_EEvT0_T1_T2_iT3_T4_T5_E12temp_storage;
	add.s32 	%r470, %r469, %r468;
	st.shared.u32 	[%r470+16], %r445;
$L__BB5_68:
	sub.s32 	%r471, %r445, %r425;
	bar.sync 	0;
	ld.shared.v4.u32 	{%r472, %r473, %r474, %r475}, [_ZZN3cub18CUB_300001_SM_10006detail4scan16DeviceScanKernelINS2_10policy_hubIiiimN4cuda3std3__44plusIvEEE10Policy1000EN6thrust24THRUST_300001_SM_1000_NS10device_ptrIiEESF_NS0_13ScanTileStateIiLb1EEES9_NS0_8NullTypeEmiLb0ESI_EEvT0_T1_T2_iT3_T4_T5_E12temp_storage+16];
	add.s32 	%r476, %r473, %r472;
	setp.eq.s32 	%p66, %r117, 2;
	selp.b32 	%r477, %r476, %r472, %p66;
	add.s32 	%r478, %r476, %r474;
	setp.eq.s32 	%p67, %r117, 3;
	selp.b32 	%r479, %r478, %r477, %p67;
	add.s32 	%r480, %r478, %r475;
	setp.eq.s32 	%p68, %r117, 4;
	selp.b32 	%r481, %r480, %r479, %p68;
	ld.shared.v4.u32 	{%r482, %r483, %r484, %r485}, [_ZZN3cub18CUB_300001_SM_10006detail4scan16DeviceScanKernelINS2_10policy_hubIiiimN4cuda3std3__44plusIvEEE10Policy1000EN6thrust24THRUST_300001_SM_1000_NS10device_ptrIiEESF_NS0_13ScanTileStateIiLb1EEES9_NS0_8NullTypeEmiLb0ESI_EEvT0_T1_T2_iT3_T4_T5_E12temp_storage+32];
	add.s32 	%r486, %r480, %r482;
	setp.eq.s32 	%p69, %r117, 5;
	selp.b32 	%r487, %r486, %r481, %p69;
	add.s32 	%r488, %r486, %r483;
	setp.eq.s32 	%p70, %r117, 6;
	selp.b32 	%r489, %r488, %r487, %p70;
	add.s32 	%r490, %r488, %r484;
	setp.eq.s32 	%p71, %r117, 7;
	selp.b32 	%r491, %r490, %r489, %p71;
	add.s32 	%r492, %r490, %r485;
	setp.eq.s32 	%p72, %r117, 8;
	selp.b32 	%r493, %r492, %r491, %p72;
	ld.shared.v4.u32 	{%r494, %r495, %r496, %r497}, [_ZZN3cub18CUB_300001_SM_10006detail4scan16DeviceScanKernelINS2_10policy_hubIiiimN4cuda3std3__44plusIvEEE10Policy1000EN6thrust24THRUST_300001_SM_1000_NS10device_ptrIiEESF_NS0_13ScanTileStateIiLb1EEES9_NS0_8NullTypeEmiLb0ESI_EEvT0_T1_T2_iT3_T4_T5_E12temp_storage+48];
	add.s32 	%r498, %r492, %r494;
	setp.eq.s32 	%p73, %r117, 9;
	selp.b32 	%r499, %r498, %r493, %p73;
	add.s32 	%r500, %r498, %r495;
	setp.eq.s32 	%p74, %r117, 10;
	selp.b32 	%r501, %r500, %r499, %p74;
	add.s32 	%r502, %r500, %r496;
	setp.eq.s32 	%p75, %r117, 11;
	selp.b32 	%r503, %r502, %r501, %p75;
	add.s32 	%r504, %r502, %r497;
	setp.eq.s32 	%p76, %r117, 12;
	selp.b32 	%r505, %r504, %r503, %p76;
	setp.lt.u32 	%p77, %r73, 32;
	setp.eq.s32 	%p78, %r222, 0;
	selp.b32 	%r506, 0, %r471, %p78;
	add.s32 	%r507, %r505, %r506;
	selp.b32 	%r508, %r471, %r507, %p77;
	setp.eq.s32 	%p79, %r73, 0;
	selp.b32 	%r1008, 0, %r508, %p79;
	bra.uni 	$L__BB5_88;
$L__BB5_69:
	add.s32 	%r256, %r121, %r120;
	add.s32 	%r257, %r122, %r256;
	add.s32 	%r258, %r123, %r257;
	add.s32 	%r259, %r124, %r258;
	add.s32 	%r260, %r125, %r259;
	add.s32 	%r261, %r126, %r260;
	add.s32 	%r262, %r127, %r261;
	add.s32 	%r263, %r128, %r262;
	add.s32 	%r264, %r129, %r263;
	add.s32 	%r265, %r130, %r264;
	add.s32 	%r266, %r131, %r265;
	add.s32 	%r267, %r132, %r266;
	add.s32 	%r268, %r133, %r267;
	add.s32 	%r269, %r134, %r268;
	add.s32 	%r270, %r135, %r269;
	add.s32 	%r271, %r136, %r270;
	add.s32 	%r272, %r137, %r271;
	add.s32 	%r230, %r138, %r272;
	mov.b32 	%r228, 1;
	mov.b32 	%r253, 0;
	mov.b32 	%r255, -1;
	// begin inline asm
	{  .reg .s32 r0;  .reg .pred p;  shfl.sync.up.b32 r0|p, %r230, %r228, %r253, %r255;  @p add.s32 r0, r0, %r230;  mov.s32 %r226, r0;}
	// end inline asm
	mov.b32 	%r234, 2;
	// begin inline asm
	{  .reg .s32 r0;  .reg .pred p;  shfl.sync.up.b32 r0|p, %r226, %r234, %r253, %r255;  @p add.s32 r0, r0, %r226;  mov.s32 %r232, r0;}
	// end inline asm
	mov.b32 	%r240, 4;
	// begin inline asm
	{  .reg .s32 r0;  .reg .pred p;  shfl.sync.up.b32 r0|p, %r232, %r240, %r253, %r255;  @p add.s32 r0, r0, %r232;  mov.s32 %r238, r0;}
	// end inline asm
	mov.b32 	%r246, 8;
	// begin inline asm
	{  .reg .s32 r0;  .reg .pred p;  shfl.sync.up.b32 r0|p, %r238, %r246, %r253, %r255;  @p add.s32 r0, r0, %r238;  mov.s32 %r244, r0;}
	// end inline asm
	mov.b32 	%r252, 16;
	// begin inline asm
	{  .reg .s32 r0;  .reg .pred p;  shfl.sync.up.b32 r0|p, %r244, %r252, %r253, %r255;  @p add.s32 r0, r0, %r244;  mov.s32 %r250, r0;}
	// end inline asm
	setp.ne.s32 	%p23, %r222, 31;
	@%p23 bra 	$L__BB5_71;
	shl.b32 	%r273, %r117, 2;
	mov.u32 	%r274, _ZZN3cub18CUB_300001_SM_10006detail4scan16DeviceScanKernelINS2_10policy_hubIiiimN4cuda3std3__44plusIvEEE10Policy1000EN6thrust24THRUST_300001_SM_1000_NS10device_ptrIiEESF_NS0_13ScanTileStateIiLb1EEES9_NS0_8NullTypeEmiLb0ESI_EEvT0_T1_T2_iT3_T4_T5_E12temp_storage;
	add.s32 	%r275, %r274, %r273;
	st.shared.u32 	[%r275+16], %r250;
$L__BB5_71:
	sub.s32 	%r276, %r250, %r230;
	bar.sync 	0;
	ld.shared.v4.u32 	{%r277, %r278, %r279, %r280}, [_ZZN3cub18CUB_300001_SM_10006detail4scan16DeviceScanKernelINS2_10policy_hubIiiimN4cuda3std3__44plusIvEEE10Policy1000EN6thrust24THRUST_300001_SM_1000_NS10device_ptrIiEESF_NS0_13ScanTileStateIiLb1EEES9_NS0_8NullTypeEmiLb0ESI_EEvT0_T1_T2_iT3_T4_T5_E12temp_storage+16];
	add.s32 	%r281, %r278, %r277;
	setp.eq.s32 	%p24, %r117, 2;
	selp.b32 	%r282, %r281, %r277, %p24;
	add.s32 	%r283, %r281, %r279;
	setp.eq.s32 	%p25, %r117, 3;
	selp.b32 	%r284, %r283, %r282, %p25;
	add.s32 	%r285, %r283, %r280;
	setp.eq.s32 	%p26, %r117, 4;
	selp.b32 	%r286, %r285, %r284, %p26;
	ld.shared.v4.u32 	{%r287, %r288, %r289, %r290}, [_ZZN3cub18CUB_300001_SM_10006detail4scan16DeviceScanKernelINS2_10policy_hubIiiimN4cuda3std3__44plusIvEEE10Policy1000EN6thrust24THRUST_300001_SM_1000_NS10device_ptrIiEESF_NS0_13ScanTileStateIiLb1EEES9_NS0_8NullTypeEmiLb0ESI_EEvT0_T1_T2_iT3_T4_T5_E12temp_storage+32];
	add.s32 	%r291, %r285, %r287;
	setp.eq.s32 	%p27, %r117, 5;
	selp.b32 	%r292, %r291, %r286, %p27;
	add.s32 	%r293, %r291, %r288;
	setp.eq.s32 	%p28, %r117, 6;
	selp.b32 	%r294, %r293, %r292, %p28;
	add.s32 	%r295, %r293, %r289;
	setp.eq.s32 	%p29, %r117, 7;
	selp.b32 	%r296, %r295, %r294, %p29;
	add.s32 	%r297, %r295, %r290;
	setp.eq.s32 	%p30, %r117, 8;
	selp.b32 	%r298, %r297, %r296, %p30;
	ld.shared.v4.u32 	{%r299, %r300, %r301, %r302}, [_ZZN3cub18CUB_300001_SM_10006detail4scan16DeviceScanKernelINS2_10policy_hubIiiimN4cuda3std3__44plusIvEEE10Policy1000EN6thrust24THRUST_300001_SM_1000_NS10device_ptrIiEESF_NS0_13ScanTileStateIiLb1EEES9_NS0_8NullTypeEmiLb0ESI_EEvT0_T1_T2_iT3_T4_T5_E12temp_storage+48];
	add.s32 	%r303, %r297, %r299;
	setp.eq.s32 	%p31, %r117, 9;
	selp.b32 	%r304, %r303, %r298, %p31;
	add.s32 	%r305, %r303, %r300;
	setp.eq.s32 	%p32, %r117, 10;
	selp.b32 	%r306, %r305, %r304, %p32;
	add.s32 	%r307, %r305, %r301;
	setp.eq.s32 	%p33, %r117, 11;
	selp.b32 	%r308, %r307, %r306, %p33;
	add.s32 	%r309, %r307, %r302;
	setp.eq.s32 	%p34, %r117, 12;
	selp.b32 	%r310, %r309, %r308, %p34;
	ld.shared.u32 	%r311, [_ZZN3cub18CUB_300001_SM_10006detail4scan16DeviceScanKernelINS2_10policy_hubIiiimN4cuda3std3__44plusIvEEE10Policy1000EN6thrust24THRUST_300001_SM_1000_NS10device_ptrIiEESF_NS0_13ScanTileStateIiLb1EEES9_NS0_8NullTypeEmiLb0ESI_EEvT0_T1_T2_iT3_T4_T5_E12temp_storage+64];
	add.s32 	%r144, %r309, %r311;
	setp.gt.u32 	%p35, %r73, 31;
	setp.lt.u32 	%p36, %r73, 32;
	setp.eq.s32 	%p37, %r222, 0;
	selp.b32 	%r312, 0, %r276, %p37;
	add.s32 	%r1007, %r310, %r312;
	selp.b32 	%r146, %r276, %r1007, %p36;
	@%p35 bra 	$L__BB5_87;
	setp.ne.s32 	%p38, %r73, 0;
	mul.wide.s32 	%rd22, %r1, 8;
	add.s64 	%rd12, %rd1, %rd22;
	@%p38 bra 	$L__BB5_74;
	st.shared.u32 	[_ZZN3cub18CUB_300001_SM_10006detail4scan16DeviceScanKernelINS2_10policy_hubIiiimN4cuda3std3__44plusIvEEE10Policy1000EN6thrust24THRUST_300001_SM_1000_NS10device_ptrIiEESF_NS0_13ScanTileStateIiLb1EEES9_NS0_8NullTypeEmiLb0ESI_EEvT0_T1_T2_iT3_T4_T5_E12temp_storage+12], %r144;
	add.s64 	%rd23, %rd12, 256;
	mov.b32 	%r313, 100;
	// begin inline asm
	st.relaxed.gpu.v2.u32 [%rd23], {%r313, %r144};
	// end inline asm
$L__BB5_74:
	not.b32 	%r319, %r73;
	add.s32 	%r1003, %r1, %r319;
	mov.b32 	%r315, 550;
	// begin inline asm
	nanosleep.u32 %r315;
	// end inline asm
	mul.wide.s32 	%rd25, %r1003, 8;
	add.s64 	%rd26, %rd1, %rd25;
	add.s64 	%rd24, %rd26, 256;
	// begin inline asm
	ld.relaxed.gpu.v2.u32 {%r1004, %r998}, [%rd24];
	// end inline asm
	mov.b32 	%r999, 478;
$L__BB5_75:
	setp.eq.s32 	%p39, %r1004, 99;
	mov.b32 	%r320, -1;
	vote.sync.any.pred 	%p40, %p39, %r320;
	not.pred 	%p41, %p40;
	@%p41 bra 	$L__BB5_77;
	// begin inline asm
	nanosleep.u32 %r999;
	// end inline asm
	shr.u32 	%r999, %r999, 1;
	// begin inline asm
	ld.relaxed.gpu.v2.u32 {%r1004, %r998}, [%rd24];
	// end inline asm
	bra.uni 	$L__BB5_75;
$L__BB5_77:
	setp.eq.s32 	%p42, %r1004, 101;
	mov.b32 	%r347, -1;
	vote.sync.ballot.b32 	%r349, %p42, %r347;
	// begin inline asm
	mov.u32 %r322, %lanemask_ge;
	// end inline asm
	and.b32  	%r350, %r349, %r322;
	or.b32  	%r351, %r350, -2147483648;
	add.s32 	%r352, %r351, -1;
	not.b32 	%r353, %r351;
	and.b32  	%r354, %r353, %r352;
	popc.b32 	%r326, %r354;
	mov.b32 	%r325, 1;
	// begin inline asm
	shfl.sync.down.b32 %r323, %r998, %r325, %r326, %r347;
	// end inline asm
	setp.lt.s32 	%p44, %r222, %r326;
	selp.b32 	%r355, %r323, 0, %p44;
	add.s32 	%r329, %r355, %r998;
	mov.b32 	%r330, 2;
	// begin inline asm
	shfl.sync.down.b32 %r328, %r329, %r330, %r326, %r347;
	// end inline asm
	add.s32 	%r356, %r222, 2;
	setp.gt.s32 	%p45, %r356, %r326;
	selp.b32 	%r357, 0, %r328, %p45;
	add.s32 	%r334, %r329, %r357;
	mov.b32 	%r335, 4;
	// begin inline asm
	shfl.sync.down.b32 %r333, %r334, %r335, %r326, %r347;
	// end inline asm
	add.s32 	%r358, %r222, 4;
	setp.gt.s32 	%p46, %r358, %r326;
	selp.b32 	%r359, 0, %r333, %p46;
	add.s32 	%r339, %r334, %r359;
	mov.b32 	%r340, 8;
	// begin inline asm
	shfl.sync.down.b32 %r338, %r339, %r340, %r326, %r347;
	// end inline asm
	add.s32 	%r360, %r222, 8;
	setp.gt.s32 	%p47, %r360, %r326;
	selp.b32 	%r361, 0, %r338, %p47;
	add.s32 	%r344, %r339, %r361;
	mov.b32 	%r345, 16;
	// begin inline asm
	shfl.sync.down.b32 %r343, %r344, %r345, %r326, %r347;
	// end inline asm
	add.s32 	%r362, %r222, 16;
	setp.gt.s32 	%p48, %r362, %r326;
	selp.b32 	%r363, 0, %r343, %p48;
	add.s32 	%r1000, %r344, %r363;
	add.s64 	%rd13, %rd1, 256;
	mov.b32 	%r1001, 478;
$L__BB5_78:
	setp.ne.s32 	%p49, %r1004, 101;
	mov.b32 	%r364, -1;
	vote.sync.all.pred 	%p50, %p49, %r364;
	not.pred 	%p51, %p50;
	@%p51 bra 	$L__BB5_83;
	shr.u32 	%r1001, %r1001, 1;
	mul.wide.s32 	%rd29, %r1003, 8;
	add.s64 	%rd30, %rd13, %rd29;
	add.s64 	%rd28, %rd30, -256;
	// begin inline asm
	ld.relaxed.gpu.v2.u32 {%r1004, %r1005}, [%rd28];
	// end inline asm
	mov.u32 	%r1006, %r1001;
$L__BB5_80:
	setp.eq.s32 	%p55, %r1004, 99;
	mov.b32 	%r372, -1;
	vote.sync.any.pred 	%p56, %p55, %r372;
	not.pred 	%p57, %p56;
	@%p57 bra 	$L__BB5_82;
	// begin inline asm
	nanosleep.u32 %r1006;
	// end inline asm
	shr.u32 	%r1006, %r1006, 1;
	// begin inline asm
	ld.relaxed.gpu.v2.u32 {%r1004, %r1005}, [%rd28];
	// end inline asm
	bra.uni 	$L__BB5_80;
$L__BB5_82:
	setp.eq.s32 	%p58, %r1004, 101;
	mov.b32 	%r398, -1;
	vote.sync.ballot.b32 	%r399, %p58, %r398;
	and.b32  	%r400, %r399, %r322;
	or.b32  	%r401, %r400, -2147483648;
	add.s32 	%r402, %r401, -1;
	not.b32 	%r403, %r401;
	and.b32  	%r404, %r403, %r402;
	popc.b32 	%r377, %r404;
	mov.b32 	%r376, 1;
	// begin inline asm
	shfl.sync.down.b32 %r374, %r1005, %r376, %r377, %r398;
	// end inline asm
	setp.lt.s32 	%p60, %r222, %r377;
	selp.b32 	%r405, %r374, 0, %p60;
	add.s32 	%r380, %r405, %r1005;
	mov.b32 	%r381, 2;
	// begin inline asm
	shfl.sync.down.b32 %r379, %r380, %r381, %r377, %r398;
	// end inline asm
	add.s32 	%r406, %r222, 2;
	setp.gt.s32 	%p61, %r406, %r377;
	selp.b32 	%r407, 0, %r379, %p61;
	add.s32 	%r385, %r380, %r407;
	mov.b32 	%r386, 4;
	// begin inline asm
	shfl.sync.down.b32 %r384, %r385, %r386, %r377, %r398;
	// end inline asm
	add.s32 	%r408, %r222, 4;
	setp.gt.s32 	%p62, %r408, %r377;
	selp.b32 	%r409, 0, %r384, %p62;
	add.s32 	%r390, %r385, %r409;
	mov.b32 	%r391, 8;
	// begin inline asm
	shfl.sync.down.b32 %r389, %r390, %r391, %r377, %r398;
	// end inline asm
	add.s32 	%r410, %r222, 8;
	setp.gt.s32 	%p63, %r410, %r377;
	selp.b32 	%r411, 0, %r389, %p63;
	add.s32 	%r395, %r390, %r411;
	mov.b32 	%r396, 16;
	// begin inline asm
	shfl.sync.down.b32 %r394, %r395, %r396, %r377, %r398;
	// end inline asm
	add.s32 	%r412, %r222, 16;
	setp.gt.s32 	%p64, %r412, %r377;
	selp.b32 	%r413, 0, %r394, %p64;
	add.s32 	%r414, %r413, %r1000;
	add.s32 	%r1000, %r414, %r395;
	add.s32 	%r1003, %r1003, -32;
	bra.uni 	$L__BB5_78;
$L__BB5_83:
	@%p38 bra 	$L__BB5_85;
	add.s32 	%r367, %r1000, %r144;
	add.s64 	%rd27, %rd12, 256;
	mov.b32 	%r366, 101;
	// begin inline asm
	st.relaxed.gpu.v2.u32 [%rd27], {%r366, %r367};
	// end inline asm
	st.shared.u32 	[_ZZN3cub18CUB_300001_SM_10006detail4scan16DeviceScanKernelINS2_10policy_hubIiiimN4cuda3std3__44plusIvEEE10Policy1000EN6thrust24THRUST_300001_SM_1000_NS10device_ptrIiEESF_NS0_13ScanTileStateIiLb1EEES9_NS0_8NullTypeEmiLb0ESI_EEvT0_T1_T2_iT3_T4_T5_E12temp_storage+4], %r1000;
	st.shared.u32 	[_ZZN3cub18CUB_300001_SM_10006detail4scan16DeviceScanKernelINS2_10policy_hubIiiimN4cuda3std3__44plusIvEEE10Policy1000EN6thrust24THRUST_300001_SM_1000_NS10device_ptrIiEESF_NS0_13ScanTileStateIiLb1EEES9_NS0_8NullTypeEmiLb0ESI_EEvT0_T1_T2_iT3_T4_T5_E12temp_storage+8], %r367;
$L__BB5_85:
	setp.ne.s32 	%p53, %r222, 0;
	mov.u32 	%r1007, %r146;
	@%p53 bra 	$L__BB5_87;
	st.shared.u32 	[_ZZN3cub18CUB_300001_SM_10006detail4scan16DeviceScanKernelINS2_10policy_hubIiiimN4cuda3std3__44plusIvEEE10Policy1000EN6thrust24THRUST_300001_SM_1000_NS10device_ptrIiEESF_NS0_13ScanTileStateIiLb1EEES9_NS0_8NullTypeEmiLb0ESI_EEvT0_T1_T2_iT3_T4_T5_E12temp_storage+84], %r1000;
	mov.u32 	%r1007, %r1000;
$L__BB5_87:
	bar.sync 	0;
	setp.eq.s32 	%p54, %r73, 0;
	ld.shared.u32 	%r368, [_ZZN3cub18CUB_300001_SM_10006detail4scan16DeviceScanKernelINS2_10policy_hubIiiimN4cuda3std3__44plusIvEEE10Policy1000EN6thrust24THRUST_300001_SM_1000_NS10device_ptrIiEESF_NS0_13ScanTileStateIiLb1EEES9_NS0_8NullTypeEmiLb0ESI_EEvT0_T1_T2_iT3_T4_T5_E12temp_storage+84];
	selp.b32 	%r369, 0, %r368, %p54;
	add.s32 	%r1008, %r369, %r1007;
$L__BB5_88:
	add.s32 	%r509, %r1008, %r120;
	add.s32 	%r510, %r121, %r509;
	add.s32 	%r511, %r122, %r510;
	add.s32 	%r512, %r123, %r511;
	add.s32 	%r513, %r124, %r512;
	add.s32 	%r514, %r125, %r513;
	add.s32 	%r515, %r126, %r514;
	add.s32 	%r516, %r127, %r515;
	add.s32 	%r517, %r128, %r516;
	add.s32 	%r518, %r129, %r517;
	add.s32 	%r519, %r130, %r518;
	add.s32 	%r520, %r131, %r519;
	add.s32 	%r521, %r132, %r520;
	add.s32 	%r522, %r133, %r521;
	add.s32 	%r523, %r134, %r522;
	add.s32 	%r524, %r135, %r523;
	add.s32 	%r525, %r136, %r524;
	add.s32 	%r526, %r137, %r525;
	add.s32 	%r527, %r138, %r526;
	bar.sync 	0;
	st.shared.u32 	[%r119], %r509;
	st.shared.u32 	[%r119+4], %r510;
	st.shared.u32 	[%r119+8], %r511;
	st.shared.u32 	[%r119+12], %r512;
	st.shared.u32 	[%r119+16], %r513;
	st.shared.u32 	[%r119+20], %r514;
	st.shared.u32 	[%r119+24], %r515;
	st.shared.u32 	[%r119+28], %r516;
	st.shared.u32 	[%r119+32], %r517;
	st.shared.u32 	[%r119+36], %r518;
	st.shared.u32 	[%r119+40], %r519;
	st.shared.u32 	[%r119+44], %r520;
	st.shared.u32 	[%r119+48], %r521;
	st.shared.u32 	[%r119+52], %r522;
	st.shared.u32 	[%r119+56], %r523;
	st.shared.u32 	[%r119+60], %r524;
	st.shared.u32 	[%r119+64], %r525;
	st.shared.u32 	[%r119+68], %r526;
	st.shared.u32 	[%r119+72], %r527;
	bar.warp.sync 	-1;
	ld.shared.u32 	%r180, [%r118];
	ld.shared.u32 	%r181, [%r118+128];
	ld.shared.u32 	%r182, [%r118+256];
	ld.shared.u32 	%r183, [%r118+384];
	ld.shared.u32 	%r184, [%r118+512];
	ld.shared.u32 	%r185, [%r118+640];
	ld.shared.u32 	%r186, [%r118+768];
	ld.shared.u32 	%r187, [%r118+896];
	ld.shared.u32 	%r188, [%r118+1024];
	ld.shared.u32 	%r189, [%r118+1152];
	ld.shared.u32 	%r190, [%r118+1280];
	ld.shared.u32 	%r191, [%r118+1408];
	ld.shared.u32 	%r192, [%r118+1536];
	ld.shared.u32 	%r193, [%r118+1664];
	ld.shared.u32 	%r194, [%r118+1792];
	ld.shared.u32 	%r195, [%r118+1920];
	ld.shared.u32 	%r196, [%r118+2048];
	ld.shared.u32 	%r197, [%r118+2176];
	ld.shared.u32 	%r198, [%r118+2304];
	setp.ne.s32 	%p80, %r73, 0;
	@%p80 bra 	$L__BB5_90;
	st.volatile.shared.u32 	[_ZZN3cub18CUB_300001_SM_10006detail4scan16DeviceScanKernelINS2_10policy_hubIiiimN4cuda3std3__44plusIvEEE10Policy1000EN6thrust24THRUST_300001_SM_1000_NS10device_ptrIiEESF_NS0_13ScanTileStateIiLb1EEES9_NS0_8NullTypeEmiLb0ESI_EEvT0_T1_T2_iT3_T4_T5_E12temp_storage+31616], %r72;
$L__BB5_90:
	bar.sync 	0;
	ld.volatile.shared.u32 	%r199, [_ZZN3cub18CUB_300001_SM_10006detail4scan16DeviceScanKernelINS2_10policy_hubIiiimN4cuda3std3__44plusIvEEE10Policy1000EN6thrust24THRUST_300001_SM_1000_NS10device_ptrIiEESF_NS0_13ScanTileStateIiLb1EEES9_NS0_8NullTypeEmiLb0ESI_EEvT0_T1_T2_iT3_T4_T5_E12temp_storage+31616];
	cvt.u64.u32 	%rd35, %r75;
	add.s64 	%rd36, %rd4, %rd35;
	setp.ge.s32 	%p81, %r75, %r199;
	shl.b64 	%rd37, %rd36, 2;
	add.s64 	%rd15, %rd3, %rd37;
	@%p81 bra 	$L__BB5_92;
	st.global.u32 	[%rd15], %r180;
$L__BB5_92:
	mov.u32 	%r528, %tid.x;
	and.b32  	%r529, %r528, 992;
	mul.lo.s32 	%r530, %r529, 19;
	and.b32  	%r531, %r528, 31;
	or.b32  	%r532, %r530, %r531;
	add.s32 	%r533, %r532, 32;
	setp.ge.s32 	%p82, %r533, %r199;
	@%p82 bra 	$L__BB5_94;
	st.global.u32 	[%rd15+128], %r181;
$L__BB5_94:
	add.s32 	%r539, %r532, 64;
	setp.ge.s32 	%p83, %r539, %r199;
	@%p83 bra 	$L__BB5_96;
	st.global.u32 	[%rd15+256], %r182;
$L__BB5_96:
	add.s32 	%r545, %r532, 96;
	setp.ge.s32 	%p84, %r545, %r199;
	@%p84 bra 	$L__BB5_98;
	st.global.u32 	[%rd15+384], %r183;
$L__BB5_98:
	add.s32 	%r551, %r532, 128;
	setp.ge.s32 	%p85, %r551, %r199;
	@%p85 bra 	$L__BB5_100;
	st.global.u32 	[%rd15+512], %r184;
$L__BB5_100:
	add.s32 	%r557, %r532, 160;
	setp.ge.s32 	%p86, %r557, %r199;
	@%p86 bra 	$L__BB5_102;
	st.global.u32 	[%rd15+640], %r185;
$L__BB5_102:
	add.s32 	%r563, %r532, 192;
	setp.ge.s32 	%p87, %r563, %r199;
	@%p87 bra 	$L__BB5_104;
	st.global.u32 	[%rd15+768], %r186;
$L__BB5_104:
	add.s32 	%r569, %r532, 224;
	setp.ge.s32 	%p88, %r569, %r199;
	@%p88 bra 	$L__BB5_106;
	st.global.u32 	[%rd15+896], %r187;
$L__BB5_106:
	setp.ge.s32 	%p89, %r92, %r199;
	@%p89 bra 	$L__BB5_108;
	st.global.u32 	[%rd15+1024], %r188;
$L__BB5_108:
	add.s32 	%r575, %r532, 288;
	setp.ge.s32 	%p90, %r575, %r199;
	@%p90 bra 	$L__BB5_110;
	st.global.u32 	[%rd15+1152], %r189;
$L__BB5_110:
	add.s32 	%r581, %r532, 320;
	setp.ge.s32 	%p91, %r581, %r199;
	@%p91 bra 	$L__BB5_112;
	st.global.u32 	[%rd15+1280], %r190;
$L__BB5_112:
	add.s32 	%r587, %r532, 352;
	setp.ge.s32 	%p92, %r587, %r199;
	@%p92 bra 	$L__BB5_114;
	st.global.u32 	[%rd15+1408], %r191;
$L__BB5_114:
	add.s32 	%r593, %r532, 384;
	setp.ge.s32 	%p93, %r593, %r199;
	@%p93 bra 	$L__BB5_116;
	st.global.u32 	[%rd15+1536], %r192;
$L__BB5_116:
	add.s32 	%r599, %r532, 416;
	setp.ge.s32 	%p94, %r599, %r199;
	@%p94 bra 	$L__BB5_118;
	st.global.u32 	[%rd15+1664], %r193;
$L__BB5_118:
	add.s32 	%r605, %r532, 448;
	setp.ge.s32 	%p95, %r605, %r199;
	@%p95 bra 	$L__BB5_120;
	st.global.u32 	[%rd15+1792], %r194;
$L__BB5_120:
	add.s32 	%r611, %r532, 480;
	setp.ge.s32 	%p96, %r611, %r199;
	@%p96 bra 	$L__BB5_122;
	st.global.u32 	[%rd15+1920], %r195;
$L__BB5_122:
	add.s32 	%r617, %r532, 512;
	setp.ge.s32 	%p97, %r617, %r199;
	@%p97 bra 	$L__BB5_124;
	st.global.u32 	[%rd15+2048], %r196;
$L__BB5_124:
	add.s32 	%r623, %r532, 544;
	setp.ge.s32 	%p98, %r623, %r199;
	@%p98 bra 	$L__BB5_126;
	st.global.u32 	[%rd15+2176], %r197;
$L__BB5_126:
	setp.ge.s32 	%p99, %r113, %r199;
	@%p99 bra 	$L__BB5_128;
	st.global.u32 	[%rd15+2304], %r198;
$L__BB5_128:
	ret;

}


// ===== COMPILED SASS (sm_100) =====

	.target	sm_100

	.elftype	@"ET_EXEC"


//--------------------- .note.nv.tkinfo           --------------------------
	.section	.note.nv.tkinfo,"",@"SHT_NOTE"
	.sectionflags	@"SHF_NOTE_NV_TKINFO"
	.tkinfo
        /*0018*/ 	.word	0x00000002
        /*0030*/ 	.string	""
        /*0030*/ 	.string	"ptxas"
        /*0030*/ 	.string	"Cuda compilation tools, release 13.0, V13.0.88"
        /*0030*/ 	.string	"Build cuda_13.0.r13.0/compiler.36424714_0"
        /*0030*/ 	.string	"-arch sm_100 -m 64 "



//--------------------- .note.nv.cuinfo           --------------------------
	.section	.note.nv.cuinfo,"",@"SHT_NOTE"
	.sectionflags	@"SHF_NOTE_NV_CUINFO"
        /*0018*/ 	.short	0x0002
        /*001a*/ 	.short	0x0064
        /*001c*/ 	.short	0x0082
	.zero		2


//--------------------- .nv.info                  --------------------------
	.section	.nv.info,"",@"SHT_CUDA_INFO"
	.align	4


	//----- nvinfo : EIATTR_REGCOUNT
	.align		4
        /*0000*/ 	.byte	0x04, 0x2f
        /*0002*/ 	.short	(.L_46 - .L_45)
	.align		4
.L_45:
        /*0004*/ 	.word	index@(_Z16kernel_copy_dataPiS_S_i)
        /*0008*/ 	.word	0x0000001c


	//----- nvinfo : EIATTR_FRAME_SIZE
	.align		4
.L_46:
        /*000c*/ 	.byte	0x04, 0x11
        /*000e*/ 	.short	(.L_48 - .L_47)
	.align		4
.L_47:
        /*0010*/ 	.word	index@(_Z16kernel_copy_dataPiS_S_i)
        /*0014*/ 	.word	0x00000000


	//----- nvinfo : EIATTR_REGCOUNT
	.align		4
.L_48:
        /*0018*/ 	.byte	0x04, 0x2f
        /*001a*/ 	.short	(.L_50 - .L_49)
	.align		4
.L_49:
        /*001c*/ 	.word	index@(_Z23kernel_count_histogrammPiS_i)
        /*0020*/ 	.word	0x00000014


	//----- nvinfo : EIATTR_FRAME_SIZE
	.align		4
.L_50:
        /*0024*/ 	.byte	0x04, 0x11
        /*0026*/ 	.short	(.L_52 - .L_51)
	.align		4
.L_51:
        /*0028*/ 	.word	index@(_Z23kernel_count_histogrammPiS_i)
        /*002c*/ 	.word	0x00000000


	//----- nvinfo : EIATTR_REGCOUNT
	.align		4
.L_52:
        /*0030*/ 	.byte	0x04, 0x2f
        /*0032*/ 	.short	(.L_54 - .L_53)
	.align		4
.L_53:
        /*0034*/ 	.word	index@(_ZN3cub18CUB_300001_SM_10006detail11EmptyKernelIvEEvv)
        /*0038*/ 	.word	0x00000004


	//----- nvinfo : EIATTR_FRAME_SIZE
	.align		4
.L_54:
        /*003c*/ 	.byte	0x04, 0x11
        /*003e*/ 	.short	(.L_56 - .L_55)
	.align		4
.L_55:
        /*0040*/ 	.word	index@(_ZN3cub18CUB_300001_SM_10006detail11EmptyKernelIvEEvv)
        /*0044*/ 	.word	0x00000000


	//----- nvinfo : EIATTR_REGCOUNT
	.align		4
.L_56:
        /*0048*/ 	.byte	0x04, 0x2f
        /*004a*/ 	.short	(.L_58 - .L_57)
	.align		4
.L_57:
        /*004c*/ 	.word	index@(_ZN3cub18CUB_300001_SM_10006detail4scan20DeviceScanInitKernelINS0_13ScanTileStateIiLb1EEEEEvT_i)
        /*0050*/ 	.word	0x00000008


	//----- nvinfo : EIATTR_FRAME_SIZE
	.align		4
.L_58:
        /*0054*/ 	.byte	0x04, 0x11
        /*0056*/ 	.short	(.L_60 - .L_59)
	.align		4
.L_59:
        /*0058*/ 	.word	index@(_ZN3cub18CUB_300001_SM_10006detail4scan20DeviceScanInitKernelINS0_13ScanTileStateIiLb1EEEEEvT_i)
        /*005c*/ 	.word	0x00000000


	//----- nvinfo : EIATTR_REGCOUNT
	.align		4
.L_60:
        /*0060*/ 	.byte	0x04, 0x2f
        /*0062*/ 	.short	(.L_62 - .L_61)
	.align		4
.L_61:
        /*0064*/ 	.word	index@(_ZN3cub18CUB_300001_SM_10006detail4scan16DeviceScanKernelINS2_10policy_hubIiiijN4cuda3std3__44plusIvEEE10Policy1000EN6thrust24THRUST_300001_SM_1000_NS10device_ptrIiEESF_NS0_13ScanTileStateIiLb1EEES9_NS0_8NullTypeEjiLb0ESI_EEvT0_T1_T2_iT3_T4_T5_)
        /*0068*/ 	.word	0x00000038


	//----- nvinfo : EIATTR_FRAME_SIZE
	.align		4
.L_62:
        /*006c*/ 	.byte	0x04, 0x11
        /*006e*/ 	.short	(.L_64 - .L_63)
	.align		4
.L_63:
        /*0070*/ 	.word	index@(_ZN3cub18CUB_300001_SM_10006detail4scan16DeviceScanKernelINS2_10policy_hubIiiijN4cuda3std3__44plusIvEEE10Policy1000EN6thrust24THRUST_300001_SM_1000_NS10device_ptrIiEESF_NS0_13ScanTileStateIiLb1EEES9_NS0_8NullTypeEjiLb0ESI_EEvT0_T1_T2_iT3_T4_T5_)
        /*0074*/ 	.word	0x00000000


	//----- nvinfo : EIATTR_REGCOUNT
	.align		4
.L_64:
        /*0078*/ 	.byte	0x04, 0x2f
        /*007a*/ 	.short	(.L_66 - .L_65)
	.align		4
.L_65:
        /*007c*/ 	.word	index@(_ZN3cub18CUB_300001_SM_10006detail4scan16DeviceScanKernelINS2_10policy_hubIiiimN4cuda3std3__44plusIvEEE10Policy1000EN6thrust24THRUST_300001_SM_1000_NS10device_ptrIiEESF_NS0_13ScanTileStateIiLb1EEES9_NS0_8NullTypeEmiLb0ESI_EEvT0_T1_T2_iT3_T4_T5_)
        /*0080*/ 	.word	0x00000030


	//----- nvinfo : EIATTR_FRAME_SIZE
	.align		4
.L_66:
        /*0084*/ 	.byte	0x04, 0x11
        /*0086*/ 	.short	(.L_68 - .L_67)
	.align		4
.L_67:
        /*0088*/ 	.word	index@(_ZN3cub18CUB_300001_SM_10006detail4scan16DeviceScanKernelINS2_10policy_hubIiiimN4cuda3std3__44plusIvEEE10Policy1000EN6thrust24THRUST_300001_SM_1000_NS10device_ptrIiEESF_NS0_13ScanTileStateIiLb1EEES9_NS0_8NullTypeEmiLb0ESI_EEvT0_T1_T2_iT3_T4_T5_)
        /*008c*/ 	.word	0x00000000


	//----- nvinfo : EIATTR_MIN_STACK_SIZE
	.align		4
.L_68:
        /*0090*/ 	.byte	0x04, 0x12
        /*0092*/ 	.short	(.L_70 - .L_69)
	.align		4
.L_69:
        /*0094*/ 	.word	index@(_ZN3cub18CUB_300001_SM_10006detail4scan16DeviceScanKernelINS2_10policy_hubIiiimN4cuda3std3__44plusIvEEE10Policy1000EN6thrust24THRUST_300001_SM_1000_NS10device_ptrIiEESF_NS0_13ScanTileStateIiLb1EEES9_NS0_8NullTypeEmiLb0ESI_EEvT0_T1_T2_iT3_T4_T5_)
        /*0098*/ 	.word	0x00000000


	//----- nvinfo : EIATTR_MIN_STACK_SIZE
	.align		4
.L_70:
        /*009c*/ 	.byte	0x04, 0x12
        /*009e*/ 	.short	(.L_72 - .L_71)
	.align		4
.L_71:
        /*00a0*/ 	.word	index@(_ZN3cub18CUB_300001_SM_10006detail4scan16DeviceScanKernelINS2_10policy_hubIiiijN4cuda3std3__44plusIvEEE10Policy1000EN6thrust24THRUST_300001_SM_1000_NS10device_ptrIiEESF_NS0_13ScanTileStateIiLb1EEES9_NS0_8NullTypeEjiLb0ESI_EEvT0_T1_T2_iT3_T4_T5_)
        /*00a4*/ 	.word	0x00000000


	//----- nvinfo : EIATTR_MIN_STACK_SIZE
	.align		4
.L_72:
        /*00a8*/ 	.byte	0x04, 0x12
        /*00aa*/ 	.short	(.L_74 - .L_73)
	.align		4
.L_73:
        /*00ac*/ 	.word	index@(_ZN3cub18CUB_300001_SM_10006detail4scan20DeviceScanInitKernelINS0_13ScanTileStateIiLb1EEEEEvT_i)
        /*00b0*/ 	.word	0x00000000


	//----- nvinfo : EIATTR_MIN_STACK_SIZE
	.align		4
.L_74:
        /*00b4*/ 	.byte	0x04, 0x12
        /*00b6*/ 	.short	(.L_76 - .L_75)
	.align		4
.L_75:
        /*00b8*/ 	.word	index@(_ZN3cub18CUB_300001_SM_10006detail11EmptyKernelIvEEvv)
        /*00bc*/ 	.word	0x00000000


	//----- nvinfo : EIATTR_MIN_STACK_SIZE
	.align		4
.L_76:
        /*00c0*/ 	.byte	0x04, 0x12
        /*00c2*/ 	.short	(.L_78 - .L_77)
	.align		4
.L_77:
        /*00c4*/ 	.word	index@(_Z23kernel_count_histogrammPiS_i)
        /*00c8*/ 	.word	0x00000000


	//----- nvinfo : EIATTR_MIN_STACK_SIZE
	.align		4
.L_78:
        /*00cc*/ 	.byte	0x04, 0x12
        /*00ce*/ 	.short	(.L_80 - .L_79)
	.align		4
.L_79:
        /*00d0*/ 	.word	index@(_Z16kernel_copy_dataPiS_S_i)
        /*00d4*/ 	.word	0x00000000
.L_80:


//--------------------- .nv.compat                --------------------------
	.section	.nv.compat,"",@"SHT_CUDA_COMPAT_INFO"
	.align	4
        /*0000*/ 	.byte	0x02, 0x09, 0x00, 0x00, 0x02, 0x02, 0x01, 0x00, 0x02, 0x05, 0x05, 0x00, 0x03, 0x07, 0x01, 0x01
        /*0010*/ 	.byte	0x02, 0x03, 0x00, 0x00, 0x02, 0x06, 0x01, 0x00, 0x04, 0x0b, 0x08, 0x00, 0x09, 0x00, 0x00, 0x00
        /*0020*/ 	.byte	0x00, 0x00, 0x00, 0x00


//--------------------- .nv.info._ZN3cub18CUB_300001_SM_10006detail4scan16DeviceScanKernelINS2_10policy_hubIiiimN4cuda3std3__44plusIvEEE10Policy1000EN6thrust24THRUST_300001_SM_1000_NS10device_ptrIiEESF_NS0_13ScanTileStateIiLb1EEES9_NS0_8NullTypeEmiLb0ESI_EEvT0_T1_T2_iT3_T4_T5_ --------------------------
	.section	.nv.info._ZN3cub18CUB_300001_SM_10006detail4scan16DeviceScanKernelINS2_10policy_hubIiiimN4cuda3std3__44plusIvEEE10Policy1000EN6thrust24THRUST_300001_SM_1000_NS10device_ptrIiEESF_NS0_13ScanTileStateIiLb1EEES9_NS0_8NullTypeEmiLb0ESI_EEvT0_T1_T2_iT3_T4_T5_,"",@"SHT_CUDA_INFO"
	.sectionflags	@""
	.align	4


	//----- nvinfo : EIATTR_CUDA_API_VERSION
	.align		4
        /*0000*/ 	.byte	0x04, 0x37
        /*0002*/ 	.short	(.L_82 - .L_81)
.L_81:
        /*0004*/ 	.word	0x00000082


	//----- nvinfo : EIATTR_KPARAM_INFO
	.align		4
.L_82:
        /*0008*/ 	.byte	0x04, 0x17
        /*000a*/ 	.short	(.L_84 - .L_83)
.L_83:
        /*000c*/ 	.word	0x00000000
        /*0010*/ 	.short	0x0006
        /*0012*/ 	.short	0x0020
        /*0014*/ 	.byte	0x00, 0xf0, 0x21, 0x00


	//----- nvinfo : EIATTR_KPARAM_INFO
	.align		4
.L_84:
        /*0018*/ 	.byte	0x04, 0x17
        /*001a*/ 	.short	(.L_86 - .L_85)
.L_85:
        /*001c*/ 	.word	0x00000000
        /*0020*/ 	.short	0x0005
        /*0022*/ 	.short	0x001d
        /*0024*/ 	.byte	0x00, 0xf0, 0x05, 0x00


	//----- nvinfo : EIATTR_KPARAM_INFO
	.align		4
.L_86:
        /*0028*/ 	.byte	0x04, 0x17
        /*002a*/ 	.short	(.L_88 - .L_87)
.L_87:
        /*002c*/ 	.word	0x00000000
        /*0030*/ 	.short	0x0004
        /*0032*/ 	.short	0x001c
        /*0034*/ 	.byte	0x00, 0xf0, 0x05, 0x00


	//----- nvinfo : EIATTR_KPARAM_INFO
	.align		4
.L_88:
        /*0038*/ 	.byte	0x04, 0x17
        /*003a*/ 	.short	(.L_90 - .L_89)
.L_89:
        /*003c*/ 	.word	0x00000000
        /*0040*/ 	.short	0x0003
        /*0042*/ 	.short	0x0018
        /*0044*/ 	.byte	0x00, 0xf0, 0x11, 0x00


	//----- nvinfo : EIATTR_KPARAM_INFO
	.align		4
.L_90:
        /*0048*/ 	.byte	0x04, 0x17
        /*004a*/ 	.short	(.L_92 - .L_91)
.L_91:
        /*004c*/ 	.word	0x00000000
        /*0050*/ 	.short	0x0002
        /*0052*/ 	.short	0x0010
        /*0054*/ 	.byte	0x00, 0xf0, 0x21, 0x00


	//----- nvinfo : EIATTR_KPARAM_INFO
	.align		4
.L_92:
        /*0058*/ 	.byte	0x04, 0x17
        /*005a*/ 	.short	(.L_94 - .L_93)
.L_93:
        /*005c*/ 	.word	0x00000000
        /*0060*/ 	.short	0x0001
        /*0062*/ 	.short	0x0008
        /*0064*/ 	.byte	0x00, 0xf0, 0x21, 0x00


	//----- nvinfo : EIATTR_KPARAM_INFO
	.align		4
.L_94:
        /*0068*/ 	.byte	0x04, 0x17
        /*006a*/ 	.short	(.L_96 - .L_95)
.L_95:
        /*006c*/ 	.word	0x00000000
        /*0070*/ 	.short	0x0000
        /*0072*/ 	.short	0x0000
        /*0074*/ 	.byte	0x00, 0xf0, 0x21, 0x00


	//----- nvinfo : EIATTR_SPARSE_MMA_MASK
	.align		4
.L_96:
        /*0078*/ 	.byte	0x03, 0x50
        /*007a*/ 	.short	0x0000


	//----- nvinfo : EIATTR_MAXREG_COUNT
	.align		4
        /*007c*/ 	.byte	0x03, 0x1b
        /*007e*/ 	.short	0x0080


	//----- nvinfo : EIATTR_NUM_BARRIERS
	.align		4
        /*0080*/ 	.byte	0x02, 0x4c
        /*0082*/ 	.byte	0x01
	.zero		1


	//----- nvinfo : EIATTR_MERCURY_ISA_VERSION
	.align		4
        /*0084*/ 	.byte	0x03, 0x5f
        /*0086*/ 	.short	0x0101


	//----- nvinfo : EIATTR_COOP_GROUP_MASK_REGIDS
	.align		4
        /*0088*/ 	.byte	0x04, 0x29
        /*008a*/ 	.short	(.L_98 - .L_97)


	//   ....[0]....
.L_97:
        /*008c*/ 	.word	0xffffffff


	//   ....[1]....
        /*0090*/ 	.word	0xffffffff


	//   ....[2]....
        /*0094*/ 	.word	0xffffffff


	//   ....[3]....
        /*0098*/ 	.word	0xffffffff


	//   ....[4]....
        /*009c*/ 	.word	0xffffffff


	//   ....[5]....
        /*00a0*/ 	.word	0xffffffff


	//   ....[6]....
        /*00a4*/ 	.word	0xffffffff


	//   ....[7]....
        /*00a8*/ 	.word	0xffffffff


	//   ....[8]....
        /*00ac*/ 	.word	0xffffffff


	//   ....[9]....
        /*00b0*/ 	.word	0xffffffff


	//   ....[10]....
        /*00b4*/ 	.word	0xffffffff


	//   ....[11]....
        /*00b8*/ 	.word	0xffffffff


	//   ....[12]....
        /*00bc*/ 	.word	0xffffffff


	//   ....[13]....
        /*00c0*/ 	.word	0xffffffff


	//   ....[14]....
        /*00c4*/ 	.word	0xffffffff


	//   ....[15]....
        /*00c8*/ 	.word	0xffffffff


	//   ....[16]....
        /*00cc*/ 	.word	0xffffffff


	//   ....[17]....
        /*00d0*/ 	.word	0xffffffff


	//   ....[18]....
        /*00d4*/ 	.word	0xffffffff


	//   ....[19]....
        /*00d8*/ 	.word	0xffffffff


	//   ....[20]....
        /*00dc*/ 	.word	0xffffffff


	//   ....[21]....
        /*00e0*/ 	.word	0xffffffff


	//   ....[22]....
        /*00e4*/ 	.word	0xffffffff


	//   ....[23]....
        /*00e8*/ 	.word	0xffffffff


	//   ....[24]....
        /*00ec*/ 	.word	0xffffffff


	//   ....[25]....
        /*00f0*/ 	.word	0xffffffff


	//   ....[26]....
        /*00f4*/ 	.word	0xffffffff


	//   ....[27]....
        /*00f8*/ 	.word	0xffffffff


	//   ....[28]....
        /*00fc*/ 	.word	0xffffffff


	//   ....[29]....
        /*0100*/ 	.word	0xffffffff


	//   ....[30]....
        /*0104*/ 	.word	0xffffffff


	//   ....[31]....
        /*0108*/ 	.word	0xffffffff


	//   ....[32]....
        /*010c*/ 	.word	0xffffffff


	//   ....[33]....
        /*0110*/ 	.word	0xffffffff


	//   ....[34]....
        /*0114*/ 	.word	0xffffffff


	//   ....[35]....
        /*0118*/ 	.word	0xffffffff


	//   ....[36]....
        /*011c*/ 	.word	0xffffffff


	//   ....[37]....
        /*0120*/ 	.word	0xffffffff


	//   ....[38]....
        /*0124*/ 	.word	0xffffffff


	//   ....[39]....
        /*0128*/ 	.word	0xffffffff


	//   ....[40]....
        /*012c*/ 	.word	0xffffffff


	//   ....[41]....
        /*0130*/ 	.word	0xffffffff


	//   ....[42]....
        /*0134*/ 	.word	0xffffffff


	//   ....[43]....
        /*0138*/ 	.word	0xffffffff


	//   ....[44]....
        /*013c*/ 	.word	0xffffffff


	//   ....[45]....
        /*0140*/ 	.word	0xffffffff


	//   ....[46]....
        /*0144*/ 	.word	0xffffffff


	//   ....[47]....
        /*0148*/ 	.word	0xffffffff


	//   ....[48]....
        /*014c*/ 	.word	0xffffffff


	//   ....[49]....
        /*0150*/ 	.word	0xffffffff


	//   ....[50]....
        /*0154*/ 	.word	0xffffffff


	//   ....[51]....
        /*0158*/ 	.word	0xffffffff


	//   ....[52]....
        /*015c*/ 	.word	0xffffffff


	//   ....[53]....
        /*0160*/ 	.word	0xffffffff


	//   ....[54]....
        /*0164*/ 	.word	0xffffffff


	//   ....[55]....
        /*0168*/ 	.word	0xffffffff


	//   ....[56]....
        /*016c*/ 	.word	0xffffffff


	//   ....[57]....
        /*0170*/ 	.word	0xffffffff


	//   ....[58]....
        /*0174*/ 	.word	0xffffffff


	//   ....[59]....
        /*0178*/ 	.word	0xffffffff


	//   ....[60]....
        /*017c*/ 	.word	0x05000008


	//   ....[61]....
        /*0180*/ 	.word	0x05000008


	//   ....[62]....
        /*0184*/ 	.word	0x05000008


	//   ....[63]....
        /*0188*/ 	.word	0x05000008


	//   ....[64]....
        /*018c*/ 	.word	0x05000008


	//   ....[65]....
        /*0190*/ 	.word	0x05000008


	//   ....[66]....
        /*0194*/ 	.word	0x05000008


	//   ....[67]....
        /*0198*/ 	.word	0x05000008


	//   ....[68]....
        /*019c*/ 	.word	0x05000008


	//   ....[69]....
        /*01a0*/ 	.word	0x05000008


	//   ....[70]....
        /*01a4*/ 	.word	0x05000008


	//   ....[71]....
        /*01a8*/ 	.word	0x05000008


	//   ....[72]....
        /*01ac*/ 	.word	0x05000008


	//   ....[73]....
        /*01b0*/ 	.word	0x05000008


	//   ....[74]....
        /*01b4*/ 	.word	0x05000008


	//   ....[75]....
        /*01b8*/ 	.word	0x05000008


	//   ....[76]....
        /*01bc*/ 	.word	0x05000008


	//   ....[77]....
        /*01c0*/ 	.word	0x05000008


	//   ....[78]....
        /*01c4*/ 	.word	0x05000008


	//   ....[79]....
        /*01c8*/ 	.word	0x05000008


	//   ....[80]....
        /*01cc*/ 	.word	0x05000008


	//   ....[81]....
        /*01d0*/ 	.word	0x05000008


	//   ....[82]....
        /*01d4*/ 	.word	0x05000008


	//   ....[83]....
        /*01d8*/ 	.word	0x05000008


	//   ....[84]....
        /*01dc*/ 	.word	0x05000008


	//   ....[85]....
        /*01e0*/ 	.word	0x05000008


	//   ....[86]....
        /*01e4*/ 	.word	0x05000008


	//   ....[87]....
        /*01e8*/ 	.word	0x05000008


	//   ....[88]....
        /*01ec*/ 	.word	0x05000008


	//   ....[89]....
        /*01f0*/ 	.word	0x05000008


	//   ....[90]....
        /*01f4*/ 	.word	0x05000008


	//   ....[91]....
        /*01f8*/ 	.word	0x05000008


	//   ....[92]....
        /*01fc*/ 	.word	0x05000008


	//   ....[93]....
        /*0200*/ 	.word	0x05000008


	//   ....[94]....
        /*0204*/ 	.word	0x05000008


	//   ....[95]....
        /*0208*/ 	.word	0x05000008


	//----- nvinfo : EIATTR_COOP_GROUP_INSTR_OFFSETS
	.align		4
.L_98:
        /*020c*/ 	.byte	0x04, 0x28
        /*020e*/ 	.short	(.L_100 - .L_99)


	//   ....[0]....
.L_99:
        /*0210*/ 	.word	0x00000470


	//   ....[1]....
        /*0214*/ 	.word	0x000006a0


	//   ....[2]....
        /*0218*/ 	.word	0x000006c0


	//   ....[3]....
        /*021c*/ 	.word	0x000006e0


	//   ....[4]....
        /*0220*/ 	.word	0x00000700


	//   ....[5]....
        /*0224*/ 	.word	0x00000720


	//   ....[6]....
        /*0228*/ 	.word	0x00000b20


	//   ....[7]....
        /*022c*/ 	.word	0x00000b40


	//   ....[8]....
        /*0230*/ 	.word	0x00000b60


	//   ....[9]....
        /*0234*/ 	.word	0x00000b80


	//   ....[10]....
        /*0238*/ 	.word	0x00000ba0


	//   ....[11]....
        /*023c*/ 	.word	0x00000fa0


	//   ....[12]....
        /*0240*/ 	.word	0x00001030


	//   ....[13]....
        /*0244*/ 	.word	0x00001090


	//   ....[14]....
        /*0248*/ 	.word	0x00001130


	//   ....[15]....
        /*024c*/ 	.word	0x00001190


	//   ....[16]....
        /*0250*/ 	.word	0x000011d0


	//   ....[17]....
        /*0254*/ 	.word	0x00001220


	//   ....[18]....
        /*0258*/ 	.word	0x00001270


	//   ....[19]....
        /*025c*/ 	.word	0x00001280


	//   ....[20]....
        /*0260*/ 	.word	0x00001360


	//   ....[21]....
        /*0264*/ 	.word	0x000013f0


	//   ....[22]....
        /*0268*/ 	.word	0x00001440


	//   ....[23]....
        /*026c*/ 	.word	0x000014a0


	//   ....[24]....
        /*0270*/ 	.word	0x00001500


	//   ....[25]....
        /*0274*/ 	.word	0x00001540


	//   ....[26]....
        /*0278*/ 	.word	0x00001580


	//   ....[27]....
        /*027c*/ 	.word	0x000015c0


	//   ....[28]....
        /*0280*/ 	.word	0x000015d0


	//   ....[29]....
        /*0284*/ 	.word	0x00001a50


	//   ....[30]....
        /*0288*/ 	.word	0x00002410


	//   ....[31]....
        /*028c*/ 	.word	0x00002640


	//   ....[32]....
        /*0290*/ 	.word	0x00002660


	//   ....[33]....
        /*0294*/ 	.word	0x00002680


	//   ....[34]....
        /*0298*/ 	.word	0x000026a0


	//   ....[35]....
        /*029c*/ 	.word	0x000026c0


	//   ....[36]....
        /*02a0*/ 	.word	0x00002a50


	//   ....[37]....
        /*02a4*/ 	.word	0x00002a70


	//   ....[38]....
        /*02a8*/ 	.word	0x00002a90


	//   ....[39]....
        /*02ac*/ 	.word	0x00002ab0


	//   ....[40]....
        /*02b0*/ 	.word	0x00002ad0


	//   ....[41]....
        /*02b4*/ 	.word	0x00002ed0


	//   ....[42]....
        /*02b8*/ 	.word	0x00002f60


	//   ....[43]....
        /*02bc*/ 	.word	0x00002fc0


	//   ....[44]....
        /*02c0*/ 	.word	0x00003030


	//   ....[45]....
        /*02c4*/ 	.word	0x00003090


	//   ....[46]....
        /*02c8*/ 	.word	0x000030f0


	//   ....[47]....
        /*02cc*/ 	.word	0x00003140


	//   ....[48]....
        /*02d0*/ 	.word	0x000031a0


	//   ....[49]....
        /*02d4*/ 	.word	0x000031b0


	//   ....[50]....
        /*02d8*/ 	.word	0x00003290


	//   ....[51]....
        /*02dc*/ 	.word	0x00003320


	//   ....[52]....
        /*02e0*/ 	.word	0x00003370


	//   ....[53]....
        /*02e4*/ 	.word	0x000033e0


	//   ....[54]....
        /*02e8*/ 	.word	0x00003440


	//   ....[55]....
        /*02ec*/ 	.word	0x00003490


	//   ....[56]....
        /*02f0*/ 	.word	0x000034f0


	//   ....[57]....
        /*02f4*/ 	.word	0x00003530


	//   ....[58]....
        /*02f8*/ 	.word	0x00003540


	//   ....[59]....
        /*02fc*/ 	.word	0x000039a0


	//   ....[60]....
        /*0300*/ 	.word	0x00003f50


	//   ....[61]....
        /*0304*/ 	.word	0x00003fd0


	//   ....[62]....
        /*0308*/ 	.word	0x00004070


	//   ....[63]....
        /*030c*/ 	.word	0x00004160


	//   ....[64]....
        /*0310*/ 	.word	0x000041e0


	//   ....[65]....
        /*0314*/ 	.word	0x00004260


	//   ....[66]....
        /*0318*/ 	.word	0x000042e0


	//   ....[67]....
        /*031c*/ 	.word	0x00004360


	//   ....[68]....
        /*0320*/ 	.word	0x00004400


	//   ....[69]....
        /*0324*/ 	.word	0x00004470


	//   ....[70]....
        /*0328*/ 	.word	0x000044f0


	//   ....[71]....
        /*032c*/ 	.word	0x00004570


	//   ....[72]....
        /*0330*/ 	.word	0x00004620


	//   ....[73]....
        /*0334*/ 	.word	0x000046a0


	//   ....[74]....
        /*0338*/ 	.word	0x00004710


	//   ....[75]....
        /*033c*/ 	.word	0x00004780


	//   ....[76]....
        /*0340*/ 	.word	0x000047f0


	//   ....[77]....
        /*0344*/ 	.word	0x00004850


	//   ....[78]....
        /*0348*/ 	.word	0x000048c0


	//   ....[79]....
        /*034c*/ 	.word	0x00004940


	//   ....[80]....
        /*0350*/ 	.word	0x000049e0


	//   ....[81]....
        /*0354*/ 	.word	0x00004ab0


	//   ....[82]....
        /*0358*/ 	.word	0x00004b30


	//   ....[83]....
        /*035c*/ 	.word	0x00004bd0


	//   ....[84]....
        /*0360*/ 	.word	0x00004c60


	//   ....[85]....
        /*0364*/ 	.word	0x00004cd0


	//   ....[86]....
        /*0368*/ 	.word	0x00004d70


	//   ....[87]....
        /*036c*/ 	.word	0x00004de0


	//   ....[88]....
        /*0370*/ 	.word	0x00004e60


	//   ....[89]....
        /*0374*/ 	.word	0x00004ee0


	//   ....[90]....
        /*0378*/ 	.word	0x00004f90


	//   ....[91]....
        /*037c*/ 	.word	0x00005030


	//   ....[92]....
        /*0380*/ 	.word	0x000050c0


	//   ....[93]....
        /*0384*/ 	.word	0x00005160


	//   ....[94]....
        /*0388*/ 	.word	0x000051e0


	//   ....[95]....
        /*038c*/ 	.word	0x00005240


	//----- nvinfo : EIATTR_VRC_CTA_INIT_COUNT
	.align		4
.L_100:
        /*0390*/ 	.byte	0x02, 0x4a
	.zero		1
	.zero		1


	//----- nvinfo : EIATTR_EXIT_INSTR_OFFSETS
	.align		4
        /*0394*/ 	.byte	0x04, 0x1c
        /*0396*/ 	.short	(.L_102 - .L_101)


	//   ....[0]....
.L_101:
        /*0398*/ 	.word	0x00001cc0


	//   ....[1]....
        /*039c*/ 	.word	0x00001cf0


	//   ....[2]....
        /*03a0*/ 	.word	0x00003ee0


	//   ....[3]....
        /*03a4*/ 	.word	0x00003f00


	//----- nvinfo : EIATTR_MAX_THREADS
	.align		4
.L_102:
        /*03a8*/ 	.byte	0x04, 0x05
        /*03aa*/ 	.short	(.L_104 - .L_103)
.L_103:
        /*03ac*/ 	.word	0x000001a0
        /*03b0*/ 	.word	0x00000001
        /*03b4*/ 	.word	0x00000001


	//----- nvinfo : EIATTR_CRS_STACK_SIZE
	.align		4
.L_104:
        /*03b8*/ 	.byte	0x04, 0x1e
        /*03ba*/ 	.short	(.L_106 - .L_105)
.L_105:
        /*03bc*/ 	.word	0x00000000


	//----- nvinfo : EIATTR_CBANK_PARAM_SIZE
	.align		4
.L_106:
        /*03c0*/ 	.byte	0x03, 0x19
        /*03c2*/ 	.short	0x0028


	//----- nvinfo : EIATTR_PARAM_CBANK
	.align		4
        /*03c4*/ 	.byte	0x04, 0x0a
        /*03c6*/ 	.short	(.L_108 - .L_107)
	.align		4
.L_107:
        /*03c8*/ 	.word	index@(.nv.constant0._ZN3cub18CUB_300001_SM_10006detail4scan16DeviceScanKernelINS2_10policy_hubIiiimN4cuda3std3__44plusIvEEE10Policy1000EN6thrust24THRUST_300001_SM_1000_NS10device_ptrIiEESF_NS0_13ScanTileStateIiLb1EEES9_NS0_8NullTypeEmiLb0ESI_EEvT0_T1_T2_iT3_T4_T5_)
        /*03cc*/ 	.short	0x0380
        /*03ce*/ 	.short	0x0028


	//----- nvinfo : EIATTR_SW_WAR
	.align		4
.L_108:
        /*03d0*/ 	.byte	0x04, 0x36
        /*03d2*/ 	.short	(.L_110 - .L_109)
.L_109:
        /*03d4*/ 	.word	0x00000008
.L_110:


//--------------------- .nv.info._ZN3cub18CUB_300001_SM_10006detail4scan16DeviceScanKernelINS2_10policy_hubIiiijN4cuda3std3__44plusIvEEE10Policy1000EN6thrust24THRUST_300001_SM_1000_NS10device_ptrIiEESF_NS0_13ScanTileStateIiLb1EEES9_NS0_8NullTypeEjiLb0ESI_EEvT0_T1_T2_iT3_T4_T5_ --------------------------
	.section	.nv.info._ZN3cub18CUB_300001_SM_10006detail4scan16DeviceScanKernelINS2_10policy_hubIiiijN4cuda3std3__44plusIvEEE10Policy1000EN6thrust24THRUST_300001_SM_1000_NS10device_ptrIiEESF_NS0_13ScanTileStateIiLb1EEES9_NS0_8NullTypeEjiLb0ESI_EEvT0_T1_T2_iT3_T4_T5_,"",@"SHT_CUDA_INFO"
	.sectionflags	@""
	.align	4


	//----- nvinfo : EIATTR_CUDA_API_VERSION
	.align		4
        /*0000*/ 	.byte	0x04, 0x37
        /*0002*/ 	.short	(.L_112 - .L_111)
.L_111:
        /*0004*/ 	.word	0x00000082


	//----- nvinfo : EIATTR_KPARAM_INFO
	.align		4
.L_112:
        /*0008*/ 	.byte	0x04, 0x17
        /*000a*/ 	.short	(.L_114 - .L_113)
.L_113:
        /*000c*/ 	.word	0x00000000
        /*0010*/ 	.short	0x0006
        /*0012*/ 	.short	0x0020
        /*0014*/ 	.byte	0x00, 0xf0, 0x11, 0x00


	//----- nvinfo : EIATTR_KPARAM_INFO
	.align		4
.L_114:
        /*0018*/ 	.byte	0x04, 0x17
        /*001a*/ 	.short	(.L_116 - .L_115)
.L_115:
        /*001c*/ 	.word	0x00000000
        /*0020*/ 	.short	0x0005
        /*0022*/ 	.short	0x001d
        /*0024*/ 	.byte	0x00, 0xf0, 0x05, 0x00


	//----- nvinfo : EIATTR_KPARAM_INFO
	.align		4
.L_116:
        /*0028*/ 	.byte	0x04, 0x17
        /*002a*/ 	.short	(.L_118 - .L_117)
.L_117:
        /*002c*/ 	.word	0x00000000
        /*0030*/ 	.short	0x0004
        /*0032*/ 	.short	0x001c
        /*0034*/ 	.byte	0x00, 0xf0, 0x05, 0x00


	//----- nvinfo : EIATTR_KPARAM_INFO
	.align		4
.L_118:
        /*0038*/ 	.byte	0x04, 0x17
        /*003a*/ 	.short	(.L_120 - .L_119)
.L_119:
        /*003c*/ 	.word	0x00000000
        /*0040*/ 	.short	0x0003
        /*0042*/ 	.short	0x0018
        /*0044*/ 	.byte	0x00, 0xf0, 0x11, 0x00


	//----- nvinfo : EIATTR_KPARAM_INFO
	.align		4
.L_120:
        /*0048*/ 	.byte	0x04, 0x17
        /*004a*/ 	.short	(.L_122 - .L_121)
.L_121:
        /*004c*/ 	.word	0x00000000
        /*0050*/ 	.short	0x0002
        /*0052*/ 	.short	0x0010
        /*0054*/ 	.byte	0x00, 0xf0, 0x21, 0x00


	//----- nvinfo : EIATTR_KPARAM_INFO
	.align		4
.L_122:
        /*0058*/ 	.byte	0x04, 0x17
        /*005a*/ 	.short	(.L_124 - .L_123)
.L_123:
        /*005c*/ 	.word	0x00000000
        /*0060*/ 	.short	0x0001
        /*0062*/ 	.short	0x0008
        /*0064*/ 	.byte	0x00, 0xf0, 0x21, 0x00


	//----- nvinfo : EIATTR_KPARAM_INFO
	.align		4
.L_124:
        /*0068*/ 	.byte	0x04, 0x17
        /*006a*/ 	.short	(.L_126 - .L_125)
.L_125:
        /*006c*/ 	.word	0x00000000
        /*0070*/ 	.short	0x0000
        /*0072*/ 	.short	0x0000
        /*0074*/ 	.byte	0x00, 0xf0, 0x21, 0x00


	//----- nvinfo : EIATTR_SPARSE_MMA_MASK
	.align		4
.L_126:
        /*0078*/ 	.byte	0x03, 0x50
        /*007a*/ 	.short	0x0000


	//----- nvinfo : EIATTR_MAXREG_COUNT
	.align		4
        /*007c*/ 	.byte	0x03, 0x1b
        /*007e*/ 	.short	0x00a8


	//----- nvinfo : EIATTR_NUM_BARRIERS
	.align		4
        /*0080*/ 	.byte	0x02, 0x4c
        /*0082*/ 	.byte	0x01
	.zero		1


	//----- nvinfo : EIATTR_MERCURY_ISA_VERSION
	.align		4
        /*0084*/ 	.byte	0x03, 0x5f
        /*0086*/ 	.short	0x0101


	//----- nvinfo : EIATTR_UNUSED_LOAD_BYTE_OFFSET
	.align		4
        /*0088*/ 	.byte	0x04, 0x44
        /*008a*/ 	.short	(.L_128 - .L_127)


	//   ....[0]....
.L_127:
        /*008c*/ 	.word	0x00002a20
        /*0090*/ 	.word	0x00000fff


	//----- nvinfo : EIATTR_COOP_GROUP_MASK_REGIDS
	.align		4
.L_128:
        /*0094*/ 	.byte	0x04, 0x29
        /*0096*/ 	.short	(.L_130 - .L_129)


	//   ....[0]....
.L_129:
        /*0098*/ 	.word	0xffffffff


	//   ....[1]....
        /*009c*/ 	.word	0xffffffff


	//   ....[2]....
        /*00a0*/ 	.word	0xffffffff


	//   ....[3]....
        /*00a4*/ 	.word	0xffffffff


	//   ....[4]....
        /*00a8*/ 	.word	0xffffffff


	//   ....[5]....
        /*00ac*/ 	.word	0xffffffff


	//   ....[6]....
        /*00b0*/ 	.word	0xffffffff


	//   ....[7]....
        /*00b4*/ 	.word	0xffffffff


	//   ....[8]....
        /*00b8*/ 	.word	0xffffffff


	//   ....[9]....
        /*00bc*/ 	.word	0xffffffff


	//   ....[10]....
        /*00c0*/ 	.word	0xffffffff


	//   ....[11]....
        /*00c4*/ 	.word	0xffffffff


	//   ....[12]....
        /*00c8*/ 	.word	0xffffffff


	//   ....[13]....
        /*00cc*/ 	.word	0xffffffff


	//   ....[14]....
        /*00d0*/ 	.word	0xffffffff


	//   ....[15]....
        /*00d4*/ 	.word	0xffffffff


	//   ....[16]....
        /*00d8*/ 	.word	0xffffffff


	//   ....[17]....
        /*00dc*/ 	.word	0xffffffff


	//   ....[18]....
        /*00e0*/ 	.word	0xffffffff


	//   ....[19]....
        /*00e4*/ 	.word	0xffffffff


	//   ....[20]....
        /*00e8*/ 	.word	0xffffffff


	//   ....[21]....
        /*00ec*/ 	.word	0xffffffff


	//   ....[22]....
        /*00f0*/ 	.word	0xffffffff


	//   ....[23]....
        /*00f4*/ 	.word	0xffffffff


	//   ....[24]....
        /*00f8*/ 	.word	0xffffffff


	//   ....[25]....
        /*00fc*/ 	.word	0xffffffff


	//   ....[26]....
        /*0100*/ 	.word	0xffffffff


	//   ....[27]....
        /*0104*/ 	.word	0xffffffff


	//   ....[28]....
        /*0108*/ 	.word	0xffffffff


	//   ....[29]....
        /*010c*/ 	.word	0xffffffff


	//   ....[30]....
        /*0110*/ 	.word	0xffffffff


	//   ....[31]....
        /*0114*/ 	.word	0xffffffff


	//   ....[32]....
        /*0118*/ 	.word	0xffffffff


	//   ....[33]....
        /*011c*/ 	.word	0xffffffff


	//   ....[34]....
        /*0120*/ 	.word	0xffffffff


	//   ....[35]....
        /*0124*/ 	.word	0xffffffff


	//   ....[36]....
        /*0128*/ 	.word	0xffffffff


	//   ....[37]....
        /*012c*/ 	.word	0xffffffff


	//   ....[38]....
        /*0130*/ 	.word	0xffffffff


	//   ....[39]....
        /*0134*/ 	.word	0xffffffff


	//   ....[40]....
        /*0138*/ 	.word	0xffffffff


	//   ....[41]....
        /*013c*/ 	.word	0xffffffff


	//   ....[42]....
        /*0140*/ 	.word	0xffffffff


	//   ....[43]....
        /*0144*/ 	.word	0xffffffff


	//   ....[44]....
        /*0148*/ 	.word	0xffffffff


	//   ....[45]....
        /*014c*/ 	.word	0xffffffff


	//   ....[46]....
        /*0150*/ 	.word	0xffffffff


	//   ....[47]....
        /*0154*/ 	.word	0xffffffff


	//   ....[48]....
        /*0158*/ 	.word	0xffffffff


	//   ....[49]....
        /*015c*/ 	.word	0xffffffff


	//   ....[50]....
        /*0160*/ 	.word	0xffffffff


	//   ....[51]....
        /*0164*/ 	.word	0xffffffff


	//   ....[52]....
        /*0168*/ 	.word	0xffffffff


	//   ....[53]....
        /*016c*/ 	.word	0xffffffff


	//   ....[54]....
        /*0170*/ 	.word	0xffffffff


	//   ....[55]....
        /*0174*/ 	.word	0xffffffff


	//   ....[56]....
        /*0178*/ 	.word	0xffffffff


	//   ....[57]....
        /*017c*/ 	.word	0xffffffff


	//   ....[58]....
        /*0180*/ 	.word	0xffffffff


	//   ....[59]....
        /*0184*/ 	.word	0xffffffff


	//   ....[60]....
        /*0188*/ 	.word	0x05000015


	//   ....[61]....
        /*018c*/ 	.word	0x05000015


	//   ....[62]....
        /*0190*/ 	.word	0x05000015


	//   ....[63]....
        /*0194*/ 	.word	0x05000015


	//   ....[64]....
        /*0198*/ 	.word	0x05000015


	//   ....[65]....
        /*019c*/ 	.word	0x05000015


	//   ....[66]....
        /*01a0*/ 	.word	0x05000015


	//   ....[67]....
        /*01a4*/ 	.word	0x05000015


	//   ....[68]....
        /*01a8*/ 	.word	0x05000015


	//   ....[69]....
        /*01ac*/ 	.word	0x05000015


	//   ....[70]....
        /*01b0*/ 	.word	0x05000015


	//   ....[71]....
        /*01b4*/ 	.word	0x05000015


	//   ....[72]....
        /*01b8*/ 	.word	0x05000015


	//   ....[73]....
        /*01bc*/ 	.word	0x05000015


	//   ....[74]....
        /*01c0*/ 	.word	0x05000015


	//   ....[75]....
        /*01c4*/ 	.word	0x05000015


	//   ....[76]....
        /*01c8*/ 	.word	0x05000015


	//   ....[77]....
        /*01cc*/ 	.word	0x05000015


	//   ....[78]....
        /*01d0*/ 	.word	0x05000015


	//   ....[79]....
        /*01d4*/ 	.word	0x05000015


	//   ....[80]....
        /*01d8*/ 	.word	0x05000015


	//   ....[81]....
        /*01dc*/ 	.word	0x05000015


	//   ....[82]....
        /*01e0*/ 	.word	0x05000015


	//   ....[83]....
        /*01e4*/ 	.word	0x05000015


	//   ....[84]....
        /*01e8*/ 	.word	0x05000015


	//   ....[85]....
        /*01ec*/ 	.word	0x05000015


	//   ....[86]....
        /*01f0*/ 	.word	0x05000015


	//   ....[87]....
        /*01f4*/ 	.word	0x05000015


	//   ....[88]....
        /*01f8*/ 	.word	0x05000015


	//   ....[89]....
        /*01fc*/ 	.word	0x05000015


	//   ....[90]....
        /*0200*/ 	.word	0x05000015


	//   ....[91]....
        /*0204*/ 	.word	0x05000015


	//   ....[92]....
        /*0208*/ 	.word	0x05000015


	//   ....[93]....
        /*020c*/ 	.word	0x05000015


	//   ....[94]....
        /*0210*/ 	.word	0x05000015


	//   ....[95]....
        /*0214*/ 	.word	0x05000015


	//----- nvinfo : EIATTR_COOP_GROUP_INSTR_OFFSETS
	.align		4
.L_130:
        /*0218*/ 	.byte	0x04, 0x28
        /*021a*/ 	.short	(.L_132 - .L_131)


	//   ....[0]....
.L_131:
        /*021c*/ 	.word	0x000004b0


	//   ....[1]....
        /*0220*/ 	.word	0x00000680


	//   ....[2]....
        /*0224*/ 	.word	0x000006a0


	//   ....[3]....
        /*0228*/ 	.word	0x000006c0


	//   ....[4]....
        /*022c*/ 	.word	0x000006e0


	//   ....[5]....
        /*0230*/ 	.word	0x00000700


	//   ....[6]....
        /*0234*/ 	.word	0x00000ae0


	//   ....[7]....
        /*0238*/ 	.word	0x00000b00


	//   ....[8]....
        /*023c*/ 	.word	0x00000b20


	//   ....[9]....
        /*0240*/ 	.word	0x00000b40


	//   ....[10]....
        /*0244*/ 	.word	0x00000b60


	//   ....[11]....
        /*0248*/ 	.word	0x00000f10


	//   ....[12]....
        /*024c*/ 	.word	0x000010e0


	//   ....[13]....
        /*0250*/ 	.word	0x00001140


	//   ....[14]....
        /*0254*/ 	.word	0x000011d0


	//   ....[15]....
        /*0258*/ 	.word	0x00001230


	//   ....[16]....
        /*025c*/ 	.word	0x00001280


	//   ....[17]....
        /*0260*/ 	.word	0x000012e0


	//   ....[18]....
        /*0264*/ 	.word	0x00001320


	//   ....[19]....
        /*0268*/ 	.word	0x00001330


	//   ....[20]....
        /*026c*/ 	.word	0x000013f0


	//   ....[21]....
        /*0270*/ 	.word	0x000015c0


	//   ....[22]....
        /*0274*/ 	.word	0x00001610


	//   ....[23]....
        /*0278*/ 	.word	0x00001670


	//   ....[24]....
        /*027c*/ 	.word	0x000016d0


	//   ....[25]....
        /*0280*/ 	.word	0x00001710


	//   ....[26]....
        /*0284*/ 	.word	0x00001750


	//   ....[27]....
        /*0288*/ 	.word	0x00001790


	//   ....[28]....
        /*028c*/ 	.word	0x000017a0


	//   ....[29]....
        /*0290*/ 	.word	0x00001c60


	//   ....[30]....
        /*0294*/ 	.word	0x00002740


	//   ....[31]....
        /*0298*/ 	.word	0x00002910


	//   ....[32]....
        /*029c*/ 	.word	0x00002930


	//   ....[33]....
        /*02a0*/ 	.word	0x00002950


	//   ....[34]....
        /*02a4*/ 	.word	0x00002970


	//   ....[35]....
        /*02a8*/ 	.word	0x00002990


	//   ....[36]....
        /*02ac*/ 	.word	0x00002d10


	//   ....[37]....
        /*02b0*/ 	.word	0x00002d30


	//   ....[38]....
        /*02b4*/ 	.word	0x00002d50


	//   ....[39]....
        /*02b8*/ 	.word	0x00002d70


	//   ....[40]....
        /*02bc*/ 	.word	0x00002d90


	//   ....[41]....
        /*02c0*/ 	.word	0x00003140


	//   ....[42]....
        /*02c4*/ 	.word	0x00003310


	//   ....[43]....
        /*02c8*/ 	.word	0x00003370


	//   ....[44]....
        /*02cc*/ 	.word	0x000033e0


	//   ....[45]....
        /*02d0*/ 	.word	0x00003430


	//   ....[46]....
        /*02d4*/ 	.word	0x00003480


	//   ....[47]....
        /*02d8*/ 	.word	0x000034c0


	//   ....[48]....
        /*02dc*/ 	.word	0x00003530


	//   ....[49]....
        /*02e0*/ 	.word	0x00003540


	//   ....[50]....
        /*02e4*/ 	.word	0x00003620


	//   ....[51]....
        /*02e8*/ 	.word	0x000037f0


	//   ....[52]....
        /*02ec*/ 	.word	0x00003840


	//   ....[53]....
        /*02f0*/ 	.word	0x000038c0


	//   ....[54]....
        /*02f4*/ 	.word	0x00003910


	//   ....[55]....
        /*02f8*/ 	.word	0x00003960


	//   ....[56]....
        /*02fc*/ 	.word	0x000039c0


	//   ....[57]....
        /*0300*/ 	.word	0x00003a00


	//   ....[58]....
        /*0304*/ 	.word	0x00003a10


	//   ....[59]....
        /*0308*/ 	.word	0x00003eb0


	//   ....[60]....
        /*030c*/ 	.word	0x00004510


	//   ....[61]....
        /*0310*/ 	.word	0x00004590


	//   ....[62]....
        /*0314*/ 	.word	0x00004620


	//   ....[63]....
        /*0318*/ 	.word	0x00004720


	//   ....[64]....
        /*031c*/ 	.word	0x000047a0


	//   ....[65]....
        /*0320*/ 	.word	0x00004840


	//   ....[66]....
        /*0324*/ 	.word	0x000048c0


	//   ....[67]....
        /*0328*/ 	.word	0x00004950


	//   ....[68]....
        /*032c*/ 	.word	0x00004980


	//   ....[69]....
        /*0330*/ 	.word	0x00004a30


	//   ....[70]....
        /*0334*/ 	.word	0x00004ab0


	//   ....[71]....
        /*0338*/ 	.word	0x00004b30


	//   ....[72]....
        /*033c*/ 	.word	0x00004bf0


	//   ....[73]....
        /*0340*/ 	.word	0x00004c80


	//   ....[74]....
        /*0344*/ 	.word	0x00004d00


	//   ....[75]....
        /*0348*/ 	.word	0x00004d80


	//   ....[76]....
        /*034c*/ 	.word	0x00004e00


	//   ....[77]....
        /*0350*/ 	.word	0x00004e60


	//   ....[78]....
        /*0354*/ 	.word	0x00004ed0


	//   ....[79]....
        /*0358*/ 	.word	0x00004f50


	//   ....[80]....
        /*035c*/ 	.word	0x00004fe0


	//   ....[81]....
        /*0360*/ 	.word	0x000050b0


	//   ....[82]....
        /*0364*/ 	.word	0x00005140


	//   ....[83]....
        /*0368*/ 	.word	0x000051d0


	//   ....[84]....
        /*036c*/ 	.word	0x00005260


	//   ....[85]....
        /*0370*/ 	.word	0x00005310


	//   ....[86]....
        /*0374*/ 	.word	0x00005340


	//   ....[87]....
        /*0378*/ 	.word	0x000053f0


	//   ....[88]....
        /*037c*/ 	.word	0x00005470


	//   ....[89]....
        /*0380*/ 	.word	0x000054f0


	//   ....[90]....
        /*0384*/ 	.word	0x000055b0


	//   ....[91]....
        /*0388*/ 	.word	0x00005650


	//   ....[92]....
        /*038c*/ 	.word	0x000056f0


	//   ....[93]....
        /*0390*/ 	.word	0x00005780


	//   ....[94]....
        /*0394*/ 	.word	0x00005800


	//   ....[95]....
        /*0398*/ 	.word	0x00005860


	//----- nvinfo : EIATTR_VRC_CTA_INIT_COUNT
	.align		4
.L_132:
        /*039c*/ 	.byte	0x02, 0x4a
	.zero		1
	.zero		1


	//----- nvinfo : EIATTR_EXIT_INSTR_OFFSETS
	.align		4
        /*03a0*/ 	.byte	0x04, 0x1c
        /*03a2*/ 	.short	(.L_134 - .L_133)


	//   ....[0]....
.L_133:
        /*03a4*/ 	.word	0x00001f30


	//   ....[1]....
        /*03a8*/ 	.word	0x00001f50


	//   ....[2]....
        /*03ac*/ 	.word	0x000044a0


	//   ....[3]....
        /*03b0*/ 	.word	0x000044c0


	//----- nvinfo : EIATTR_MAX_THREADS
	.align		4
.L_134:
        /*03b4*/ 	.byte	0x04, 0x05
        /*03b6*/ 	.short	(.L_136 - .L_135)
.L_135:
        /*03b8*/ 	.word	0x00000180
        /*03bc*/ 	.word	0x00000001
        /*03c0*/ 	.word	0x00000001


	//----- nvinfo : EIATTR_CRS_STACK_SIZE
	.align		4
.L_136:
        /*03c4*/ 	.byte	0x04, 0x1e
        /*03c6*/ 	.short	(.L_138 - .L_137)
.L_137:
        /*03c8*/ 	.word	0x00000000


	//----- nvinfo : EIATTR_CBANK_PARAM_SIZE
	.align		4
.L_138:
        /*03cc*/ 	.byte	0x03, 0x19
        /*03ce*/ 	.short	0x0024


	//----- nvinfo : EIATTR_PARAM_CBANK
	.align		4
        /*03d0*/ 	.byte	0x04, 0x0a
        /*03d2*/ 	.short	(.L_140 - .L_139)
	.align		4
.L_139:
        /*03d4*/ 	.word	index@(.nv.constant0._ZN3cub18CUB_300001_SM_10006detail4scan16DeviceScanKernelINS2_10policy_hubIiiijN4cuda3std3__44plusIvEEE10Policy1000EN6thrust24THRUST_300001_SM_1000_NS10device_ptrIiEESF_NS0_13ScanTileStateIiLb1EEES9_NS0_8NullTypeEjiLb0ESI_EEvT0_T1_T2_iT3_T4_T5_)
        /*03d8*/ 	.short	0x0380
        /*03da*/ 	.short	0x0024


	//----- nvinfo : EIATTR_SW_WAR
	.align		4
.L_140:
        /*03dc*/ 	.byte	0x04, 0x36
        /*03de*/ 	.short	(.L_142 - .L_141)
.L_141:
        /*03e0*/ 	.word	0x00000008
.L_142:


//--------------------- .nv.info._ZN3cub18CUB_300001_SM_10006detail4scan20DeviceScanInitKernelINS0_13ScanTileStateIiLb1EEEEEvT_i --------------------------
	.section	.nv.info._ZN3cub18CUB_300001_SM_10006detail4scan20DeviceScanInitKernelINS0_13ScanTileStateIiLb1EEEEEvT_i,"",@"SHT_CUDA_INFO"
	.sectionflags	@""
	.align	4


	//----- nvinfo : EIATTR_CUDA_API_VERSION
	.align		4
        /*0000*/ 	.byte	0x04, 0x37
        /*0002*/ 	.short	(.L_144 - .L_143)
.L_143:
        /*0004*/ 	.word	0x00000082


	//----- nvinfo : EIATTR_KPARAM_INFO
	.align		4
.L_144:
        /*0008*/ 	.byte	0x04, 0x17
        /*000a*/ 	.short	(.L_146 - .L_145)
.L_145:
        /*000c*/ 	.word	0x00000000
        /*0010*/ 	.short	0x0001
        /*0012*/ 	.short	0x0008
        /*0014*/ 	.byte	0x00, 0xf0, 0x11, 0x00


	//----- nvinfo : EIATTR_KPARAM_INFO
	.align		4
.L_146:
        /*0018*/ 	.byte	0x04, 0x17
        /*001a*/ 	.short	(.L_148 - .L_147)
.L_147:
        /*001c*/ 	.word	0x00000000
        /*0020*/ 	.short	0x0000
        /*0022*/ 	.short	0x0000
        /*0024*/ 	.byte	0x00, 0xf0, 0x21, 0x00


	//----- nvinfo : EIATTR_SPARSE_MMA_MASK
	.align		4
.L_148:
        /*0028*/ 	.byte	0x03, 0x50
        /*002a*/ 	.short	0x0000


	//----- nvinfo : EIATTR_MAXREG_COUNT
	.align		4
        /*002c*/ 	.byte	0x03, 0x1b
        /*002e*/ 	.short	0x00ff


	//----- nvinfo : EIATTR_MERCURY_ISA_VERSION
	.align		4
        /*0030*/ 	.byte	0x03, 0x5f
        /*0032*/ 	.short	0x0101


	//----- nvinfo : EIATTR_VRC_CTA_INIT_COUNT
	.align		4
        /*0034*/ 	.byte	0x02, 0x4a
	.zero		1
	.zero		1


	//----- nvinfo : EIATTR_EXIT_INSTR_OFFSETS
	.align		4
        /*0038*/ 	.byte	0x04, 0x1c
        /*003a*/ 	.short	(.L_150 - .L_149)


	//   ....[0]....
.L_149:
        /*003c*/ 	.word	0x000000f0


	//   ....[1]....
        /*0040*/ 	.word	0x00000130


	//----- nvinfo : EIATTR_CBANK_PARAM_SIZE
	.align		4
.L_150:
        /*0044*/ 	.byte	0x03, 0x19
        /*0046*/ 	.short	0x000c


	//----- nvinfo : EIATTR_PARAM_CBANK
	.align		4
        /*0048*/ 	.byte	0x04, 0x0a
        /*004a*/ 	.short	(.L_152 - .L_151)
	.align		4
.L_151:
        /*004c*/ 	.word	index@(.nv.constant0._ZN3cub18CUB_300001_SM_10006detail4scan20DeviceScanInitKernelINS0_13ScanTileStateIiLb1EEEEEvT_i)
        /*0050*/ 	.short	0x0380
        /*0052*/ 	.short	0x000c


	//----- nvinfo : EIATTR_SW_WAR
	.align		4
.L_152:
        /*0054*/ 	.byte	0x04, 0x36
        /*0056*/ 	.short	(.L_154 - .L_153)
.L_153:
        /*0058*/ 	.word	0x00000008
.L_154:


//--------------------- .nv.info._ZN3cub18CUB_300001_SM_10006detail11EmptyKernelIvEEvv --------------------------
	.section	.nv.info._ZN3cub18CUB_300001_SM_10006detail11EmptyKernelIvEEvv,"",@"SHT_CUDA_INFO"
	.sectionflags	@""
	.align	4


	//----- nvinfo : EIATTR_CUDA_API_VERSION
	.align		4
        /*0000*/ 	.byte	0x04, 0x37
        /*0002*/ 	.short	(.L_156 - .L_155)
.L_155:
        /*0004*/ 	.word	0x00000082


	//----- nvinfo : EIATTR_SPARSE_MMA_MASK
	.align		4
.L_156:
        /*0008*/ 	.byte	0x03, 0x50
        /*000a*/ 	.short	0x0000


	//----- nvinfo : EIATTR_MAXREG_COUNT
	.align		4
        /*000c*/ 	.byte	0x03, 0x1b
        /*000e*/ 	.short	0x00ff


	//----- nvinfo : EIATTR_MERCURY_ISA_VERSION
	.align		4
        /*0010*/ 	.byte	0x03, 0x5f
        /*0012*/ 	.short	0x0101


	//----- nvinfo : EIATTR_VRC_CTA_INIT_COUNT
	.align		4
        /*0014*/ 	.byte	0x02, 0x4a
	.zero		1
	.zero		1


	//----- nvinfo : EIATTR_EXIT_INSTR_OFFSETS
	.align		4
        /*0018*/ 	.byte	0x04, 0x1c
        /*001a*/ 	.short	(.L_158 - .L_157)


	//   ....[0]....
.L_157:
        /*001c*/ 	.word	0x00000010


	//----- nvinfo : EIATTR_SW_WAR
	.align		4
.L_158:
        /*0020*/ 	.byte	0x04, 0x36
        /*0022*/ 	.short	(.L_160 - .L_159)
.L_159:
        /*0024*/ 	.word	0x00000008
.L_160:


//--------------------- .nv.info._Z23kernel_count_histogrammPiS_i --------------------------
	.section	.nv.info._Z23kernel_count_histogrammPiS_i,"",@"SHT_CUDA_INFO"
	.sectionflags	@""
	.align	4


	//----- nvinfo : EIATTR_CUDA_API_VERSION
	.align		4
        /*0000*/ 	.byte	0x04, 0x37
        /*0002*/ 	.short	(.L_162 - .L_161)
.L_161:
        /*0004*/ 	.word	0x00000082


	//----- nvinfo : EIATTR_KPARAM_INFO
	.align		4
.L_162:
        /*0008*/ 	.byte	0x04, 0x17
        /*000a*/ 	.short	(.L_164 - .L_163)
.L_163:
        /*000c*/ 	.word	0x00000000
        /*0010*/ 	.short	0x0002
        /*0012*/ 	.short	0x0010
        /*0014*/ 	.byte	0x00, 0xf0, 0x11, 0x00


	//----- nvinfo : EIATTR_KPARAM_INFO
	.align		4
.L_164:
        /*0018*/ 	.byte	0x04, 0x17
        /*001a*/ 	.short	(.L_166 - .L_165)
.L_165:
        /*001c*/ 	.word	0x00000000
        /*0020*/ 	.short	0x0001
        /*0022*/ 	.short	0x0008
        /*0024*/ 	.byte	0x00, 0xf5, 0x21, 0x00


	//----- nvinfo : EIATTR_KPARAM_INFO
	.align		4
.L_166:
        /*0028*/ 	.byte	0x04, 0x17
        /*002a*/ 	.short	(.L_168 - .L_167)
.L_167:
        /*002c*/ 	.word	0x00000000
        /*0030*/ 	.short	0x0000
        /*0032*/ 	.short	0x0000
        /*0034*/ 	.byte	0x00, 0xf5, 0x21, 0x00


	//----- nvinfo : EIATTR_SPARSE_MMA_MASK
	.align		4
.L_168:
        /*0038*/ 	.byte	0x03, 0x50
        /*003a*/ 	.short	0x0000


	//----- nvinfo : EIATTR_MAXREG_COUNT
	.align		4
        /*003c*/ 	.byte	0x03, 0x1b
        /*003e*/ 	.short	0x00ff


	//----- nvinfo : EIATTR_MERCURY_ISA_VERSION
	.align		4
        /*0040*/ 	.byte	0x03, 0x5f
        /*0042*/ 	.short	0x0101


	//----- nvinfo : EIATTR_VRC_CTA_INIT_COUNT
	.align		4
        /*0044*/ 	.byte	0x02, 0x4a
	.zero		1
	.zero		1


	//----- nvinfo : EIATTR_EXIT_INSTR_OFFSETS
	.align		4
        /*0048*/ 	.byte	0x04, 0x1c
        /*004a*/ 	.short	(.L_170 - .L_169)


	//   ....[0]....
.L_169:
        /*004c*/ 	.word	0x00000090


	//   ....[1]....
        /*0050*/ 	.word	0x00000370


	//   ....[2]....
        /*0054*/ 	.word	0x00000490


	//----- nvinfo : EIATTR_CRS_STACK_SIZE
	.align		4
.L_170:
        /*0058*/ 	.byte	0x04, 0x1e
        /*005a*/ 	.short	(.L_172 - .L_171)
.L_171:
        /*005c*/ 	.word	0x00000000


	//----- nvinfo : EIATTR_CBANK_PARAM_SIZE
	.align		4
.L_172:
        /*0060*/ 	.byte	0x03, 0x19
        /*0062*/ 	.short	0x0014


	//----- nvinfo : EIATTR_PARAM_CBANK
	.align		4
        /*0064*/ 	.byte	0x04, 0x0a
        /*0066*/ 	.short	(.L_174 - .L_173)
	.align		4
.L_173:
        /*0068*/ 	.word	index@(.nv.constant0._Z23kernel_count_histogrammPiS_i)
        /*006c*/ 	.short	0x0380
        /*006e*/ 	.short	0x0014


	//----- nvinfo : EIATTR_SW_WAR
	.align		4
.L_174:
        /*0070*/ 	.byte	0x04, 0x36
        /*0072*/ 	.short	(.L_176 - .L_175)
.L_175:
        /*0074*/ 	.word	0x00000008
.L_176:


//--------------------- .nv.info._Z16kernel_copy_dataPiS_S_i --------------------------
	.section	.nv.info._Z16kernel_copy_dataPiS_S_i,"",@"SHT_CUDA_INFO"
	.sectionflags	@""
	.align	4


	//----- nvinfo : EIATTR_CUDA_API_VERSION
	.align		4
        /*0000*/ 	.byte	0x04, 0x37
        /*0002*/ 	.short	(.L_178 - .L_177)
.L_177:
        /*0004*/ 	.word	0x00000082


	//----- nvinfo : EIATTR_KPARAM_INFO
	.align		4
.L_178:
        /*0008*/ 	.byte	0x04, 0x17
        /*000a*/ 	.short	(.L_180 - .L_179)
.L_179:
        /*000c*/ 	.word	0x00000000
        /*0010*/ 	.short	0x0003
        /*0012*/ 	.short	0x0018
        /*0014*/ 	.byte	0x00, 0xf0, 0x11, 0x00


	//----- nvinfo : EIATTR_KPARAM_INFO
	.align		4
.L_180:
        /*0018*/ 	.byte	0x04, 0x17
        /*001a*/ 	.short	(.L_182 - .L_181)
.L_181:
        /*001c*/ 	.word	0x00000000
        /*0020*/ 	.short	0x0002
        /*0022*/ 	.short	0x0010
        /*0024*/ 	.byte	0x00, 0xf5, 0x21, 0x00


	//----- nvinfo : EIATTR_KPARAM_INFO
	.align		4
.L_182:
        /*0028*/ 	.byte	0x04, 0x17
        /*002a*/ 	.short	(.L_184 - .L_183)
.L_183:
        /*002c*/ 	.word	0x00000000
        /*0030*/ 	.short	0x0001
        /*0032*/ 	.short	0x0008
        /*0034*/ 	.byte	0x00, 0xf5, 0x21, 0x00


	//----- nvinfo : EIATTR_KPARAM_INFO
	.align		4
.L_184:
        /*0038*/ 	.byte	0x04, 0x17
        /*003a*/ 	.short	(.L_186 - .L_185)
.L_185:
        /*003c*/ 	.word	0x00000000
        /*0040*/ 	.short	0x0000
        /*0042*/ 	.short	0x0000
        /*0044*/ 	.byte	0x00, 0xf5, 0x21, 0x00


	//----- nvinfo : EIATTR_SPARSE_MMA_MASK
	.align		4
.L_186:
        /*0048*/ 	.byte	0x03, 0x50
        /*004a*/ 	.short	0x0000


	//----- nvinfo : EIATTR_MAXREG_COUNT
	.align		4
        /*004c*/ 	.byte	0x03, 0x1b
        /*004e*/ 	.short	0x00ff


	//----- nvinfo : EIATTR_MERCURY_ISA_VERSION
	.align		4
        /*0050*/ 	.byte	0x03, 0x5f
        /*0052*/ 	.short	0x0101


	//----- nvinfo : EIATTR_VRC_CTA_INIT_COUNT
	.align		4
        /*0054*/ 	.byte	0x02, 0x4a
	.zero		1
	.zero		1


	//----- nvinfo : EIATTR_EXIT_INSTR_OFFSETS
	.align		4
        /*0058*/ 	.byte	0x04, 0x1c
        /*005a*/ 	.short	(.L_188 - .L_187)


	//   ....[0]....
.L_187:
        /*005c*/ 	.word	0x00000090


	//   ....[1]....
        /*0060*/ 	.word	0x000003b0


	//   ....[2]....
        /*0064*/ 	.word	0x000005f0


	//----- nvinfo : EIATTR_CRS_STACK_SIZE
	.align		4
.L_188:
        /*0068*/ 	.byte	0x04, 0x1e
        /*006a*/ 	.short	(.L_190 - .L_189)
.L_189:
        /*006c*/ 	.word	0x00000000


	//----- nvinfo : EIATTR_CBANK_PARAM_SIZE
	.align		4
.L_190:
        /*0070*/ 	.byte	0x03, 0x19
        /*0072*/ 	.short	0x001c


	//----- nvinfo : EIATTR_PARAM_CBANK
	.align		4
        /*0074*/ 	.byte	0x04, 0x0a
        /*0076*/ 	.short	(.L_192 - .L_191)
	.align		4
.L_191:
        /*0078*/ 	.word	index@(.nv.constant0._Z16kernel_copy_dataPiS_S_i)
        /*007c*/ 	.short	0x0380
        /*007e*/ 	.short	0x001c


	//----- nvinfo : EIATTR_SW_WAR
	.align		4
.L_192:
        /*0080*/ 	.byte	0x04, 0x36
        /*0082*/ 	.short	(.L_194 - .L_193)
.L_193:
        /*0084*/ 	.word	0x00000008
.L_194:


//--------------------- .nv.callgraph             --------------------------
	.section	.nv.callgraph,"",@"SHT_CUDA_CALLGRAPH"
	.align	4
	.sectionentsize	8
	.align		4
        /*0000*/ 	.word	0x00000000
	.align		4
        /*0004*/ 	.word	0xffffffff
	.align		4
        /*0008*/ 	.word	0x00000000
	.align		4
        /*000c*/ 	.word	0xfffffffe
	.align		4
        /*0010*/ 	.word	0x00000000
	.align		4
        /*0014*/ 	.word	0xfffffffd
	.align		4
        /*0018*/ 	.word	0x00000000
	.align		4
        /*001c*/ 	.word	0xfffffffc


//--------------------- .nv.constant4             --------------------------
	.section	.nv.constant4,"a",@progbits
	.align	8
	.align		8
.nv.constant4:
        /*0000*/ 	.dword	_ZN34_INTERNAL_025c17e6_4_k_cu_73e020fa4cuda3std3__45__cpo5beginE
	.align		8
        /*0008*/ 	.dword	_ZN34_INTERNAL_025c17e6_4_k_cu_73e020fa4cuda3std3__45__cpo3endE
	.align		8
        /*0010*/ 	.dword	_ZN34_INTERNAL_025c17e6_4_k_cu_73e020fa4cuda3std3__45__cpo6cbeginE
	.align		8
        /*0018*/ 	.dword	_ZN34_INTERNAL_025c17e6_4_k_cu_73e020fa4cuda3std3__45__cpo4cendE
	.align		8
        /*0020*/ 	.dword	_ZN34_INTERNAL_025c17e6_4_k_cu_73e020fa4cuda3std3__45__cpo6rbeginE
	.align		8
        /*0028*/ 	.dword	_ZN34_INTERNAL_025c17e6_4_k_cu_73e020fa4cuda3std3__45__cpo4rendE
	.align		8
        /*0030*/ 	.dword	_ZN34_INTERNAL_025c17e6_4_k_cu_73e020fa4cuda3std3__45__cpo7crbeginE
	.align		8
        /*0038*/ 	.dword	_ZN34_INTERNAL_025c17e6_4_k_cu_73e020fa4cuda3std3__45__cpo5crendE
	.align		8
        /*0040*/ 	.dword	_ZN34_INTERNAL_025c17e6_4_k_cu_73e020fa4cuda3std3__436_GLOBAL__N__025c17e6_4_k_cu_73e020fa6ignoreE
	.align		8
        /*0048*/ 	.dword	_ZN34_INTERNAL_025c17e6_4_k_cu_73e020fa4cuda3std3__419piecewise_constructE
	.align		8
        /*0050*/ 	.dword	_ZN34_INTERNAL_025c17e6_4_k_cu_73e020fa4cuda3std3__48in_placeE
	.align		8
        /*0058*/ 	.dword	_ZN34_INTERNAL_025c17e6_4_k_cu_73e020fa4cuda3std3__420unreachable_sentinelE
	.align		8
        /*0060*/ 	.dword	_ZN34_INTERNAL_025c17e6_4_k_cu_73e020fa4cuda3std3__47nulloptE
	.align		8
        /*0068*/ 	.dword	_ZN34_INTERNAL_025c17e6_4_k_cu_73e020fa4cuda3std3__48unexpectE
	.align		8
        /*0070*/ 	.dword	_ZN34_INTERNAL_025c17e6_4_k_cu_73e020fa4cuda3std6ranges3__45__cpo4swapE
	.align		8
        /*0078*/ 	.dword	_ZN34_INTERNAL_025c17e6_4_k_cu_73e020fa4cuda3std6ranges3__45__cpo9iter_moveE
	.align		8
        /*0080*/ 	.dword	_ZN34_INTERNAL_025c17e6_4_k_cu_73e020fa4cuda3std6ranges3__45__cpo5beginE
	.align		8
        /*0088*/ 	.dword	_ZN34_INTERNAL_025c17e6_4_k_cu_73e020fa4cuda3std6ranges3__45__cpo3endE
	.align		8
        /*0090*/ 	.dword	_ZN34_INTERNAL_025c17e6_4_k_cu_73e020fa4cuda3std6ranges3__45__cpo6cbeginE
	.align		8
        /*0098*/ 	.dword	_ZN34_INTERNAL_025c17e6_4_k_cu_73e020fa4cuda3std6ranges3__45__cpo4cendE
	.align		8
        /*00a0*/ 	.dword	_ZN34_INTERNAL_025c17e6_4_k_cu_73e020fa4cuda3std6ranges3__45__cpo7advanceE
	.align		8
        /*00a8*/ 	.dword	_ZN34_INTERNAL_025c17e6_4_k_cu_73e020fa4cuda3std6ranges3__45__cpo9iter_swapE
	.align		8
        /*00b0*/ 	.dword	_ZN34_INTERNAL_025c17e6_4_k_cu_73e020fa4cuda3std6ranges3__45__cpo4nextE
	.align		8
        /*00b8*/ 	.dword	_ZN34_INTERNAL_025c17e6_4_k_cu_73e020fa4cuda3std6ranges3__45__cpo4prevE
	.align		8
        /*00c0*/ 	.dword	_ZN34_INTERNAL_025c17e6_4_k_cu_73e020fa4cuda3std6ranges3__45__cpo4dataE
	.align		8
        /*00c8*/ 	.dword	_ZN34_INTERNAL_025c17e6_4_k_cu_73e020fa4cuda3std6ranges3__45__cpo5cdataE
	.align		8
        /*00d0*/ 	.dword	_ZN34_INTERNAL_025c17e6_4_k_cu_73e020fa4cuda3std6ranges3__45__cpo4sizeE
	.align		8
        /*00d8*/ 	.dword	_ZN34_INTERNAL_025c17e6_4_k_cu_73e020fa4cuda3std6ranges3__45__cpo5ssizeE
	.align		8
        /*00e0*/ 	.dword	_ZN34_INTERNAL_025c17e6_4_k_cu_73e020fa4cuda3std6ranges3__45__cpo8distanceE
	.align		8
        /*00e8*/ 	.dword	_ZN34_INTERNAL_025c17e6_4_k_cu_73e020fa6thrust24THRUST_300001_SM_1000_NS8cuda_cub3parE
	.align		8
        /*00f0*/ 	.dword	_ZN34_INTERNAL_025c17e6_4_k_cu_73e020fa6thrust24THRUST_300001_SM_1000_NS8cuda_cub10par_nosyncE
	.align		8
        /*00f8*/ 	.dword	_ZN34_INTERNAL_025c17e6_4_k_cu_73e020fa6thrust24THRUST_300001_SM_1000_NS6system6detail10sequential3seqE
	.align		8
        /*0100*/ 	.dword	_ZN34_INTERNAL_025c17e6_4_k_cu_73e020fa6thrust24THRUST_300001_SM_1000_NS6system3cpp3parE
	.align		8
        /*0108*/ 	.dword	_ZN34_INTERNAL_025c17e6_4_k_cu_73e020fa6thrust24THRUST_300001_SM_1000_NS12placeholders2_1E
	.align		8
        /*0110*/ 	.dword	_ZN34_INTERNAL_025c17e6_4_k_cu_73e020fa6thrust24THRUST_300001_SM_1000_NS12placeholders2_2E
	.align		8
        /*0118*/ 	.dword	_ZN34_INTERNAL_025c17e6_4_k_cu_73e020fa6thrust24THRUST_300001_SM_1000_NS12placeholders2_3E
	.align		8
        /*0120*/ 	.dword	_ZN34_INTERNAL_025c17e6_4_k_cu_73e020fa6thrust24THRUST_300001_SM_1000_NS12placeholders2_4E
	.align		8
        /*0128*/ 	.dword	_ZN34_INTERNAL_025c17e6_4_k_cu_73e020fa6thrust24THRUST_300001_SM_1000_NS12placeholders2_5E
	.align		8
        /*0130*/ 	.dword	_ZN34_INTERNAL_025c17e6_4_k_cu_73e020fa6thrust24THRUST_300001_SM_1000_NS12placeholders2_6E
	.align		8
        /*0138*/ 	.dword	_ZN34_INTERNAL_025c17e6_4_k_cu_73e020fa6thrust24THRUST_300001_SM_1000_NS12placeholders2_7E
	.align		8
        /*0140*/ 	.dword	_ZN34_INTERNAL_025c17e6_4_k_cu_73e020fa6thrust24THRUST_300001_SM_1000_NS12placeholders2_8E
	.align		8
        /*0148*/ 	.dword	_ZN34_INTERNAL_025c17e6_4_k_cu_73e020fa6thrust24THRUST_300001_SM_1000_NS12placeholders2_9E
	.align		8
        /*0150*/ 	.dword	_ZN34_INTERNAL_025c17e6_4_k_cu_73e020fa6thrust24THRUST_300001_SM_1000_NS12placeholders3_10E
	.align		8
        /*0158*/ 	.dword	_ZN34_INTERNAL_025c17e6_4_k_cu_73e020fa6thrust24THRUST_300001_SM_1000_NS3seqE
	.align		8
        /*0160*/ 	.dword	_ZN34_INTERNAL_025c17e6_4_k_cu_73e020fa6thrust24THRUST_300001_SM_1000_NS6deviceE


//--------------------- .text._ZN3cub18CUB_300001_SM_10006detail4scan16DeviceScanKernelINS2_10policy_hubIiiimN4cuda3std3__44plusIvEEE10Policy1000EN6thrust24THRUST_300001_SM_1000_NS10device_ptrIiEESF_NS0_13ScanTileStateIiLb1EEES9_NS0_8NullTypeEmiLb0ESI_EEvT0_T1_T2_iT3_T4_T5_ --------------------------
	.section	.text._ZN3cub18CUB_300001_SM_10006detail4scan16DeviceScanKernelINS2_10policy_hubIiiimN4cuda3std3__44plusIvEEE10Policy1000EN6thrust24THRUST_300001_SM_1000_NS10device_ptrIiEESF_NS0_13ScanTileStateIiLb1EEES9_NS0_8NullTypeEmiLb0ESI_EEvT0_T1_T2_iT3_T4_T5_,"ax",@progbits
	.align	128
        .global         _ZN3cub18CUB_300001_SM_10006detail4scan16DeviceScanKernelINS2_10policy_hubIiiimN4cuda3std3__44plusIvEEE10Policy1000EN6thrust24THRUST_300001_SM_1000_NS10device_ptrIiEESF_NS0_13ScanTileStateIiLb1EEES9_NS0_8NullTypeEmiLb0ESI_EEvT0_T1_T2_iT3_T4_T5_
        .type           _ZN3cub18CUB_300001_SM_10006detail4scan16DeviceScanKernelINS2_10policy_hubIiiimN4cuda3std3__44plusIvEEE10Policy1000EN6thrust24THRUST_300001_SM_1000_NS10device_ptrIiEESF_NS0_13ScanTileStateIiLb1EEES9_NS0_8NullTypeEmiLb0ESI_EEvT0_T1_T2_iT3_T4_T5_,@function
        .size           _ZN3cub18CUB_300001_SM_10006detail4scan16DeviceScanKernelINS2_10policy_hubIiiimN4cuda3std3__44plusIvEEE10Policy1000EN6thrust24THRUST_300001_SM_1000_NS10device_ptrIiEESF_NS0_13ScanTileStateIiLb1EEES9_NS0_8NullTypeEmiLb0ESI_EEvT0_T1_T2_iT3_T4_T5_,(.L_x_198 - _ZN3cub18CUB_300001_SM_10006detail4scan16DeviceScanKernelINS2_10policy_hubIiiimN4cuda3std3__44plusIvEEE10Policy1000EN6thrust24THRUST_300001_SM_1000_NS10device_ptrIiEESF_NS0_13ScanTileStateIiLb1EEES9_NS0_8NullTypeEmiLb0ESI_EEvT0_T1_T2_iT3_T4_T5_)
        .other          _ZN3cub18CUB_300001_SM_10006detail4scan16DeviceScanKernelINS2_10policy_hubIiiimN4cuda3std3__44plusIvEEE10Policy1000EN6thrust24THRUST_300001_SM_1000_NS10device_ptrIiEESF_NS0_13ScanTileStateIiLb1EEES9_NS0_8NullTypeEmiLb0ESI_EEvT0_T1_T2_iT3_T4_T5_,@"STO_CUDA_ENTRY STV_DEFAULT"
_ZN3cub18CUB_300001_SM_10006detail4scan16DeviceScanKernelINS2_10policy_hubIiiimN4cuda3std3__44plusIvEEE10Policy1000EN6thrust24THRUST_300001_SM_1000_NS10device_ptrIiEESF_NS0_13ScanTileStateIiLb1EEES9_NS0_8NullTypeEmiLb0ESI_EEvT0_T1_T2_iT3_T4_T5_:
.text._ZN3cub18CUB_300001_SM_10006detail4scan16DeviceScanKernelINS2_10policy_hubIiiimN4cuda3std3__44plusIvEEE10Policy1000EN6thrust24THRUST_300001_SM_1000_NS10device_ptrIiEESF_NS0_13ScanTileStateIiLb1EEES9_NS0_8NullTypeEmiLb0ESI_EEvT0_T1_T2_iT3_T4_T5_:
[----:B------:R-:W-:Y:S08]  /*0000*/  LDC R1, c[0x0][0x37c] ;  /* 0x0000df00ff017b82 */ /* 0x000ff00000000800 */
[----:B------:R-:W0:Y:S01]  /*0010*/  S2UR UR6, SR_CTAID.X ;  /* 0x00000000000679c3 */ /* 0x000e220000002500 */
[----:B------:R-:W0:Y:S01]  /*0020*/  LDCU UR4, c[0x0][0x398] ;  /* 0x00007300ff0477ac */ /* 0x000e220008000800 */
[----:B------:R-:W1:Y:S01]  /*0030*/  LDCU.64 UR8, c[0x0][0x3a0] ;  /* 0x00007400ff0877ac */ /* 0x000e620008000a00 */
[----:B------:R-:W2:Y:S01]  /*0040*/  LDCU.64 UR12, c[0x0][0x358] ;  /* 0x00006b00ff0c77ac */ /* 0x000ea20008000a00 */
[----:B0-----:R-:W-:-:S04]  /*0050*/  UIADD3 UR6, UPT, UPT, UR6, UR4, URZ ;  /* 0x0000000406067290 */ /* 0x001fc8000fffe0ff */
[----:B------:R-:W-:-:S04]  /*0060*/  UIMAD.WIDE UR10, UR6, 0x1ee0, URZ ;  /* 0x00001ee0060a78a5 */ /* 0x000fc8000f8e02ff */
[----:B-1----:R-:W-:-:S04]  /*0070*/  UIADD3 UR7, UP0, UPT, -UR10, UR8, URZ ;  /* 0x000000080a077290 */ /* 0x002fc8000ff1e1ff */
[----:B------:R-:W-:Y:S02]  /*0080*/  UIADD3.X UR4, UPT, UPT, ~UR11, UR9, URZ, UP0, !UPT ;  /* 0x000000090b047290 */ /* 0x000fe400087fe5ff */
[----:B------:R-:W-:-:S04]  /*0090*/  UISETP.GE.U32.AND UP0, UPT, UR7, 0x1ee1, UPT ;  /* 0x00001ee10700788c */ /* 0x000fc8000bf06070 */
[----:B------:R-:W-:-:S09]  /*00a0*/  UISETP.GE.U32.AND.EX UP0, UPT, UR4, URZ, UPT, UP0 ;  /* 0x000000ff0400728c */ /* 0x000fd2000bf06100 */
[----:B--2---:R-:W-:Y:S05]  /*00b0*/  BRA.U !UP0, `(.L_x_0) ;  /* 0x0000001d08047547 */ /* 0x004fea000b800000 */
[----:B------:R-:W0:Y:S01]  /*00c0*/  S2R R36, SR_TID.X ;  /* 0x0000000000247919 */ /* 0x000e220000002100 */
[----:B------:R-:W1:Y:S01]  /*00d0*/  LDCU.64 UR4, c[0x0][0x380] ;  /* 0x00007000ff0477ac */ /* 0x000e620008000a00 */
[C---:B0-----:R-:W-:Y:S02]  /*00e0*/  LOP3.LUT R0, R36.reuse, 0x1f, RZ, 0xc0, !PT ;  /* 0x0000001f24007812 */ /* 0x041fe400078ec0ff */
[----:B------:R-:W-:-:S05]  /*00f0*/  LOP3.LUT R3, R36, 0x3e0, RZ, 0xc0, !PT ;  /* 0x000003e024037812 */ /* 0x000fca00078ec0ff */
[----:B------:R-:W-:-:S05]  /*0100*/  IMAD R0, R3, 0x13, R0 ;  /* 0x0000001303007824 */ /* 0x000fca00078e0200 */
[----:B------:R-:W-:-:S05]  /*0110*/  IADD3 R0, P0, PT, R0, UR10, RZ ;  /* 0x0000000a00007c10 */ /* 0x000fca000ff1e0ff */
[----:B------:R-:W-:Y:S02]  /*0120*/  IMAD.X R41, RZ, RZ, UR11, P0 ;  /* 0x0000000bff297e24 */ /* 0x000fe400080e06ff */
[----:B------:R-:W-:-:S03]  /*0130*/  IMAD.SHL.U32 R42, R0, 0x4, RZ ;  /* 0x00000004002a7824 */ /* 0x000fc600078e00ff */
[----:B------:R-:W-:Y:S02]  /*0140*/  SHF.L.U64.HI R41, R0, 0x2, R41 ;  /* 0x0000000200297819 */ /* 0x000fe40000010229 */
[----:B-1----:R-:W-:-:S04]  /*0150*/  IADD3 R2, P0, PT, R42, UR4, RZ ;  /* 0x000000042a027c10 */ /* 0x002fc8000ff1e0ff */
[----:B------:R-:W-:-:S05]  /*0160*/  IADD3.X R3, PT, PT, R41, UR5, RZ, P0, !PT ;  /* 0x0000000529037c10 */ /* 0x000fca00087fe4ff */
[----:B------:R-:W2:Y:S04]  /*0170*/  LDG.E R5, desc[UR12][R2.64] ;  /* 0x0000000c02057981 */ /* 0x000ea8000c1e1900 */
[----:B------:R-:W3:Y:S04]  /*0180*/  LDG.E R7, desc[UR12][R2.64+0x80] ;  /* 0x0000800c02077981 */ /* 0x000ee8000c1e1900 */
[----:B------:R-:W4:Y:S04]  /*0190*/  LDG.E R9, desc[UR12][R2.64+0x100] ;  /* 0x0001000c02097981 */ /* 0x000f28000c1e1900 */
[----:B------:R-:W5:Y:S04]  /*01a0*/  LDG.E R11, desc[UR12][R2.64+0x180] ;  /* 0x0001800c020b7981 */ /* 0x000f68000c1e1900 */
        /* <DEDUP_REMOVED lines=14> */
[----:B------:R-:W5:Y:S01]  /*0290*/  LDG.E R0, desc[UR12][R2.64+0x900] ;  /* 0x0009000c02007981 */ /* 0x000f62000c1e1900 */
[----:B------:R-:W0:Y:S01]  /*02a0*/  S2UR UR5, SR_CgaCtaId ;  /* 0x00000000000579c3 */ /* 0x000e220000008800 */
[----:B------:R-:W-:Y:S01]  /*02b0*/  SHF.R.U32.HI R32, RZ, 0x5, R36 ;  /* 0x00000005ff207819 */ /* 0x000fe20000011624 */
[----:B------:R-:W-:Y:S01]  /*02c0*/  UMOV UR4, 0x400 ;  /* 0x0000040000047882 */ /* 0x000fe20000000000 */
[----:B------:R-:W1:Y:S01]  /*02d0*/  S2R R44, SR_LANEID ;  /* 0x00000000002c7919 */ /* 0x000e620000000000 */
[----:B------:R-:W-:Y:S01]  /*02e0*/  UISETP.NE.AND UP0, UPT, UR6, URZ, UPT ;  /* 0x000000ff0600728c */ /* 0x000fe2000bf05270 */
[----:B------:R-:W-:Y:S01]  /*02f0*/  BSSY.RECONVERGENT B0, `(.L_x_1) ;  /* 0x000014b000007945 */ /* 0x000fe20003800200 */
[----:B0-----:R-:W-:Y:S01]  /*0300*/  ULEA UR4, UR5, UR4, 0x18 ;  /* 0x0000000405047291 */ /* 0x001fe2000f8ec0ff */
[----:B-1----:R-:W-:-:S05]  /*0310*/  IMAD R28, R32, 0x260, R44 ;  /* 0x00000260201c7824 */ /* 0x002fca00078e022c */
[----:B------:R-:W-:-:S05]  /*0320*/  LEA R28, R28, UR4, 0x2 ;  /* 0x000000041c1c7c11 */ /* 0x000fca000f8e10ff */
[----:B------:R-:W-:Y:S01]  /*0330*/  IMAD R27, R44, 0x48, R28 ;  /* 0x000000482c1b7824 */ /* 0x000fe200078e021c */
[----:B--2---:R0:W-:Y:S04]  /*0340*/  STS [R28], R5 ;  /* 0x000000051c007388 */ /* 0x0041e80000000800 */
[----:B---3--:R0:W-:Y:S04]  /*0350*/  STS [R28+0x80], R7 ;  /* 0x000080071c007388 */ /* 0x0081e80000000800 */
[----:B----4-:R0:W-:Y:S04]  /*0360*/  STS [R28+0x100], R9 ;  /* 0x000100091c007388 */ /* 0x0101e80000000800 */
[----:B-----5:R0:W-:Y:S04]  /*0370*/  STS [R28+0x180], R11 ;  /* 0x0001800b1c007388 */ /* 0x0201e80000000800 */
[----:B------:R0:W-:Y:S04]  /*0380*/  STS [R28+0x200], R13 ;  /* 0x0002000d1c007388 */ /* 0x0001e80000000800 */
        /* <DEDUP_REMOVED lines=13> */
[----:B------:R0:W-:Y:S01]  /*0460*/  STS [R28+0x900], R0 ;  /* 0x000900001c007388 */ /* 0x0001e20000000800 */
[----:B------:R-:W-:-:S03]  /*0470*/  NOP ;  /* 0x0000000000007918 */ /* 0x000fc60000000000 */
[----:B------:R0:W1:Y:S04]  /*0480*/  LDS R26, [R27] ;  /* 0x000000001b1a7984 */ /* 0x0000680000000800 */
[----:B------:R0:W2:Y:S04]  /*0490*/  LDS R25, [R27+0x4] ;  /* 0x000004001b197984 */ /* 0x0000a80000000800 */
[----:B------:R0:W3:Y:S04]  /*04a0*/  LDS R24, [R27+0x8] ;  /* 0x000008001b187984 */ /* 0x0000e80000000800 */
[----:B------:R0:W4:Y:S04]  /*04b0*/  LDS R40, [R27+0xc] ;  /* 0x00000c001b287984 */ /* 0x0001280000000800 */
[----:B------:R0:W0:Y:S04]  /*04c0*/  LDS R39, [R27+0x10] ;  /* 0x000010001b277984 */ /* 0x0000280000000800 */
        /* <DEDUP_REMOVED lines=13> */
[----:B------:R0:W0:Y:S01]  /*05a0*/  LDS R0, [R27+0x48] ;  /* 0x000048001b007984 */ /* 0x0000220000000800 */
[----:B------:R-:W-:Y:S06]  /*05b0*/  BAR.SYNC.DEFER_BLOCKING 0x0 ;  /* 0x0000000000007b1d */ /* 0x000fec0000010000 */
[----:B-1234-:R-:W-:Y:S05]  /*05c0*/  BRA.U UP0, `(.L_x_2) ;  /* 0x0000000500247547 */ /* 0x01efea000b800000 */
[----:B------:R-:W-:Y:S02]  /*05d0*/  IADD3 R8, PT, PT, R24, R25, R26 ;  /* 0x0000001918087210 */ /* 0x000fe40007ffe01a */
[----:B------:R-:W-:Y:S02]  /*05e0*/  ISETP.NE.AND P1, PT, R44, 0x1f, PT ;  /* 0x0000001f2c00780c */ /* 0x000fe40003f25270 */
[----:B0-----:R-:W-:Y:S02]  /*05f0*/  IADD3 R8, PT, PT, R39, R40, R8 ;  /* 0x0000002827087210 */ /* 0x001fe40007ffe008 */
[----:B------:R-:W-:Y:S02]  /*0600*/  ISETP.GE.U32.AND P2, PT, R36, 0x20, PT ;  /* 0x000000202400780c */ /* 0x000fe40003f46070 */
[----:B------:R-:W-:Y:S02]  /*0610*/  IADD3 R8, PT, PT, R30, R31, R8 ;  /* 0x0000001f1e087210 */ /* 0x000fe40007ffe008 */
[----:B------:R-:W-:-:S02]  /*0620*/  ISETP.NE.AND P3, PT, R44, RZ, PT ;  /* 0x000000ff2c00720c */ /* 0x000fc40003f65270 */
[----:B------:R-:W-:-:S03]  /*0630*/  IADD3 R8, PT, PT, R23, R29, R8 ;  /* 0x0000001d17087210 */ /* 0x000fc60007ffe008 */
[----:B------:R-:W-:Y:S02]  /*0640*/  @!P1 LEA R37, R32, UR4, 0x2 ;  /* 0x0000000420259c11 */ /* 0x000fe4000f8e10ff */
[----:B------:R-:W-:-:S04]  /*0650*/  IADD3 R8, PT, PT, R21, R22, R8 ;  /* 0x0000001615087210 */ /* 0x000fc80007ffe008 */
[----:B------:R-:W-:-:S04]  /*0660*/  IADD3 R8, PT, PT, R7, R20, R8 ;  /* 0x0000001407087210 */ /* 0x000fc80007ffe008 */
[----:B------:R-:W-:-:S04]  /*0670*/  IADD3 R8, PT, PT, R5, R6, R8 ;  /* 0x0000000605087210 */ /* 0x000fc80007ffe008 */
[----:B------:R-:W-:-:S04]  /*0680*/  IADD3 R33, PT, PT, R3, R4, R8 ;  /* 0x0000000403217210 */ /* 0x000fc80007ffe008 */
[----:B------:R-:W-:-:S05]  /*0690*/  IADD3 R33, PT, PT, R0, R2, R33 ;  /* 0x0000000200217210 */ /* 0x000fca0007ffe021 */
[----:B------:R-:W0:Y:S02]  /*06a0*/  SHFL.UP P0, R8, R33, 0x1, RZ ;  /* 0x0420000021087989 */ /* 0x000e2400000000ff */
[----:B0-----:R-:W-:-:S05]  /*06b0*/  @P0 IMAD.IADD R8, R33, 0x1, R8 ;  /* 0x0000000121080824 */ /* 0x001fca00078e0208 */
[----:B------:R-:W0:Y:S02]  /*06c0*/  SHFL.UP P0, R13, R8, 0x2, RZ ;  /* 0x04400000080d7989 */ /* 0x000e2400000000ff */
[----:B0-----:R-:W-:-:S05]  /*06d0*/  @P0 IMAD.IADD R13, R8, 0x1, R13 ;  /* 0x00000001080d0824 */ /* 0x001fca00078e020d */
[----:B------:R-:W0:Y:S02]  /*06e0*/  SHFL.UP P0, R16, R13, 0x4, RZ ;  /* 0x048000000d107989 */ /* 0x000e2400000000ff */
[----:B0-----:R-:W-:-:S05]  /*06f0*/  @P0 IMAD.IADD R16, R13, 0x1, R16 ;  /* 0x000000010d100824 */ /* 0x001fca00078e0210 */
[----:B------:R-:W0:Y:S02]  /*0700*/  SHFL.UP P0, R35, R16, 0x8, RZ ;  /* 0x0500000010237989 */ /* 0x000e2400000000ff */
[----:B0-----:R-:W-:-:S05]  /*0710*/  @P0 IMAD.IADD R35, R16, 0x1, R35 ;  /* 0x0000000110230824 */ /* 0x001fca00078e0223 */
[----:B------:R-:W0:Y:S02]  /*0720*/  SHFL.UP P0, R34, R35, 0x10, RZ ;  /* 0x0600000023227989 */ /* 0x000e2400000000ff */
[----:B0-----:R-:W-:Y:S01]  /*0730*/  @P0 IMAD.IADD R34, R35, 0x1, R34 ;  /* 0x0000000123220824 */ /* 0x001fe200078e0222 */
[----:B------:R-:W-:-:S03]  /*0740*/  ISETP.NE.AND P0, PT, R32, 0x2, PT ;  /* 0x000000022000780c */ /* 0x000fc60003f05270 */
[----:B------:R-:W-:Y:S01]  /*0750*/  IMAD.IADD R33, R34, 0x1, -R33 ;  /* 0x0000000122217824 */ /* 0x000fe200078e0a21 */
[----:B------:R-:W-:Y:S01]  /*0760*/  @!P1 STS [R37+0x10], R34 ;  /* 0x0000102225009388 */ /* 0x000fe20000000800 */
[----:B------:R-:W-:Y:S01]  /*0770*/  BAR.SYNC.DEFER_BLOCKING 0x0 ;  /* 0x0000000000007b1d */ /* 0x000fe20000010000 */
[----:B------:R-:W-:-:S05]  /*0780*/  ISETP.NE.AND P1, PT, R32, 0x9, PT ;  /* 0x000000092000780c */ /* 0x000fca0003f25270 */
[----:B------:R-:W0:Y:S04]  /*0790*/  LDS.128 R8, [UR4+0x10] ;  /* 0x00001004ff087984 */ /* 0x000e280008000c00 */
[----:B------:R-:W1:Y:S04]  /*07a0*/  LDS.128 R12, [UR4+0x20] ;  /* 0x00002004ff0c7984 */ /* 0x000e680008000c00 */
[----:B------:R-:W2:Y:S01]  /*07b0*/  LDS.128 R16, [UR4+0x30] ;  /* 0x00003004ff107984 */ /* 0x000ea20008000c00 */
[----:B0-----:R-:W-:-:S04]  /*07c0*/  IMAD.IADD R9, R8, 0x1, R9 ;  /* 0x0000000108097824 */ /* 0x001fc800078e0209 */
[----:B------:R-:W-:Y:S01]  /*07d0*/  IMAD.IADD R10, R10, 0x1, R9 ;  /* 0x000000010a0a7824 */ /* 0x000fe200078e0209 */
[----:B------:R-:W-:Y:S02]  /*07e0*/  SEL R8, R9, R8, !P0 ;  /* 0x0000000809087207 */ /* 0x000fe40004000000 */
[----:B------:R-:W-:Y:S01]  /*07f0*/  ISETP.NE.AND P0, PT, R32, 0x3, PT ;  /* 0x000000032000780c */ /* 0x000fe20003f05270 */
[----:B------:R-:W-:Y:S01]  /*0800*/  IMAD.IADD R11, R11, 0x1, R10 ;  /* 0x000000010b0b7824 */ /* 0x000fe200078e020a */
[----:B------:R-:W-:Y:S02]  /*0810*/  SEL R9, R33, RZ, P3 ;  /* 0x000000ff21097207 */ /* 0x000fe40001800000 */
[----:B------:R-:W-:Y:S01]  /*0820*/  SEL R8, R10, R8, !P0 ;  /* 0x000000080a087207 */ /* 0x000fe20004000000 */
[----:B-1----:R-:W-:Y:S01]  /*0830*/  IMAD.IADD R12, R11, 0x1, R12 ;  /* 0x000000010b0c7824 */ /* 0x002fe200078e020c */
[----:B------:R-:W-:-:S03]  /*0840*/  ISETP.NE.AND P0, PT, R32, 0x4, PT ;  /* 0x000000042000780c */ /* 0x000fc60003f05270 */
[----:B------:R-:W-:Y:S01]  /*0850*/  IMAD.IADD R13, R13, 0x1, R12 ;  /* 0x000000010d0d7824 */ /* 0x000fe200078e020c */
[----:B------:R-:W-:Y:S02]  /*0860*/  SEL R8, R11, R8, !P0 ;  /* 0x000000080b087207 */ /* 0x000fe40004000000 */
[----:B------:R-:W-:Y:S01]  /*0870*/  ISETP.NE.AND P0, PT, R32, 0x5, PT ;  /* 0x000000052000780c */ /* 0x000fe20003f05270 */
[----:B------:R-:W-:-:S03]  /*0880*/  IMAD.IADD R14, R14, 0x1, R13 ;  /* 0x000000010e0e7824 */ /* 0x000fc600078e020d */
[----:B------:R-:W-:Y:S01]  /*0890*/  SEL R8, R12, R8, !P0 ;  /* 0x000000080c087207 */ /* 0x000fe20004000000 */
[----:B------:R-:W-:Y:S01]  /*08a0*/  IMAD.IADD R15, R15, 0x1, R14 ;  /* 0x000000010f0f7824 */ /* 0x000fe200078e020e */
[----:B------:R-:W-:-:S03]  /*08b0*/  ISETP.NE.AND P0, PT, R32, 0x6, PT ;  /* 0x000000062000780c */ /* 0x000fc60003f05270 */
[----:B--2---:R-:W-:Y:S01]  /*08c0*/  IMAD.IADD R16, R15, 0x1, R16 ;  /* 0x000000010f107824 */ /* 0x004fe200078e0210 */
[----:B------:R-:W-:Y:S02]  /*08d0*/  SEL R8, R13, R8, !P0 ;  /* 0x000000080d087207 */ /* 0x000fe40004000000 */
[----:B------:R-:W-:Y:S01]  /*08e0*/  ISETP.NE.AND P0, PT, R32, 0x7, PT ;  /* 0x000000072000780c */ /* 0x000fe20003f05270 */
[----:B------:R-:W-:-:S03]  /*08f0*/  IMAD.IADD R17, R17, 0x1, R16 ;  /* 0x0000000111117824 */ /* 0x000fc600078e0210 */
[----:B------:R-:W-:Y:S01]  /*0900*/  SEL R8, R14, R8, !P0 ;  /* 0x000000080e087207 */ /* 0x000fe20004000000 */
[----:B------:R-:W-:Y:S01]  /*0910*/  IMAD.IADD R18, R18, 0x1, R17 ;  /* 0x0000000112127824 */ /* 0x000fe200078e0211 */
[----:B------:R-:W-:-:S03]  /*0920*/  ISETP.NE.AND P0, PT, R32, 0x8, PT ;  /* 0x000000082000780c */ /* 0x000fc60003f05270 */
[----:B------:R-:W-:Y:S01]  /*0930*/  IMAD.IADD R19, R19, 0x1, R18 ;  /* 0x0000000113137824 */ /* 0x000fe200078e0212 */
[----:B------:R-:W-:Y:S02]  /*0940*/  SEL R8, R15, R8, !P0 ;  /* 0x000000080f087207 */ /* 0x000fe40004000000 */
[----:B------:R-:W-:Y:S02]  /*0950*/  ISETP.NE.AND P0, PT, R32, 0xa, PT ;  /* 0x0000000a2000780c */ /* 0x000fe40003f05270 */
[----:B------:R-:W-:Y:S02]  /*0960*/  SEL R8, R16, R8, !P1 ;  /* 0x0000000810087207 */ /* 0x000fe40004800000 */
[C---:B------:R-:W-:Y:S02]  /*0970*/  ISETP.NE.AND P1, PT, R32.reuse, 0xb, PT ;  /* 0x0000000b2000780c */ /* 0x040fe40003f25270 */
[----:B------:R-:W-:Y:S02]  /*0980*/  SEL R8, R17, R8, !P0 ;  /* 0x0000000811087207 */ /* 0x000fe40004000000 */
[----:B------:R-:W-:-:S02]  /*0990*/  ISETP.NE.AND P0, PT, R32, 0xc, PT ;  /* 0x0000000c2000780c */ /* 0x000fc40003f05270 */
[----:B------:R-:W-:Y:S02]  /*09a0*/  SEL R8, R18, R8, !P1 ;  /* 0x0000000812087207 */ /* 0x000fe40004800000 */
[----:B------:R-:W-:Y:S02]  /*09b0*/  ISETP.NE.AND P1, PT, R36, RZ, PT ;  /* 0x000000ff2400720c */ /* 0x000fe40003f25270 */
[----:B------:R-:W-:-:S05]  /*09c0*/  SEL R8, R19, R8, !P0 ;  /* 0x0000000813087207 */ /* 0x000fca0004000000 */
[----:B------:R-:W-:-:S06]  /*09d0*/  @P2 IMAD.IADD R33, R8, 0x1, R9 ;  /* 0x0000000108212824 */ /* 0x000fcc00078e0209 */
[----:B------:R-:W-:Y:S05]  /*09e0*/  @P1 BRA `(.L_x_3) ;  /* 0x0000000c006c1947 */ /* 0x000fea0003800000 */
[----:B------:R-:W0:Y:S01]  /*09f0*/  LDS R12, [UR4+0x40] ;  /* 0x00004004ff0c7984 */ /* 0x000e220008000800 */
[----:B------:R-:W1:Y:S01]  /*0a00*/  LDC.64 R10, c[0x0][0x390] ;  /* 0x0000e400ff0a7b82 */ /* 0x000e620000000a00 */
[----:B------:R-:W-:Y:S02]  /*0a10*/  IMAD.MOV.U32 R8, RZ, RZ, 0x65 ;  /* 0x00000065ff087424 */ /* 0x000fe400078e00ff */
[----:B------:R-:W-:Y:S02]  /*0a20*/  IMAD.MOV.U32 R33, RZ, RZ, RZ ;  /* 0x000000ffff217224 */ /* 0x000fe400078e00ff */
[----:B0-----:R-:W-:-:S05]  /*0a30*/  IMAD.IADD R9, R19, 0x1, R12 ;  /* 0x0000000113097824 */ /* 0x001fca00078e020c */
[----:B-1----:R0:W-:Y:S01]  /*0a40*/  ST.E.64.STRONG.GPU desc[UR12][R10.64+0x100], R8 ;  /* 0x000100080a007985 */ /* 0x0021e2000c10fb0c */
[----:B------:R-:W-:Y:S05]  /*0a50*/  BRA `(.L_x_3) ;  /* 0x0000000c00507947 */ /* 0x000fea0003800000 */
.L_x_2:
[----:B------:R-:W-:Y:S02]  /*0a60*/  IADD3 R8, PT, PT, R24, R25, R26 ;  /* 0x0000001918087210 */ /* 0x000fe40007ffe01a */
[C---:B------:R-:W-:Y:S02]  /*0a70*/  ISETP.NE.AND P1, PT, R44.reuse, 0x1f, PT ;  /* 0x0000001f2c00780c */ /* 0x040fe40003f25270 */
[----:B0-----:R-:W-:Y:S02]  /*0a80*/  IADD3 R8, PT, PT, R39, R40, R8 ;  /* 0x0000002827087210 */ /* 0x001fe40007ffe008 */
[----:B------:R-:W-:Y:S02]  /*0a90*/  ISETP.NE.AND P2, PT, R44, RZ, PT ;  /* 0x000000ff2c00720c */ /* 0x000fe40003f45270 */
[----:B------:R-:W-:-:S04]  /*0aa0*/  IADD3 R8, PT, PT, R30, R31, R8 ;  /* 0x0000001f1e087210 */ /* 0x000fc80007ffe008 */
        /* <DEDUP_REMOVED lines=37> */
[----:B------:R-:W-:Y:S01]  /*0d00*/  IMAD.IADD R14, R14, 0x1, R13 ;  /* 0x000000010e0e7824 */ /* 0x000fe200078e020d */
[----:B------:R-:W0:Y:S02]  /*0d10*/  LDS R11, [UR4+0x40] ;  /* 0x00004004ff0b7984 */ /* 0x000e240008000800 */
        /* <DEDUP_REMOVED lines=12> */
[----:B------:R-:W-:-:S04]  /*0de0*/  ISETP.NE.AND P0, PT, R32, 0x9, PT ;  /* 0x000000092000780c */ /* 0x000fc80003f05270 */
[----:B------:R-:W-:Y:S02]  /*0df0*/  SEL R8, R16, R8, !P0 ;  /* 0x0000000810087207 */ /* 0x000fe40004000000 */
[----:B------:R-:W-:-:S04]  /*0e00*/  ISETP.NE.AND P0, PT, R32, 0xa, PT ;  /* 0x0000000a2000780c */ /* 0x000fc80003f05270 */
[----:B------:R-:W-:Y:S02]  /*0e10*/  SEL R8, R17, R8, !P0 ;  /* 0x0000000811087207 */ /* 0x000fe40004000000 */
[----:B------:R-:W-:-:S04]  /*0e20*/  ISETP.NE.AND P0, PT, R32, 0xb, PT ;  /* 0x0000000b2000780c */ /* 0x000fc80003f05270 */
[----:B------:R-:W-:Y:S02]  /*0e30*/  SEL R8, R18, R8, !P0 ;  /* 0x0000000812087207 */ /* 0x000fe40004000000 */
[C---:B------:R-:W-:Y:S01]  /*0e40*/  ISETP.GT.U32.AND P0, PT, R36.reuse, 0x1f, PT ;  /* 0x0000001f2400780c */ /* 0x040fe20003f04070 */
[C---:B0-----:R-:W-:Y:S01]  /*0e50*/  IMAD.IADD R11, R19.reuse, 0x1, R11 ;  /* 0x00000001130b7824 */ /* 0x041fe200078e020b */
[----:B------:R-:W-:Y:S02]  /*0e60*/  SEL R8, R19, R8, !P1 ;  /* 0x0000000813087207 */ /* 0x000fe40004800000 */
[----:B------:R-:W-:-:S03]  /*0e70*/  ISETP.GE.U32.AND P1, PT, R36, 0x20, PT ;  /* 0x000000202400780c */ /* 0x000fc60003f26070 */
[----:B------:R-:W-:-:S05]  /*0e80*/  IMAD.IADD R8, R8, 0x1, R9 ;  /* 0x0000000108087824 */ /* 0x000fca00078e0209 */
[----:B------:R-:W-:Y:S01]  /*0e90*/  SEL R43, R33, R8, !P1 ;  /* 0x00000008212b7207 */ /* 0x000fe20004800000 */
[----:B------:R-:W-:Y:S06]  /*0ea0*/  @P0 BRA `(.L_x_4) ;  /* 0x0000000800140947 */ /* 0x000fec0003800000 */
[----:B------:R-:W0:Y:S01]  /*0eb0*/  LDC.64 R16, c[0x0][0x390] ;  /* 0x0000e400ff107b82 */ /* 0x000e220000000a00 */
[----:B------:R-:W-:Y:S01]  /*0ec0*/  ISETP.NE.AND P1, PT, R36, RZ, PT ;  /* 0x000000ff2400720c */ /* 0x000fe20003f25270 */
[----:B------:R-:W-:Y:S01]  /*0ed0*/  IMAD.U32 R13, RZ, RZ, UR6 ;  /* 0x00000006ff0d7e24 */ /* 0x000fe2000f8e00ff */
[----:B------:R-:W-:-:S05]  /*0ee0*/  LOP3.LUT R18, RZ, R36, RZ, 0x33, !PT ;  /* 0x00000024ff127212 */ /* 0x000fca00078e33ff */
[----:B------:R-:W-:-:S06]  /*0ef0*/  VIADD R18, R18, UR6 ;  /* 0x0000000612127c36 */ /* 0x000fcc0008000000 */
[----:B------:R-:W-:Y:S01]  /*0f00*/  @!P1 IMAD.MOV.U32 R10, RZ, RZ, 0x64 ;  /* 0x00000064ff0a9424 */ /* 0x000fe200078e00ff */
[----:B------:R1:W-:Y:S01]  /*0f10*/  @!P1 STS [UR4+0xc], R11 ;  /* 0x00000c0bff009988 */ /* 0x0003e20008000804 */
[----:B0-----:R-:W-:-:S04]  /*0f20*/  IMAD.WIDE R12, R13, 0x8, R16 ;  /* 0x000000080d0c7825 */ /* 0x001fc800078e0210 */
[----:B------:R-:W-:Y:S01]  /*0f30*/  IMAD.WIDE R16, R18, 0x8, R16 ;  /* 0x0000000812107825 */ /* 0x000fe200078e0210 */
[----:B------:R1:W-:Y:S01]  /*0f40*/  @!P1 ST.E.64.STRONG.GPU desc[UR12][R12.64+0x100], R10 ;  /* 0x0001000a0c009985 */ /* 0x0003e2000c10fb0c */
[----:B------:R-:W-:Y:S05]  /*0f50*/  NANOSLEEP 0x226 ;  /* 0x000002260000795d */ /* 0x000fea0003800000 */
[----:B------:R-:W2:Y:S01]  /*0f60*/  LD.E.64.STRONG.GPU R14, desc[UR12][R16.64+0x100] ;  /* 0x0001000c100e7980 */ /* 0x000ea2000c10fb00 */
[----:B------:R-:W-:Y:S01]  /*0f70*/  UMOV UR5, 0xffffffff ;  /* 0xffffffff00057882 */ /* 0x000fe20000000000 */
[----:B--2---:R-:W-:Y:S02]  /*0f80*/  ISETP.NE.AND P0, PT, R14, 0x63, PT ;  /* 0x000000630e00780c */ /* 0x004fe40003f05270 */
[----:B-1----:R-:W-:Y:S11]  /*0f90*/  BRA.DIV UR5, `(.L_x_5) ;  /* 0x0000002e05dc7947 */ /* 0x002ff6000b800000 */
[----:B------:R-:W-:-:S13]  /*0fa0*/  VOTE.ANY P0, !P0 ;  /* 0x0000000000ff7806 */ /* 0x000fda0004000100 */
.L_x_34:
[----:B------:R-:W-:Y:S05]  /*0fb0*/  @!P0 BRA `(.L_x_6) ;  /* 0x0000000000248947 */ /* 0x000fea0003800000 */
[----:B------:R-:W-:-:S07]  /*0fc0*/  IMAD.MOV.U32 R9, RZ, RZ, 0x1de ;  /* 0x000001deff097424 */ /* 0x000fce00078e00ff */
.L_x_8:
[----:B------:R-:W-:Y:S05]  /*0fd0*/  NANOSLEEP R9 ;  /* 0x000000090000735d */ /* 0x000fea0003800000 */
[----:B------:R-:W2:Y:S01]  /*0fe0*/  LD.E.64.STRONG.GPU R14, desc[UR12][R16.64+0x100] ;  /* 0x0001000c100e7980 */ /* 0x000ea2000c10fb00 */
[----:B------:R-:W-:Y:S01]  /*0ff0*/  UMOV UR5, 0xffffffff ;  /* 0xffffffff00057882 */ /* 0x000fe20000000000 */
[----:B------:R-:W-:Y:S02]  /*1000*/  SHF.R.U32.HI R9, RZ, 0x1, R9 ;  /* 0x00000001ff097819 */ /* 0x000fe40000011609 */
[----:B--2---:R-:W-:Y:S01]  /*1010*/  ISETP.NE.AND P0, PT, R14, 0x63, PT ;  /* 0x000000630e00780c */ /* 0x004fe20003f05270 */
[----:B------:R-:W-:-:S12]  /*1020*/  BRA.DIV UR5, `(.L_x_7) ;  /* 0x0000002e05d87947 */ /* 0x000fd8000b800000 */
[----:B------:R-:W-:-:S13]  /*1030*/  VOTE.ANY P0, !P0 ;  /* 0x0000000000ff7806 */ /* 0x000fda0004000100 */
.L_x_37:
[----:B------:R-:W-:Y:S05]  /*1040*/  @P0 BRA `(.L_x_8) ;  /* 0xfffffffc00e00947 */ /* 0x000fea000383ffff */
.L_x_6:
[----:B------:R-:W-:Y:S01]  /*1050*/  UMOV UR5, 0xffffffff ;  /* 0xffffffff00057882 */ /* 0x000fe20000000000 */
[----:B------:R-:W-:Y:S02]  /*1060*/  ISETP.NE.AND P2, PT, R14, 0x65, PT ;  /* 0x000000650e00780c */ /* 0x000fe40003f45270 */
[----:B------:R-:W-:Y:S11]  /*1070*/  BRA.DIV UR5, `(.L_x_9) ;  /* 0x0000002e05e47947 */ /* 0x000ff6000b800000 */
[----:B------:R-:W0:Y:S01]  /*1080*/  S2R R45, SR_GEMASK ;  /* 0x00000000002d7919 */ /* 0x000e220000003c00 */
[----:B------:R-:W-:Y:S01]  /*1090*/  VOTE.ANY R8, PT, !P2 ;  /* 0x0000000000087806 */ /* 0x000fe200050e0100 */
[C---:B------:R-:W-:Y:S02]  /*10a0*/  VIADD R33, R44.reuse, 0x2 ;  /* 0x000000022c217836 */ /* 0x040fe40000000000 */
[C---:B------:R-:W-:Y:S02]  /*10b0*/  VIADD R32, R44.reuse, 0x4 ;  /* 0x000000042c207836 */ /* 0x040fe40000000000 */
[C---:B------:R-:W-:Y:S02]  /*10c0*/  VIADD R19, R44.reuse, 0x8 ;  /* 0x000000082c137836 */ /* 0x040fe40000000000 */
[----:B------:R-:W-:Y:S01]  /*10d0*/  VIADD R34, R44, 0x10 ;  /* 0x000000102c227836 */ /* 0x000fe20000000000 */
[----:B0-----:R-:W-:-:S05]  /*10e0*/  LOP3.LUT R8, R8, 0x80000000, R45, 0xec, !PT ;  /* 0x8000000008087812 */ /* 0x001fca00078eec2d */
[----:B------:R-:W-:-:S05]  /*10f0*/  VIADD R9, R8, 0xffffffff ;  /* 0xffffffff08097836 */ /* 0x000fca0000000000 */
[----:B------:R-:W-:-:S04]  /*1100*/  LOP3.LUT R9, R8, R9, RZ, 0xc, !PT ;  /* 0x0000000908097212 */ /* 0x000fc800078e0cff */
[----:B------:R0:W1:Y:S02]  /*1110*/  POPC R38, R9 ;  /* 0x0000000900267309 */ /* 0x0000640000000000 */
[----:B0-----:R-:W0:Y:S01]  /*1120*/  LDC.64 R8, c[0x0][0x390] ;  /* 0x0000e400ff087b82 */ /* 0x001e220000000a00 */
[----:B-1----:R-:W1:Y:S01]  /*1130*/  SHFL.DOWN PT, R16, R15, 0x1, R38 ;  /* 0x082000000f107989 */ /* 0x002e6200000e0026 */
[-C--:B------:R-:W-:Y:S02]  /*1140*/  ISETP.GE.AND P0, PT, R44, R38.reuse, PT ;  /* 0x000000262c00720c */ /* 0x080fe40003f06270 */
[-C--:B------:R-:W-:Y:S02]  /*1150*/  ISETP.GT.AND P2, PT, R34, R38.reuse, PT ;  /* 0x000000262200720c */ /* 0x080fe40003f44270 */
[----:B-1----:R-:W-:Y:S02]  /*1160*/  SEL R16, R16, RZ, !P0 ;  /* 0x000000ff10107207 */ /* 0x002fe40004000000 */
[----:B------:R-:W-:-:S03]  /*1170*/  ISETP.GT.AND P0, PT, R33, R38, PT ;  /* 0x000000262100720c */ /* 0x000fc60003f04270 */
[----:B------:R-:W-:-:S05]  /*1180*/  IMAD.IADD R17, R16, 0x1, R15 ;  /* 0x0000000110117824 */ /* 0x000fca00078e020f */
[----:B------:R-:W1:Y:S02]  /*1190*/  SHFL.DOWN PT, R16, R17, 0x2, R38 ;  /* 0x0840000011107989 */ /* 0x000e6400000e0026 */
[----:B-1----:R-:W-:Y:S02]  /*11a0*/  SEL R16, R16, RZ, !P0 ;  /* 0x000000ff10107207 */ /* 0x002fe40004000000 */
[----:B------:R-:W-:-:S03]  /*11b0*/  ISETP.GT.AND P0, PT, R32, R38, PT ;  /* 0x000000262000720c */ /* 0x000fc60003f04270 */
[----:B------:R-:W-:-:S05]  /*11c0*/  IMAD.IADD R35, R17, 0x1, R16 ;  /* 0x0000000111237824 */ /* 0x000fca00078e0210 */
[----:B------:R-:W1:Y:S02]  /*11d0*/  SHFL.DOWN PT, R16, R35, 0x4, R38 ;  /* 0x0880000023107989 */ /* 0x000e6400000e0026 */
[----:B-1----:R-:W-:Y:S02]  /*11e0*/  SEL R16, R16, RZ, !P0 ;  /* 0x000000ff10107207 */ /* 0x002fe40004000000 */
[----:B------:R-:W-:-:S03]  /*11f0*/  ISETP.GT.AND P0, PT, R19, R38, PT ;  /* 0x000000261300720c */ /* 0x000fc60003f04270 */
[----:B------:R-:W-:Y:S01]  /*1200*/  IMAD.IADD R37, R35, 0x1, R16 ;  /* 0x0000000123257824 */ /* 0x000fe200078e0210 */
[----:B0-----:R-:W-:-:S04]  /*1210*/  IADD3 R35, P3, PT, R8, 0x100, RZ ;  /* 0x0000010008237810 */ /* 0x001fc80007f7e0ff */
[----:B------:R-:W0:Y:S02]  /*1220*/  SHFL.DOWN PT, R16, R37, 0x8, R38 ;  /* 0x0900000025107989 */ /* 0x000e2400000e0026 */
[----:B0-----:R-:W-:Y:S02]  /*1230*/  SEL R16, R16, RZ, !P0 ;  /* 0x000000ff10107207 */ /* 0x001fe40004000000 */
[----:B------:R-:W-:-:S03]  /*1240*/  ISETP.NE.AND P0, PT, R14, 0x65, PT ;  /* 0x000000650e00780c */ /* 0x000fc60003f05270 */
[----:B------:R-:W-:Y:S02]  /*1250*/  IMAD.IADD R17, R37, 0x1, R16 ;  /* 0x0000000125117824 */ /* 0x000fe400078e0210 */
[----:B------:R-:W-:-:S03]  /*1260*/  IMAD.X R37, RZ, RZ, R9, P3 ;  /* 0x000000ffff257224 */ /* 0x000fc600018e0609 */
[----:B------:R-:W0:Y:S05]  /*1270*/  SHFL.DOWN PT, R16, R17, 0x10, R38 ;  /* 0x0a00000011107989 */ /* 0x000e2a00000e0026 */
[----:B------:R-:W-:Y:S02]  /*1280*/  VOTE.ALL P0, P0 ;  /* 0x0000000000ff7806 */ /* 0x000fe40000000000 */
[----:B0-----:R-:W-:-:S05]  /*1290*/  SEL R16, R16, RZ, !P2 ;  /* 0x000000ff10107207 */ /* 0x001fca0005000000 */
[----:B------:R-:W-:-:S07]  /*12a0*/  IMAD.IADD R36, R17, 0x1, R16 ;  /* 0x0000000111247824 */ /* 0x000fce00078e0210 */
.L_x_46:
[----:B------:R-:W-:Y:S05]  /*12b0*/  @!P0 BRA `(.L_x_10) ;  /* 0x0000000000d48947 */ /* 0x000fea0003800000 */
[----:B------:R-:W-:-:S07]  /*12c0*/  IMAD.MOV.U32 R38, RZ, RZ, 0x1de ;  /* 0x000001deff267424 */ /* 0x000fce00078e00ff */
.L_x_16:
[----:B------:R-:W-:Y:S02]  /*12d0*/  IMAD.MOV.U32 R8, RZ, RZ, R35 ;  /* 0x000000ffff087224 */ /* 0x000fe400078e0023 */
[----:B------:R-:W-:Y:S02]  /*12e0*/  IMAD.MOV.U32 R9, RZ, RZ, R37 ;  /* 0x000000ffff097224 */ /* 0x000fe400078e0025 */
[----:B------:R-:W-:-:S05]  /*12f0*/  IMAD.WIDE R16, R18, 0x8, R8 ;  /* 0x0000000812107825 */ /* 0x000fca00078e0208 */
[----:B------:R-:W2:Y:S01]  /*1300*/  LD.E.64.STRONG.GPU R14, desc[UR12][R16.64+-0x100] ;  /* 0xffff000c100e7980 */ /* 0x000ea2000c10fb00 */
[----:B------:R-:W-:Y:S05]  /*1310*/  YIELD ;  /* 0x0000000000007946 */ /* 0x000fea0003800000 */
[----:B------:R-:W-:Y:S01]  /*1320*/  UMOV UR5, 0xffffffff ;  /* 0xffffffff00057882 */ /* 0x000fe20000000000 */
[----:B------:R-:W-:Y:S02]  /*1330*/  SHF.R.U32.HI R38, RZ, 0x1, R38 ;  /* 0x00000001ff267819 */ /* 0x000fe40000011626 */
[----:B--2---:R-:W-:Y:S01]  /*1340*/  ISETP.NE.AND P0, PT, R14, 0x63, PT ;  /* 0x000000630e00780c */ /* 0x004fe20003f05270 */
[----:B------:R-:W-:-:S12]  /*1350*/  BRA.DIV UR5, `(.L_x_11) ;  /* 0x0000003205347947 */ /* 0x000fd8000b800000 */
[----:B------:R-:W-:-:S13]  /*1360*/  VOTE.ANY P0, !P0 ;  /* 0x0000000000ff7806 */ /* 0x000fda0004000100 */
.L_x_49:
[----:B------:R-:W-:Y:S05]  /*1370*/  @!P0 BRA `(.L_x_12) ;  /* 0x0000000000248947 */ /* 0x000fea0003800000 */
[----:B------:R-:W-:-:S07]  /*1380*/  IMAD.MOV.U32 R9, RZ, RZ, R38 ;  /* 0x000000ffff097224 */ /* 0x000fce00078e0026 */
.L_x_14:
[----:B------:R-:W-:Y:S05]  /*1390*/  NANOSLEEP R9 ;  /* 0x000000090000735d */ /* 0x000fea0003800000 */
[----:B------:R-:W2:Y:S01]  /*13a0*/  LD.E.64.STRONG.GPU R14, desc[UR12][R16.64+-0x100] ;  /* 0xffff000c100e7980 */ /* 0x000ea2000c10fb00 */
[----:B------:R-:W-:Y:S01]  /*13b0*/  UMOV UR5, 0xffffffff ;  /* 0xffffffff00057882 */ /* 0x000fe20000000000 */
[----:B------:R-:W-:Y:S02]  /*13c0*/  SHF.R.U32.HI R9, RZ, 0x1, R9 ;  /* 0x00000001ff097819 */ /* 0x000fe40000011609 */
[----:B--2---:R-:W-:Y:S01]  /*13d0*/  ISETP.NE.AND P0, PT, R14, 0x63, PT ;  /* 0x000000630e00780c */ /* 0x004fe20003f05270 */
[----:B------:R-:W-:-:S12]  /*13e0*/  BRA.DIV UR5, `(.L_x_13) ;  /* 0x0000003205307947 */ /* 0x000fd8000b800000 */
[----:B------:R-:W-:-:S13]  /*13f0*/  VOTE.ANY P0, !P0 ;  /* 0x0000000000ff7806 */ /* 0x000fda0004000100 */
.L_x_52:
[----:B------:R-:W-:Y:S05]  /*1400*/  @P0 BRA `(.L_x_14) ;  /* 0xfffffffc00e00947 */ /* 0x000fea000383ffff */
.L_x_12:
[----:B------:R-:W-:Y:S01]  /*1410*/  UMOV UR5, 0xffffffff ;  /* 0xffffffff00057882 */ /* 0x000fe20000000000 */
[----:B------:R-:W-:Y:S02]  /*1420*/  ISETP.NE.AND P0, PT, R14, 0x65, PT ;  /* 0x000000650e00780c */ /* 0x000fe40003f05270 */
[----:B------:R-:W-:Y:S11]  /*1430*/  BRA.DIV UR5, `(.L_x_15) ;  /* 0x00000032053c7947 */ /* 0x000ff6000b800000 */
[----:B------:R-:W-:Y:S01]  /*1440*/  VOTE.ANY R8, PT, !P0 ;  /* 0x0000000000087806 */ /* 0x000fe200040e0100 */
[----:B------:R-:W-:-:S03]  /*1450*/  VIADD R18, R18, 0xffffffe0 ;  /* 0xffffffe012127836 */ /* 0x000fc60000000000 */
[----:B------:R-:W-:-:S05]  /*1460*/  LOP3.LUT R8, R8, 0x80000000, R45, 0xec, !PT ;  /* 0x8000000008087812 */ /* 0x000fca00078eec2d */
[----:B------:R-:W-:-:S05]  /*1470*/  VIADD R9, R8, 0xffffffff ;  /* 0xffffffff08097836 */ /* 0x000fca0000000000 */
[----:B------:R-:W-:-:S06]  /*1480*/  LOP3.LUT R9, R8, R9, RZ, 0xc, !PT ;  /* 0x0000000908097212 */ /* 0x000fcc00078e0cff */
[----:B------:R-:W0:Y:S02]  /*1490*/  POPC R9, R9 ;  /* 0x0000000900097309 */ /* 0x000e240000000000 */
[----:B0-----:R-:W0:Y:S01]  /*14a0*/  SHFL.DOWN PT, R16, R15, 0x1, R9 ;  /* 0x082000000f107989 */ /* 0x001e2200000e0009 */
[-C--:B------:R-:W-:Y:S02]  /*14b0*/  ISETP.GE.AND P0, PT, R44, R9.reuse, PT ;  /* 0x000000092c00720c */ /* 0x080fe40003f06270 */
[-C--:B------:R-:W-:Y:S02]  /*14c0*/  ISETP.GT.AND P2, PT, R34, R9.reuse, PT ;  /* 0x000000092200720c */ /* 0x080fe40003f44270 */
[----:B0-----:R-:W-:Y:S02]  /*14d0*/  SEL R16, R16, RZ, !P0 ;  /* 0x000000ff10107207 */ /* 0x001fe40004000000 */
[----:B------:R-:W-:-:S03]  /*14e0*/  ISETP.GT.AND P0, PT, R33, R9, PT ;  /* 0x000000092100720c */ /* 0x000fc60003f04270 */
[----:B------:R-:W-:-:S05]  /*14f0*/  IMAD.IADD R15, R16, 0x1, R15 ;  /* 0x00000001100f7824 */ /* 0x000fca00078e020f */
[----:B------:R-:W0:Y:S02]  /*1500*/  SHFL.DOWN PT, R16, R15, 0x2, R9 ;  /* 0x084000000f107989 */ /* 0x000e2400000e0009 */
        /* <DEDUP_REMOVED lines=9> */
[----:B------:R-:W-:-:S03]  /*15a0*/  ISETP.NE.AND P0, PT, R14, 0x65, PT ;  /* 0x000000650e00780c */ /* 0x000fc60003f05270 */
[----:B------:R-:W-:-:S05]  /*15b0*/  IMAD.IADD R15, R15, 0x1, R16 ;  /* 0x000000010f0f7824 */ /* 0x000fca00078e0210 */
[----:B------:R-:W0:Y:S05]  /*15c0*/  SHFL.DOWN PT, R16, R15, 0x10, R9 ;  /* 0x0a0000000f107989 */ /* 0x000e2a00000e0009 */
[----:B------:R-:W-:Y:S02]  /*15d0*/  VOTE.ALL P0, P0 ;  /* 0x0000000000ff7806 */ /* 0x000fe40000000000 */
[----:B0-----:R-:W-:-:S04]  /*15e0*/  SEL R16, R16, RZ, !P2 ;  /* 0x000000ff10107207 */ /* 0x001fc80005000000 */
[----:B------:R-:W-:-:S07]  /*15f0*/  IADD3 R36, PT, PT, R15, R16, R36 ;  /* 0x000000100f247210 */ /* 0x000fce0007ffe024 */
.L_x_61:
[----:B------:R-:W-:Y:S05]  /*1600*/  @P0 BRA `(.L_x_16) ;  /* 0xfffffffc00300947 */ /* 0x000fea000383ffff */
.L_x_10:
[----:B------:R-:W-:Y:S01]  /*1610*/  ISETP.NE.AND P0, PT, R44, RZ, PT ;  /* 0x000000ff2c00720c */ /* 0x000fe20003f05270 */
[----:B------:R-:W0:Y:S01]  /*1620*/  @!P1 S2R R9, SR_CgaCtaId ;  /* 0x0000000000099919 */ /* 0x000e220000008800 */
[----:B------:R-:W-:Y:S01]  /*1630*/  @!P1 MOV R8, 0x400 ;  /* 0x0000040000089802 */ /* 0x000fe20000000f00 */
[----:B------:R-:W-:Y:S02]  /*1640*/  @!P1 IMAD.IADD R11, R11, 0x1, R36 ;  /* 0x000000010b0b9824 */ /* 0x000fe400078e0224 */
[----:B------:R-:W-:-:S05]  /*1650*/  @!P1 IMAD.MOV.U32 R10, RZ, RZ, 0x65 ;  /* 0x00000065ff0a9424 */ /* 0x000fca00078e00ff */
[----:B------:R1:W-:Y:S03]  /*1660*/  @!P1 ST.E.64.STRONG.GPU desc[UR12][R12.64+0x100], R10 ;  /* 0x0001000a0c009985 */ /* 0x0003e6000c10fb0c */
[----:B------:R-:W-:Y:S01]  /*1670*/  @!P0 MOV R14, 0x400 ;  /* 0x00000400000e8802 */ /* 0x000fe20000000f00 */
[----:B------:R-:W2:Y:S01]  /*1680*/  @!P0 S2R R15, SR_CgaCtaId ;  /* 0x00000000000f8919 */ /* 0x000ea20000008800 */
[----:B0-----:R-:W-:Y:S01]  /*1690*/  @!P1 LEA R9, R9, R8, 0x18 ;  /* 0x0000000809099211 */ /* 0x001fe200078ec0ff */
[----:B------:R-:W-:Y:S02]  /*16a0*/  IMAD.MOV.U32 R8, RZ, RZ, R43 ;  /* 0x000000ffff087224 */ /* 0x000fe400078e002b */
[----:B------:R-:W-:Y:S02]  /*16b0*/  @!P0 IMAD.MOV.U32 R8, RZ, RZ, R36 ;  /* 0x000000ffff088224 */ /* 0x000fe400078e0024 */
[----:B------:R1:W-:Y:S04]  /*16c0*/  @!P1 STS [R9+0x8], R11 ;  /* 0x0000080b09009388 */ /* 0x0003e80000000800 */
[----:B------:R1:W-:Y:S01]  /*16d0*/  @!P1 STS [R9+0x4], R36 ;  /* 0x0000042409009388 */ /* 0x0003e20000000800 */
[----:B--2---:R-:W-:-:S05]  /*16e0*/  @!P0 LEA R15, R15, R14, 0x18 ;  /* 0x0000000e0f0f8211 */ /* 0x004fca00078ec0ff */
[----:B------:R1:W-:Y:S02]  /*16f0*/  @!P0 STS [R15+0x54], R36 ;  /* 0x000054240f008388 */ /* 0x0003e40000000800 */
.L_x_4:
[----:B------:R-:W-:Y:S05]  /*1700*/  WARPSYNC.ALL ;  /* 0x0000000000007948 */ /* 0x000fea0003800000 */
[----:B------:R-:W0:Y:S08]  /*1710*/  S2UR UR7, SR_CgaCtaId ;  /* 0x00000000000779c3 */ /* 0x000e300000008800 */
[----:B------:R-:W-:Y:S06]  /*1720*/  BAR.SYNC.DEFER_BLOCKING 0x0 ;  /* 0x0000000000007b1d */ /* 0x000fec0000010000 */
[----:B------:R-:W-:Y:S01]  /*1730*/  UMOV UR5, 0x400 ;  /* 0x0000040000057882 */ /* 0x000fe20000000000 */
[----:B-1----:R-:W1:Y:S01]  /*1740*/  S2R R10, SR_TID.X ;  /* 0x00000000000a7919 */ /* 0x002e620000002100 */
[----:B0-----:R-:W-:-:S09]  /*1750*/  ULEA UR5, UR7, UR5, 0x18 ;  /* 0x0000000507057291 */ /* 0x001fd2000f8ec0ff */
[----:B------:R-:W0:Y:S01]  /*1760*/  LDS R9, [UR5+0x54] ;  /* 0x00005405ff097984 */ /* 0x000e220008000800 */
[----:B-1----:R-:W-:-:S04]  /*1770*/  ISETP.NE.AND P0, PT, R10, RZ, PT ;  /* 0x000000ff0a00720c */ /* 0x002fc80003f05270 */
[----:B0-----:R-:W-:-:S05]  /*1780*/  SEL R9, R9, RZ, P0 ;  /* 0x000000ff09097207 */ /* 0x001fca0000000000 */
[----:B------:R-:W-:-:S07]  /*1790*/  IMAD.IADD R33, R9, 0x1, R8 ;  /* 0x0000000109217824 */ /* 0x000fce00078e0208 */
.L_x_3:
[----:B------:R-:W-:Y:S05]  /*17a0*/  BSYNC.RECONVERGENT B0 ;  /* 0x0000000000007941 */ /* 0x000fea0003800200 */
.L_x_1:
[----:B------:R-:W-:Y:S01]  /*17b0*/  IMAD.IADD R26, R26, 0x1, R33 ;  /* 0x000000011a1a7824 */ /* 0x000fe200078e0221 */
[----:B------:R-:W-:Y:S03]  /*17c0*/  BAR.SYNC.DEFER_BLOCKING 0x0 ;  /* 0x0000000000007b1d */ /* 0x000fe60000010000 */
[----:B------:R-:W-:-:S03]  /*17d0*/  IMAD.IADD R25, R25, 0x1, R26 ;  /* 0x0000000119197824 */ /* 0x000fc600078e021a */
[----:B------:R-:W1:Y:S01]  /*17e0*/  LDCU.64 UR8, c[0x0][0x388] ;  /* 0x00007100ff0877ac */ /* 0x000e620008000a00 */
[----:B------:R-:W-:-:S04]  /*17f0*/  IMAD.IADD R24, R24, 0x1, R25 ;  /* 0x0000000118187824 */ /* 0x000fc800078e0219 */
[----:B------:R-:W-:-:S04]  /*1800*/  IMAD.IADD R40, R40, 0x1, R24 ;  /* 0x0000000128287824 */ /* 0x000fc800078e0218 */
[----:B0-----:R-:W-:-:S04]  /*1810*/  IMAD.IADD R8, R39, 0x1, R40 ;  /* 0x0000000127087824 */ /* 0x001fc800078e0228 */
[----:B------:R-:W-:-:S04]  /*1820*/  IMAD.IADD R31, R31, 0x1, R8 ;  /* 0x000000011f1f7824 */ /* 0x000fc800078e0208 */
[----:B------:R-:W-:Y:S01]  /*1830*/  IMAD.IADD R30, R30, 0x1, R31 ;  /* 0x000000011e1e7824 */ /* 0x000fe200078e021f */
[----:B------:R-:W-:Y:S01]  /*1840*/  STS [R27], R26 ;  /* 0x0000001a1b007388 */ /* 0x000fe20000000800 */
[----:B-1----:R-:W-:Y:S02]  /*1850*/  IADD3 R42, P0, PT, R42, UR8, RZ ;  /* 0x000000082a2a7c10 */ /* 0x002fe4000ff1e0ff */
[----:B------:R-:W-:Y:S01]  /*1860*/  IMAD.IADD R10, R29, 0x1, R30 ;  /* 0x000000011d0a7824 */ /* 0x000fe200078e021e */
[----:B------:R-:W-:Y:S01]  /*1870*/  STS [R27+0x4], R25 ;  /* 0x000004191b007388 */ /* 0x000fe20000000800 */
[----:B------:R-:W-:Y:S02]  /*1880*/  IADD3.X R43, PT, PT, R41, UR9, RZ, P0, !PT ;  /* 0x00000009292b7c10 */ /* 0x000fe400087fe4ff */
[----:B------:R-:W-:Y:S01]  /*1890*/  IMAD.IADD R23, R23, 0x1, R10 ;  /* 0x0000000117177824 */ /* 0x000fe200078e020a */
[----:B------:R-:W-:Y:S03]  /*18a0*/  STS [R27+0x8], R24 ;  /* 0x000008181b007388 */ /* 0x000fe60000000800 */
        /* <DEDUP_REMOVED lines=19> */
[----:B------:R-:W-:Y:S04]  /*19e0*/  STS [R27+0x30], R7 ;  /* 0x000030071b007388 */ /* 0x000fe80000000800 */
[----:B------:R-:W-:Y:S04]  /*19f0*/  STS [R27+0x34], R6 ;  /* 0x000034061b007388 */ /* 0x000fe80000000800 */
[----:B------:R-:W-:Y:S04]  /*1a00*/  STS [R27+0x38], R5 ;  /* 0x000038051b007388 */ /* 0x000fe80000000800 */
[----:B------:R-:W-:Y:S04]  /*1a10*/  STS [R27+0x3c], R4 ;  /* 0x00003c041b007388 */ /* 0x000fe80000000800 */
[----:B------:R-:W-:Y:S04]  /*1a20*/  STS [R27+0x40], R3 ;  /* 0x000040031b007388 */ /* 0x000fe80000000800 */
[----:B------:R-:W-:Y:S04]  /*1a30*/  STS [R27+0x44], R2 ;  /* 0x000044021b007388 */ /* 0x000fe80000000800 */
[----:B------:R-:W-:Y:S01]  /*1a40*/  STS [R27+0x48], R0 ;  /* 0x000048001b007388 */ /* 0x000fe20000000800 */
[----:B------:R-:W-:-:S03]  /*1a50*/  NOP ;  /* 0x0000000000007918 */ /* 0x000fc60000000000 */
[----:B------:R-:W0:Y:S04]  /*1a60*/  LDS R9, [R28] ;  /* 0x000000001c097984 */ /* 0x000e280000000800 */
[----:B------:R-:W1:Y:S04]  /*1a70*/  LDS R7, [R28+0x80] ;  /* 0x000080001c077984 */ /* 0x000e680000000800 */
[----:B------:R-:W2:Y:S04]  /*1a80*/  LDS R11, [R28+0x100] ;  /* 0x000100001c0b7984 */ /* 0x000ea80000000800 */
[----:B------:R-:W3:Y:S04]  /*1a90*/  LDS R13, [R28+0x180] ;  /* 0x000180001c0d7984 */ /* 0x000ee80000000800 */
[----:B------:R-:W4:Y:S04]  /*1aa0*/  LDS R5, [R28+0x200] ;  /* 0x000200001c057984 */ /* 0x000f280000000800 */
[----:B------:R-:W5:Y:S04]  /*1ab0*/  LDS R15, [R28+0x280] ;  /* 0x000280001c0f7984 */ /* 0x000f680000000800 */
        /* <DEDUP_REMOVED lines=13> */
[----:B0-----:R-:W-:Y:S04]  /*1b90*/  STG.E desc[UR12][R42.64], R9 ;  /* 0x000000092a007986 */ /* 0x001fe8000c10190c */
[----:B-1----:R-:W-:Y:S04]  /*1ba0*/  STG.E desc[UR12][R42.64+0x80], R7 ;  /* 0x000080072a007986 */ /* 0x002fe8000c10190c */
[----:B--2---:R-:W-:Y:S04]  /*1bb0*/  STG.E desc[UR12][R42.64+0x100], R11 ;  /* 0x0001000b2a007986 */ /* 0x004fe8000c10190c */
[----:B---3--:R-:W-:Y:S04]  /*1bc0*/  STG.E desc[UR12][R42.64+0x180], R13 ;  /* 0x0001800d2a007986 */ /* 0x008fe8000c10190c */
[----:B----4-:R-:W-:Y:S04]  /*1bd0*/  STG.E desc[UR12][R42.64+0x200], R5 ;  /* 0x000200052a007986 */ /* 0x010fe8000c10190c */
[----:B-----5:R-:W-:Y:S04]  /*1be0*/  STG.E desc[UR12][R42.64+0x280], R15 ;  /* 0x0002800f2a007986 */ /* 0x020fe8000c10190c */
[----:B------:R-:W-:Y:S04]  /*1bf0*/  STG.E desc[UR12][R42.64+0x300], R3 ;  /* 0x000300032a007986 */ /* 0x000fe8000c10190c */
        /* <DEDUP_REMOVED lines=11> */
[----:B------:R-:W-:Y:S01]  /*1cb0*/  STG.E desc[UR12][R42.64+0x900], R39 ;  /* 0x000900272a007986 */ /* 0x000fe2000c10190c */
[----:B------:R-:W-:Y:S05]  /*1cc0*/  EXIT ;  /* 0x000000000000794d */ /* 0x000fea0003800000 */
.L_x_0:
[----:B------:R-:W-:-:S04]  /*1cd0*/  ISETP.NE.U32.AND P0, PT, RZ, UR7, PT ;  /* 0x00000007ff007c0c */ /* 0x000fc8000bf05070 */
[----:B------:R-:W-:-:S13]  /*1ce0*/  ISETP.NE.AND.EX P0, PT, RZ, UR4, PT, P0 ;  /* 0x00000004ff007c0c */ /* 0x000fda000bf05300 */
[----:B------:R-:W-:Y:S05]  /*1cf0*/  @!P0 EXIT ;  /* 0x000000000000894d */ /* 0x000fea0003800000 */
[----:B------:R-:W0:Y:S02]  /*1d00*/  LDCU.64 UR4, c[0x0][0x380] ;  /* 0x00007000ff0477ac */ /* 0x000e240008000a00 */
[----:B0-----:R-:W-:-:S06]  /*1d10*/  UIMAD.WIDE UR4, UR6, 0x7b80, UR4 ;  /* 0x00007b80060478a5 */ /* 0x001fcc000f8e0204 */
[----:B------:R-:W-:Y:S02]  /*1d20*/  IMAD.U32 R2, RZ, RZ, UR4 ;  /* 0x00000004ff027e24 */ /* 0x000fe4000f8e00ff */
[----:B------:R-:W-:-:S05]  /*1d30*/  IMAD.U32 R3, RZ, RZ, UR5 ;  /* 0x00000005ff037e24 */ /* 0x000fca000f8e00ff */
[----:B------:R0:W2:Y:S01]  /*1d40*/  LDG.E R0, desc[UR12][R2.64] ;  /* 0x0000000c02007981 */ /* 0x0000a2000c1e1900 */
[----:B------:R-:W1:Y:S02]  /*1d50*/  S2R R43, SR_TID.X ;  /* 0x00000000002b7919 */ /* 0x000e640000002100 */
[C---:B-1----:R-:W-:Y:S02]  /*1d60*/  LOP3.LUT R28, R43.reuse, 0x1f, RZ, 0xc0, !PT ;  /* 0x0000001f2b1c7812 */ /* 0x042fe400078ec0ff */
[----:B------:R-:W-:-:S05]  /*1d70*/  LOP3.LUT R5, R43, 0x3e0, RZ, 0xc0, !PT ;  /* 0x000003e02b057812 */ /* 0x000fca00078ec0ff */
[----:B------:R-:W-:-:S04]  /*1d80*/  IMAD R28, R5, 0x13, R28 ;  /* 0x00000013051c7824 */ /* 0x000fc800078e021c */
[C---:B------:R-:W-:Y:S01]  /*1d90*/  VIADD R4, R28.reuse, 0x20 ;  /* 0x000000201c047836 */ /* 0x040fe20000000000 */
[C---:B------:R-:W-:Y:S01]  /*1da0*/  ISETP.GE.U32.AND P1, PT, R28.reuse, UR7, PT ;  /* 0x000000071c007c0c */ /* 0x040fe2000bf26070 */
[C---:B------:R-:W-:Y:S01]  /*1db0*/  VIADD R5, R28.reuse, 0x40 ;  /* 0x000000401c057836 */ /* 0x040fe20000000000 */
[C---:B0-----:R-:W-:Y:S01]  /*1dc0*/  LEA R2, P0, R28.reuse, UR4, 0x2 ;  /* 0x000000041c027c11 */ /* 0x041fe2000f8010ff */
[----:B------:R-:W-:Y:S01]  /*1dd0*/  VIADD R3, R28, 0x80 ;  /* 0x000000801c037836 */ /* 0x000fe20000000000 */
[----:B------:R-:W-:Y:S01]  /*1de0*/  ISETP.GE.U32.AND P2, PT, R4, UR7, PT ;  /* 0x0000000704007c0c */ /* 0x000fe2000bf46070 */
[C---:B------:R-:W-:Y:S01]  /*1df0*/  VIADD R4, R28.reuse, 0xa0 ;  /* 0x000000a01c047836 */ /* 0x040fe20000000000 */
[----:B------:R-:W-:Y:S01]  /*1e00*/  ISETP.GE.U32.AND P3, PT, R5, UR7, PT ;  /* 0x0000000705007c0c */ /* 0x000fe2000bf66070 */
[C---:B------:R-:W-:Y:S01]  /*1e10*/  VIADD R5, R28.reuse, 0xc0 ;  /* 0x000000c01c057836 */ /* 0x040fe20000000000 */
[----:B------:R-:W-:Y:S01]  /*1e20*/  ISETP.GE.U32.AND P5, PT, R3, UR7, PT ;  /* 0x0000000703007c0c */ /* 0x000fe2000bfa6070 */
[----:B------:R-:W-:Y:S01]  /*1e30*/  VIADD R6, R28, 0x60 ;  /* 0x000000601c067836 */ /* 0x000fe20000000000 */
[----:B------:R-:W-:Y:S01]  /*1e40*/  ISETP.GE.U32.AND P6, PT, R4, UR7, PT ;  /* 0x0000000704007c0c */ /* 0x000fe2000bfc6070 */
[----:B------:R-:W-:Y:S01]  /*1e50*/  IMAD.X R3, RZ, RZ, UR5, P0 ;  /* 0x00000005ff037e24 */ /* 0x000fe200080e06ff */
[----:B------:R-:W-:Y:S01]  /*1e60*/  ISETP.GE.U32.AND P0, PT, R5, UR7, PT ;  /* 0x0000000705007c0c */ /* 0x000fe2000bf06070 */
[----:B------:R-:W-:Y:S01]  /*1e70*/  VIADD R5, R28, 0xe0 ;  /* 0x000000e01c057836 */ /* 0x000fe20000000000 */
[----:B------:R-:W-:Y:S01]  /*1e80*/  ISETP.GE.U32.AND P4, PT, R6, UR7, PT ;  /* 0x0000000706007c0c */ /* 0x000fe2000bf86070 */
[----:B------:R-:W-:-:S02]  /*1e90*/  VIADD R41, R28, 0x100 ;  /* 0x000001001c297836 */ /* 0x000fc40000000000 */
[C---:B------:R-:W-:Y:S02]  /*1ea0*/  VIADD R7, R28.reuse, 0x120 ;  /* 0x000001201c077836 */ /* 0x040fe40000000000 */
[C---:B------:R-:W-:Y:S02]  /*1eb0*/  VIADD R40, R28.reuse, 0x240 ;  /* 0x000002401c287836 */ /* 0x040fe40000000000 */
[----:B--2---:R-:W-:Y:S02]  /*1ec0*/  IMAD.MOV.U32 R4, RZ, RZ, R0 ;  /* 0x000000ffff047224 */ /* 0x004fe400078e0000 */
[----:B------:R-:W2:Y:S01]  /*1ed0*/  @!P1 LDG.E R0, desc[UR12][R2.64] ;  /* 0x0000000c02009981 */ /* 0x000ea2000c1e1900 */
[----:B------:R-:W-:Y:S01]  /*1ee0*/  ISETP.GE.U32.AND P1, PT, R5, UR7, PT ;  /* 0x0000000705007c0c */ /* 0x000fe2000bf26070 */
[----:B------:R-:W-:Y:S02]  /*1ef0*/  IMAD.MOV.U32 R8, RZ, RZ, R4 ;  /* 0x000000ffff087224 */ /* 0x000fe400078e0004 */
[----:B------:R-:W-:-:S02]  /*1f00*/  VIADD R5, R28, 0x140 ;  /* 0x000001401c057836 */ /* 0x000fc40000000000 */
[--C-:B------:R-:W-:Y:S02]  /*1f10*/  IMAD.MOV.U32 R10, RZ, RZ, R4.reuse ;  /* 0x000000ffff0a7224 */ /* 0x100fe400078e0004 */
[----:B------:R-:W3:Y:S01]  /*1f20*/  @!P3 LDG.E R8, desc[UR12][R2.64+0x100] ;  /* 0x0001000c0208b981 */ /* 0x000ee2000c1e1900 */
[----:B------:R-:W-:Y:S01]  /*1f30*/  ISETP.GE.U32.AND P3, PT, R5, UR7, PT ;  /* 0x0000000705007c0c */ /* 0x000fe2000bf66070 */
[C---:B------:R-:W-:Y:S02]  /*1f40*/  VIADD R5, R28.reuse, 0x160 ;  /* 0x000001601c057836 */ /* 0x040fe40000000000 */
[--C-:B------:R-:W-:Y:S01]  /*1f50*/  IMAD.MOV.U32 R12, RZ, RZ, R4.reuse ;  /* 0x000000ffff0c7224 */ /* 0x100fe200078e0004 */
[----:B------:R-:W4:Y:S01]  /*1f60*/  @!P4 LDG.E R10, desc[UR12][R2.64+0x180] ;  /* 0x0001800c020ac981 */ /* 0x000f22000c1e1900 */
[----:B------:R-:W-:Y:S01]  /*1f70*/  IMAD.MOV.U32 R14, RZ, RZ, R4 ;  /* 0x000000ffff0e7224 */ /* 0x000fe200078e0004 */
[----:B------:R-:W-:Y:S01]  /*1f80*/  ISETP.GE.U32.AND P4, PT, R5, UR7, PT ;  /* 0x0000000705007c0c */ /* 0x000fe2000bf86070 */
[----:B------:R-:W-:-:S02]  /*1f90*/  VIADD R5, R28, 0x180 ;  /* 0x000001801c057836 */ /* 0x000fc40000000000 */
[--C-:B------:R-:W-:Y:S01]  /*1fa0*/  IMAD.MOV.U32 R6, RZ, RZ, R4.reuse ;  /* 0x000000ffff067224 */ /* 0x100fe200078e0004 */
[----:B------:R-:W5:Y:S01]  /*1fb0*/  @!P5 LDG.E R12, desc[UR12][R2.64+0x200] ;  /* 0x0002000c020cd981 */ /* 0x000f62000c1e1900 */
[----:B------:R-:W-:Y:S01]  /*1fc0*/  ISETP.GE.U32.AND P5, PT, R41, UR7, PT ;  /* 0x0000000729007c0c */ /* 0x000fe2000bfa6070 */
[--C-:B------:R-:W-:Y:S02]  /*1fd0*/  IMAD.MOV.U32 R16, RZ, RZ, R4.reuse ;  /* 0x000000ffff107224 */ /* 0x100fe400078e0004 */
[----:B------:R-:W5:Y:S01]  /*1fe0*/  @!P6 LDG.E R14, desc[UR12][R2.64+0x280] ;  /* 0x0002800c020ee981 */ /* 0x000f62000c1e1900 */
[----:B------:R-:W-:Y:S01]  /*1ff0*/  ISETP.GE.U32.AND P6, PT, R5, UR7, PT ;  /* 0x0000000705007c0c */ /* 0x000fe2000bfc6070 */
[----:B------:R-:W-:Y:S02]  /*2000*/  VIADD R5, R28, 0x1a0 ;  /* 0x000001a01c057836 */ /* 0x000fe40000000000 */
[----:B------:R-:W5:Y:S01]  /*2010*/  @!P2 LDG.E R6, desc[UR12][R2.64+0x80] ;  /* 0x0000800c0206a981 */ /* 0x000f62000c1e1900 */
[----:B------:R-:W-:Y:S01]  /*2020*/  ISETP.GE.U32.AND P2, PT, R7, UR7, PT ;  /* 0x0000000707007c0c */ /* 0x000fe2000bf46070 */
[----:B------:R-:W-:-:S02]  /*2030*/  IMAD.MOV.U32 R18, RZ, RZ, R4 ;  /* 0x000000ffff127224 */ /* 0x000fc400078e0004 */
[--C-:B------:R-:W-:Y:S01]  /*2040*/  IMAD.MOV.U32 R20, RZ, RZ, R4.reuse ;  /* 0x000000ffff147224 */ /* 0x100fe200078e0004 */
[----:B------:R-:W5:Y:S01]  /*2050*/  @!P0 LDG.E R16, desc[UR12][R2.64+0x300] ;  /* 0x0003000c02108981 */ /* 0x000f62000c1e1900 */
[----:B------:R-:W-:Y:S01]  /*2060*/  ISETP.GE.U32.AND P0, PT, R5, UR7, PT ;  /* 0x0000000705007c0c */ /* 0x000fe2000bf06070 */
[C---:B------:R-:W-:Y:S02]  /*2070*/  VIADD R7, R28.reuse, 0x1c0 ;  /* 0x000001c01c077836 */ /* 0x040fe40000000000 */
[C---:B------:R-:W-:Y:S01]  /*2080*/  VIADD R5, R28.reuse, 0x1e0 ;  /* 0x000001e01c057836 */ /* 0x040fe20000000000 */
[----:B------:R-:W5:Y:S01]  /*2090*/  @!P1 LDG.E R18, desc[UR12][R2.64+0x380] ;  /* 0x0003800c02129981 */ /* 0x000f62000c1e1900 */
[--C-:B------:R-:W-:Y:S01]  /*20a0*/  IMAD.MOV.U32 R22, RZ, RZ, R4.reuse ;  /* 0x000000ffff167224 */ /* 0x100fe200078e0004 */
[----:B------:R-:W-:Y:S01]  /*20b0*/  ISETP.GE.U32.AND P1, PT, R7, UR7, PT ;  /* 0x0000000707007c0c */ /* 0x000fe2000bf26070 */
[--C-:B------:R-:W-:Y:S01]  /*20c0*/  IMAD.MOV.U32 R24, RZ, RZ, R4.reuse ;  /* 0x000000ffff187224 */ /* 0x100fe200078e0004 */
[----:B------:R-:W5:Y:S01]  /*20d0*/  @!P5 LDG.E R20, desc[UR12][R2.64+0x400] ;  /* 0x0004000c0214d981 */ /* 0x000f62000c1e1900 */
[----:B------:R-:W-:Y:S01]  /*20e0*/  IMAD.MOV.U32 R30, RZ, RZ, R4 ;  /* 0x000000ffff1e7224 */ /* 0x000fe200078e0004 */
[----:B------:R-:W-:Y:S01]  /*20f0*/  ISETP.GE.U32.AND P5, PT, R5, UR7, PT ;  /* 0x0000000705007c0c */ /* 0x000fe2000bfa6070 */
[C---:B------:R-:W-:Y:S01]  /*2100*/  VIADD R5, R28.reuse, 0x200 ;  /* 0x000002001c057836 */ /* 0x040fe20000000000 */
[----:B------:R-:W5:Y:S01]  /*2110*/  @!P2 LDG.E R22, desc[UR12][R2.64+0x480] ;  /* 0x0004800c0216a981 */ /* 0x000f62000c1e1900 */
[----:B------:R-:W-:-:S03]  /*2120*/  VIADD R7, R28, 0x220 ;  /* 0x000002201c077836 */ /* 0x000fc60000000000 */
[----:B------:R-:W5:Y:S01]  /*2130*/  @!P3 LDG.E R24, desc[UR12][R2.64+0x500] ;  /* 0x0005000c0218b981 */ /* 0x000f62000c1e1900 */
[----:B------:R-:W-:Y:S02]  /*2140*/  ISETP.GE.U32.AND P2, PT, R5, UR7, PT ;  /* 0x0000000705007c0c */ /* 0x000fe4000bf46070 */
[----:B------:R-:W-:Y:S01]  /*2150*/  ISETP.GE.U32.AND P3, PT, R7, UR7, PT ;  /* 0x0000000707007c0c */ /* 0x000fe2000bf66070 */
[----:B------:R-:W5:Y:S01]  /*2160*/  @!P4 LDG.E R30, desc[UR12][R2.64+0x580] ;  /* 0x0005800c021ec981 */ /* 0x000f62000c1e1900 */
[----:B------:R-:W-:Y:S01]  /*2170*/  ISETP.GE.U32.AND P4, PT, R40, UR7, PT ;  /* 0x0000000728007c0c */ /* 0x000fe2000bf86070 */
[--C-:B------:R-:W-:Y:S02]  /*2180*/  IMAD.MOV.U32 R32, RZ, RZ, R4.reuse ;  /* 0x000000ffff207224 */ /* 0x100fe400078e0004 */
[--C-:B------:R-:W-:Y:S02]  /*2190*/  IMAD.MOV.U32 R34, RZ, RZ, R4.reuse ;  /* 0x000000ffff227224 */ /* 0x100fe400078e0004 */
[----:B------:R-:W-:-:S02]  /*21a0*/  IMAD.MOV.U32 R38, RZ, RZ, R4 ;  /* 0x000000ffff267224 */ /* 0x000fc400078e0004 */
[--C-:B------:R-:W-:Y:S01]  /*21b0*/  IMAD.MOV.U32 R42, RZ, RZ, R4.reuse ;  /* 0x000000ffff2a7224 */ /* 0x100fe200078e0004 */
[----:B------:R-:W5:Y:S01]  /*21c0*/  @!P6 LDG.E R32, desc[UR12][R2.64+0x600] ;  /* 0x0006000c0220e981 */ /* 0x000f62000c1e1900 */
[--C-:B------:R-:W-:Y:S02]  /*21d0*/  IMAD.MOV.U32 R44, RZ, RZ, R4.reuse ;  /* 0x000000ffff2c7224 */ /* 0x100fe400078e0004 */
[----:B------:R-:W-:Y:S01]  /*21e0*/  IMAD.MOV.U32 R5, RZ, RZ, R4 ;  /* 0x000000ffff057224 */ /* 0x000fe200078e0004 */
[----:B------:R-:W5:Y:S04]  /*21f0*/  @!P0 LDG.E R34, desc[UR12][R2.64+0x680] ;  /* 0x0006800c02228981 */ /* 0x000f68000c1e1900 */
[----:B------:R-:W5:Y:S04]  /*2200*/  @!P1 LDG.E R38, desc[UR12][R2.64+0x700] ;  /* 0x0007000c02269981 */ /* 0x000f68000c1e1900 */
[----:B------:R-:W5:Y:S04]  /*2210*/  @!P5 LDG.E R42, desc[UR12][R2.64+0x780] ;  /* 0x0007800c022ad981 */ /* 0x000f68000c1e1900 */
[----:B------:R-:W5:Y:S04]  /*2220*/  @!P2 LDG.E R44, desc[UR12][R2.64+0x800] ;  /* 0x0008000c022ca981 */ /* 0x000f68000c1e1900 */
[----:B------:R-:W5:Y:S04]  /*2230*/  @!P3 LDG.E R5, desc[UR12][R2.64+0x880] ;  /* 0x0008800c0205b981 */ /* 0x000f68000c1e1900 */
[----:B------:R-:W5:Y:S01]  /*2240*/  @!P4 LDG.E R4, desc[UR12][R2.64+0x900] ;  /* 0x0009000c0204c981 */ /* 0x000f62000c1e1900 */
[----:B------:R-:W0:Y:S01]  /*2250*/  S2R R35, SR_LANEID ;  /* 0x0000000000237919 */ /* 0x000e220000000000 */
[----:B------:R-:W1:Y:S01]  /*2260*/  S2UR UR5, SR_CgaCtaId ;  /* 0x00000000000579c3 */ /* 0x000e620000008800 */
[----:B------:R-:W-:Y:S01]  /*2270*/  SHF.R.U32.HI R36, RZ, 0x5, R43 ;  /* 0x00000005ff247819 */ /* 0x000fe2000001162b */
[----:B------:R-:W-:-:S02]  /*2280*/  UMOV UR4, 0x400 ;  /* 0x0000040000047882 */ /* 0x000fc40000000000 */
[----:B-1----:R-:W-:Y:S02]  /*2290*/  ULEA UR4, UR5, UR4, 0x18 ;  /* 0x0000000405047291 */ /* 0x002fe4000f8ec0ff */
[----:B0-----:R-:W-:-:S05]  /*22a0*/  IMAD R27, R36, 0x260, R35 ;  /* 0x00000260241b7824 */ /* 0x001fca00078e0223 */
[----:B------:R-:W-:-:S05]  /*22b0*/  LEA R27, R27, UR4, 0x2 ;  /* 0x000000041b1b7c11 */ /* 0x000fca000f8e10ff */
[----:B------:R-:W-:Y:S01]  /*22c0*/  IMAD R26, R35, 0x48, R27 ;  /* 0x00000048231a7824 */ /* 0x000fe200078e021b */
[----:B------:R-:W-:Y:S01]  /*22d0*/  UISETP.NE.AND UP0, UPT, UR6, URZ, UPT ;  /* 0x000000ff0600728c */ /* 0x000fe2000bf05270 */
        /* <DEDUP_REMOVED lines=41> */
[----:B0-----:R-:W-:Y:S02]  /*2570*/  IADD3 R8, PT, PT, R23, R24, R25 ;  /* 0x0000001817087210 */ /* 0x001fe40007ffe019 */
[----:B------:R-:W-:Y:S02]  /*2580*/  ISETP.NE.AND P1, PT, R35, 0x1f, PT ;  /* 0x0000001f2300780c */ /* 0x000fe40003f25270 */
[----:B------:R-:W-:Y:S02]  /*2590*/  IADD3 R8, PT, PT, R33, R34, R8 ;  /* 0x0000002221087210 */ /* 0x000fe40007ffe008 */
[----:B------:R-:W-:Y:S02]  /*25a0*/  ISETP.NE.AND P2, PT, R36, 0xc, PT ;  /* 0x0000000c2400780c */ /* 0x000fe40003f45270 */
[----:B------:R-:W-:Y:S02]  /*25b0*/  IADD3 R8, PT, PT, R31, R32, R8 ;  /* 0x000000201f087210 */ /* 0x000fe40007ffe008 */
[----:B------:R-:W-:-:S02]  /*25c0*/  ISETP.GE.U32.AND P3, PT, R43, 0x20, PT ;  /* 0x000000202b00780c */ /* 0x000fc40003f66070 */
        /* <DEDUP_REMOVED lines=29> */
[----:B------:R-:W-:-:S03]  /*27a0*/  IMAD.IADD R11, R11, 0x1, R10 ;  /* 0x000000010b0b7824 */ /* 0x000fc600078e020a */
        /* <DEDUP_REMOVED lines=16> */
[----:B------:R-:W-:-:S04]  /*28b0*/  ISETP.NE.AND P0, PT, R36, 0x8, PT ;  /* 0x000000082400780c */ /* 0x000fc80003f05270 */
[----:B------:R-:W-:Y:S02]  /*28c0*/  SEL R8, R15, R8, !P0 ;  /* 0x000000080f087207 */ /* 0x000fe40004000000 */
[----:B------:R-:W-:Y:S02]  /*28d0*/  ISETP.NE.AND P0, PT, R36, 0xa, PT ;  /* 0x0000000a2400780c */ /* 0x000fe40003f05270 */
[----:B------:R-:W-:Y:S02]  /*28e0*/  SEL R8, R16, R8, !P1 ;  /* 0x0000000810087207 */ /* 0x000fe40004800000 */
[----:B------:R-:W-:Y:S02]  /*28f0*/  ISETP.NE.AND P1, PT, R36, 0xb, PT ;  /* 0x0000000b2400780c */ /* 0x000fe40003f25270 */
[----:B------:R-:W-:Y:S02]  /*2900*/  SEL R8, R17, R8, !P0 ;  /* 0x0000000811087207 */ /* 0x000fe40004000000 */
[----:B------:R-:W-:-:S02]  /*2910*/  ISETP.NE.AND P0, PT, R35, RZ, PT ;  /* 0x000000ff2300720c */ /* 0x000fc40003f05270 */
[----:B------:R-:W-:Y:S01]  /*2920*/  SEL R8, R18, R8, !P1 ;  /* 0x0000000812087207 */ /* 0x000fe20004800000 */
[----:B------:R-:W-:Y:S01]  /*2930*/  @!P2 IMAD.IADD R8, R19, 0x1, R18 ;  /* 0x000000011308a824 */ /* 0x000fe200078e0212 */
[----:B------:R-:W-:Y:S02]  /*2940*/  SEL R9, R37, RZ, P0 ;  /* 0x000000ff25097207 */ /* 0x000fe40000000000 */
[----:B------:R-:W-:-:S03]  /*2950*/  ISETP.NE.AND P0, PT, R43, RZ, PT ;  /* 0x000000ff2b00720c */ /* 0x000fc60003f05270 */
[----:B------:R-:W-:-:S05]  /*2960*/  @P3 IMAD.IADD R37, R8, 0x1, R9 ;  /* 0x0000000108253824 */ /* 0x000fca00078e0209 */
[----:B------:R-:W-:Y:S01]  /*2970*/  SEL R8, R37, RZ, P0 ;  /* 0x000000ff25087207 */ /* 0x000fe20000000000 */
[----:B------:R-:W-:Y:S06]  /*2980*/  BRA `(.L_x_18) ;  /* 0x0000000c005c7947 */ /* 0x000fec0003800000 */
.L_x_17:
[----:B0-----:R-:W-:Y:S02]  /*2990*/  IADD3 R8, PT, PT, R23, R24, R25 ;  /* 0x0000001817087210 */ /* 0x001fe40007ffe019 */
[----:B------:R-:W-:Y:S02]  /*29a0*/  ISETP.NE.AND P1, PT, R35, 0x1f, PT ;  /* 0x0000001f2300780c */ /* 0x000fe40003f25270 */
[----:B------:R-:W-:Y:S02]  /*29b0*/  IADD3 R8, PT, PT, R33, R34, R8 ;  /* 0x0000002221087210 */ /* 0x000fe40007ffe008 */
        /* <DEDUP_REMOVED lines=59> */
[----:B------:R-:W-:Y:S01]  /*2d70*/  ISETP.GT.U32.AND P0, PT, R43, 0x1f, PT ;  /* 0x0000001f2b00780c */ /* 0x000fe20003f04070 */
        /* <DEDUP_REMOVED lines=22> */
.L_x_64:
[----:B------:R-:W-:Y:S05]  /*2ee0*/  @!P0 BRA `(.L_x_21) ;  /* 0x0000000000248947 */ /* 0x000fea0003800000 */
[----:B------:R-:W-:-:S07]  /*2ef0*/  IMAD.MOV.U32 R9, RZ, RZ, 0x1de ;  /* 0x000001deff097424 */ /* 0x000fce00078e00ff */
.L_x_23:
[----:B------:R-:W-:Y:S05]  /*2f00*/  NANOSLEEP R9 ;  /* 0x000000090000735d */ /* 0x000fea0003800000 */
[----:B------:R-:W2:Y:S01]  /*2f10*/  LD.E.64.STRONG.GPU R14, desc[UR12][R16.64+0x100] ;  /* 0x0001000c100e7980 */ /* 0x000ea2000c10fb00 */
[----:B------:R-:W-:Y:S01]  /*2f20*/  UMOV UR5, 0xffffffff ;  /* 0xffffffff00057882 */ /* 0x000fe20000000000 */
[----:B------:R-:W-:Y:S02]  /*2f30*/  SHF.R.U32.HI R9, RZ, 0x1, R9 ;  /* 0x00000001ff097819 */ /* 0x000fe40000011609 */
[----:B--2---:R-:W-:Y:S01]  /*2f40*/  ISETP.NE.AND P0, PT, R14, 0x63, PT ;  /* 0x000000630e00780c */ /* 0x004fe20003f05270 */
[----:B------:R-:W-:-:S12]  /*2f50*/  BRA.DIV UR5, `(.L_x_22) ;  /* 0x0000001a05687947 */ /* 0x000fd8000b800000 */
[----:B------:R-:W-:-:S13]  /*2f60*/  VOTE.ANY P0, !P0 ;  /* 0x0000000000ff7806 */ /* 0x000fda0004000100 */
.L_x_67:
[----:B------:R-:W-:Y:S05]  /*2f70*/  @P0 BRA `(.L_x_23) ;  /* 0xfffffffc00e00947 */ /* 0x000fea000383ffff */
.L_x_21:
[----:B------:R-:W-:Y:S01]  /*2f80*/  UMOV UR5, 0xffffffff ;  /* 0xffffffff00057882 */ /* 0x000fe20000000000 */
[----:B------:R-:W-:Y:S02]  /*2f90*/  ISETP.NE.AND P2, PT, R14, 0x65, PT ;  /* 0x000000650e00780c */ /* 0x000fe40003f45270 */
[----:B------:R-:W-:Y:S11]  /*2fa0*/  BRA.DIV UR5, `(.L_x_24) ;  /* 0x0000001a05747947 */ /* 0x000ff6000b800000 */
[----:B------:R-:W0:Y:S01]  /*2fb0*/  S2R R42, SR_GEMASK ;  /* 0x00000000002a7919 */ /* 0x000e220000003c00 */
[----:B------:R-:W-:Y:S01]  /*2fc0*/  VOTE.ANY R8, PT, !P2 ;  /* 0x0000000000087806 */ /* 0x000fe200050e0100 */
[----:B------:R-:W-:-:S03]  /*2fd0*/  VIADD R19, R35, 0x2 ;  /* 0x0000000223137836 */ /* 0x000fc60000000000 */
[----:B0-----:R-:W-:-:S05]  /*2fe0*/  LOP3.LUT R8, R8, 0x80000000, R42, 0xec, !PT ;  /* 0x8000000008087812 */ /* 0x001fca00078eec2a */
[----:B------:R-:W-:-:S05]  /*2ff0*/  VIADD R9, R8, 0xffffffff ;  /* 0xffffffff08097836 */ /* 0x000fca0000000000 */
[----:B------:R-:W-:-:S04]  /*3000*/  LOP3.LUT R9, R8, R9, RZ, 0xc, !PT ;  /* 0x0000000908097212 */ /* 0x000fc800078e0cff */
[----:B------:R0:W1:Y:S02]  /*3010*/  POPC R38, R9 ;  /* 0x0000000900267309 */ /* 0x0000640000000000 */
[C---:B0-----:R-:W-:Y:S01]  /*3020*/  VIADD R9, R35.reuse, 0x4 ;  /* 0x0000000423097836 */ /* 0x041fe20000000000 */
[----:B-1----:R-:W0:Y:S01]  /*3030*/  SHFL.DOWN PT, R16, R15, 0x1, R38 ;  /* 0x082000000f107989 */ /* 0x002e2200000e0026 */
[----:B------:R-:W-:-:S04]  /*3040*/  ISETP.GE.AND P0, PT, R35, R38, PT ;  /* 0x000000262300720c */ /* 0x000fc80003f06270 */
[----:B0-----:R-:W-:Y:S02]  /*3050*/  SEL R16, R16, RZ, !P0 ;  /* 0x000000ff10107207 */ /* 0x001fe40004000000 */
[----:B------:R-:W-:-:S03]  /*3060*/  ISETP.GT.AND P0, PT, R19, R38, PT ;  /* 0x000000261300720c */ /* 0x000fc60003f04270 */
[----:B------:R-:W-:Y:S02]  /*3070*/  IMAD.IADD R17, R16, 0x1, R15 ;  /* 0x0000000110117824 */ /* 0x000fe400078e020f */
[----:B------:R-:W-:-:S03]  /*3080*/  VIADD R15, R35, 0x10 ;  /* 0x00000010230f7836 */ /* 0x000fc60000000000 */
[----:B------:R-:W0:Y:S02]  /*3090*/  SHFL.DOWN PT, R16, R17, 0x2, R38 ;  /* 0x0840000011107989 */ /* 0x000e2400000e0026 */
[-C--:B------:R-:W-:Y:S02]  /*30a0*/  ISETP.GT.AND P2, PT, R15, R38.reuse, PT ;  /* 0x000000260f00720c */ /* 0x080fe40003f44270 */
[----:B0-----:R-:W-:Y:S02]  /*30b0*/  SEL R16, R16, RZ, !P0 ;  /* 0x000000ff10107207 */ /* 0x001fe40004000000 */
[----:B------:R-:W-:Y:S01]  /*30c0*/  ISETP.GT.AND P0, PT, R9, R38, PT ;  /* 0x000000260900720c */ /* 0x000fe20003f04270 */
[----:B------:R-:W-:Y:S02]  /*30d0*/  VIADD R9, R35, 0x8 ;  /* 0x0000000823097836 */ /* 0x000fe40000000000 */
[----:B------:R-:W-:-:S05]  /*30e0*/  IMAD.IADD R19, R17, 0x1, R16 ;  /* 0x0000000111137824 */ /* 0x000fca00078e0210 */
[----:B------:R-:W0:Y:S02]  /*30f0*/  SHFL.DOWN PT, R16, R19, 0x4, R38 ;  /* 0x0880000013107989 */ /* 0x000e2400000e0026 */
[----:B0-----:R-:W-:Y:S02]  /*3100*/  SEL R16, R16, RZ, !P0 ;  /* 0x000000ff10107207 */ /* 0x001fe40004000000 */
[----:B------:R-:W-:Y:S02]  /*3110*/  ISETP.GT.AND P0, PT, R9, R38, PT ;  /* 0x000000260900720c */ /* 0x000fe40003f04270 */
[----:B------:R-:W0:Y:S01]  /*3120*/  LDC.64 R8, c[0x0][0x390] ;  /* 0x0000e400ff087b82 */ /* 0x000e220000000a00 */
[----:B------:R-:W-:-:S05]  /*3130*/  IMAD.IADD R37, R19, 0x1, R16 ;  /* 0x0000000113257824 */ /* 0x000fca00078e0210 */
[----:B------:R-:W1:Y:S01]  /*3140*/  SHFL.DOWN PT, R16, R37, 0x8, R38 ;  /* 0x0900000025107989 */ /* 0x000e6200000e0026 */
[----:B0-----:R-:W-:Y:S02]  /*3150*/  IADD3 R36, P3, PT, R8, 0x100, RZ ;  /* 0x0000010008247810 */ /* 0x001fe40007f7e0ff */
[----:B-1----:R-:W-:Y:S02]  /*3160*/  SEL R16, R16, RZ, !P0 ;  /* 0x000000ff10107207 */ /* 0x002fe40004000000 */
[----:B------:R-:W-:-:S03]  /*3170*/  ISETP.NE.AND P0, PT, R14, 0x65, PT ;  /* 0x000000650e00780c */ /* 0x000fc60003f05270 */
[----:B------:R-:W-:Y:S02]  /*3180*/  IMAD.IADD R17, R37, 0x1, R16 ;  /* 0x0000000125117824 */ /* 0x000fe400078e0210 */
[----:B------:R-:W-:-:S03]  /*3190*/  IMAD.X R37, RZ, RZ, R9, P3 ;  /* 0x000000ffff257224 */ /* 0x000fc600018e0609 */
[----:B------:R-:W0:Y:S05]  /*31a0*/  SHFL.DOWN PT, R16, R17, 0x10, R38 ;  /* 0x0a00000011107989 */ /* 0x000e2a00000e0026 */
[----:B------:R-:W-:Y:S02]  /*31b0*/  VOTE.ALL P0, P0 ;  /* 0x0000000000ff7806 */ /* 0x000fe40000000000 */
[----:B0-----:R-:W-:-:S05]  /*31c0*/  SEL R16, R16, RZ, !P2 ;  /* 0x000000ff10107207 */ /* 0x001fca0005000000 */
[----:B------:R-:W-:-:S07]  /*31d0*/  IMAD.IADD R19, R17, 0x1, R16 ;  /* 0x0000000111137824 */ /* 0x000fce00078e0210 */
.L_x_76:
[----:B------:R-:W-:Y:S05]  /*31e0*/  @!P0 BRA `(.L_x_25) ;  /* 0x0000000000e48947 */ /* 0x000fea0003800000 */
[----:B------:R-:W-:-:S07]  /*31f0*/  IMAD.MOV.U32 R38, RZ, RZ, 0x1de ;  /* 0x000001deff267424 */ /* 0x000fce00078e00ff */
.L_x_31:
        /* <DEDUP_REMOVED lines=10> */
.L_x_79:
[----:B------:R-:W-:Y:S05]  /*32a0*/  @!P0 BRA `(.L_x_27) ;  /* 0x0000000000248947 */ /* 0x000fea0003800000 */
[----:B------:R-:W-:-:S07]  /*32b0*/  IMAD.MOV.U32 R9, RZ, RZ, R38 ;  /* 0x000000ffff097224 */ /* 0x000fce00078e0026 */
.L_x_29:
[----:B------:R-:W-:Y:S05]  /*32c0*/  NANOSLEEP R9 ;  /* 0x000000090000735d */ /* 0x000fea0003800000 */
[----:B------:R-:W2:Y:S01]  /*32d0*/  LD.E.64.STRONG.GPU R14, desc[UR12][R16.64+-0x100] ;  /* 0xffff000c100e7980 */ /* 0x000ea2000c10fb00 */
[----:B------:R-:W-:Y:S01]  /*32e0*/  UMOV UR5, 0xffffffff ;  /* 0xffffffff00057882 */ /* 0x000fe20000000000 */
[----:B------:R-:W-:Y:S02]  /*32f0*/  SHF.R.U32.HI R9, RZ, 0x1, R9 ;  /* 0x00000001ff097819 */ /* 0x000fe40000011609 */
[----:B--2---:R-:W-:Y:S01]  /*3300*/  ISETP.NE.AND P0, PT, R14, 0x63, PT ;  /* 0x000000630e00780c */ /* 0x004fe20003f05270 */
[----:B------:R-:W-:-:S12]  /*3310*/  BRA.DIV UR5, `(.L_x_28) ;  /* 0x0000001a05c07947 */ /* 0x000fd8000b800000 */
[----:B------:R-:W-:-:S13]  /*3320*/  VOTE.ANY P0, !P0 ;  /* 0x0000000000ff7806 */ /* 0x000fda0004000100 */
.L_x_82:
[----:B------:R-:W-:Y:S05]  /*3330*/  @P0 BRA `(.L_x_29) ;  /* 0xfffffffc00e00947 */ /* 0x000fea000383ffff */
.L_x_27:
[----:B------:R-:W-:Y:S01]  /*3340*/  UMOV UR5, 0xffffffff ;  /* 0xffffffff00057882 */ /* 0x000fe20000000000 */
[----:B------:R-:W-:Y:S02]  /*3350*/  ISETP.NE.AND P0, PT, R14, 0x65, PT ;  /* 0x000000650e00780c */ /* 0x000fe40003f05270 */
[----:B------:R-:W-:Y:S11]  /*3360*/  BRA.DIV UR5, `(.L_x_30) ;  /* 0x0000001a05cc7947 */ /* 0x000ff6000b800000 */
[----:B------:R-:W-:Y:S01]  /*3370*/  VOTE.ANY R8, PT, !P0 ;  /* 0x0000000000087806 */ /* 0x000fe200040e0100 */
[----:B------:R-:W-:-:S03]  /*3380*/  VIADD R18, R18, 0xffffffe0 ;  /* 0xffffffe012127836 */ /* 0x000fc60000000000 */
[----:B------:R-:W-:-:S05]  /*3390*/  LOP3.LUT R8, R8, 0x80000000, R42, 0xec, !PT ;  /* 0x8000000008087812 */ /* 0x000fca00078eec2a */
[----:B------:R-:W-:-:S05]  /*33a0*/  VIADD R9, R8, 0xffffffff ;  /* 0xffffffff08097836 */ /* 0x000fca0000000000 */
[----:B------:R-:W-:Y:S01]  /*33b0*/  LOP3.LUT R9, R8, R9, RZ, 0xc, !PT ;  /* 0x0000000908097212 */ /* 0x000fe200078e0cff */
[----:B------:R-:W-:-:S05]  /*33c0*/  VIADD R8, R35, 0x2 ;  /* 0x0000000223087836 */ /* 0x000fca0000000000 */
[----:B------:R-:W0:Y:S02]  /*33d0*/  POPC R9, R9 ;  /* 0x0000000900097309 */ /* 0x000e240000000000 */
[----:B0-----:R-:W0:Y:S01]  /*33e0*/  SHFL.DOWN PT, R16, R15, 0x1, R9 ;  /* 0x082000000f107989 */ /* 0x001e2200000e0009 */
[----:B------:R-:W-:-:S04]  /*33f0*/  ISETP.GE.AND P0, PT, R35, R9, PT ;  /* 0x000000092300720c */ /* 0x000fc80003f06270 */
[----:B0-----:R-:W-:Y:S02]  /*3400*/  SEL R16, R16, RZ, !P0 ;  /* 0x000000ff10107207 */ /* 0x001fe40004000000 */
[----:B------:R-:W-:Y:S01]  /*3410*/  ISETP.GT.AND P0, PT, R8, R9, PT ;  /* 0x000000090800720c */ /* 0x000fe20003f04270 */
[----:B------:R-:W-:Y:S02]  /*3420*/  VIADD R8, R35, 0x4 ;  /* 0x0000000423087836 */ /* 0x000fe40000000000 */
[----:B------:R-:W-:-:S05]  /*3430*/  IMAD.IADD R44, R16, 0x1, R15 ;  /* 0x00000001102c7824 */ /* 0x000fca00078e020f */
[----:B------:R-:W0:Y:S02]  /*3440*/  SHFL.DOWN PT, R16, R44, 0x2, R9 ;  /* 0x084000002c107989 */ /* 0x000e2400000e0009 */
        /* <DEDUP_REMOVED lines=8> */
[----:B------:R-:W-:-:S03]  /*34d0*/  IMAD.IADD R45, R17, 0x1, R16 ;  /* 0x00000001112d7824 */ /* 0x000fc600078e0210 */
[----:B------:R-:W-:Y:S02]  /*34e0*/  ISETP.GT.AND P2, PT, R8, R9, PT ;  /* 0x000000090800720c */ /* 0x000fe40003f44270 */
        /* <DEDUP_REMOVED lines=8> */
.L_x_91:
[----:B------:R-:W-:Y:S05]  /*3570*/  @P0 BRA `(.L_x_31) ;  /* 0xfffffffc00200947 */ /* 0x000fea000383ffff */
.L_x_25:
        /* <DEDUP_REMOVED lines=15> */
.L_x_19:
[----:B------:R-:W-:Y:S05]  /*3670*/  WARPSYNC.ALL ;  /* 0x0000000000007948 */ /* 0x000fea0003800000 */
[----:B------:R-:W0:Y:S08]  /*3680*/  S2UR UR5, SR_CgaCtaId ;  /* 0x00000000000579c3 */ /* 0x000e300000008800 */
[----:B------:R-:W-:Y:S01]  /*3690*/  BAR.SYNC.DEFER_BLOCKING 0x0 ;  /* 0x0000000000007b1d */ /* 0x000fe20000010000 */
[----:B------:R-:W-:-:S05]  /*36a0*/  ISETP.NE.AND P0, PT, R43, RZ, PT ;  /* 0x000000ff2b00720c */ /* 0x000fca0003f05270 */
[----:B------:R-:W-:Y:S02]  /*36b0*/  UMOV UR4, 0x400 ;  /* 0x0000040000047882 */ /* 0x000fe40000000000 */
[----:B0-----:R-:W-:-:S09]  /*36c0*/  ULEA UR4, UR5, UR4, 0x18 ;  /* 0x0000000405047291 */ /* 0x001fd2000f8ec0ff */
[----:B------:R-:W0:Y:S02]  /*36d0*/  LDS R9, [UR4+0x54] ;  /* 0x00005404ff097984 */ /* 0x000e240008000800 */
[----:B0-----:R-:W-:-:S05]  /*36e0*/  SEL R9, R9, RZ, P0 ;  /* 0x000000ff09097207 */ /* 0x001fca0000000000 */
[----:B------:R-:W-:-:S07]  /*36f0*/  IMAD.IADD R8, R9, 0x1, R8 ;  /* 0x0000000109087824 */ /* 0x000fce00078e0208 */
.L_x_18:
[----:B------:R-:W-:Y:S01]  /*3700*/  IMAD.IADD R25, R25, 0x1, R8 ;  /* 0x0000000119197824 */ /* 0x000fe200078e0208 */
[----:B------:R-:W-:Y:S01]  /*3710*/  BAR.SYNC.DEFER_BLOCKING 0x0 ;  /* 0x0000000000007b1d */ /* 0x000fe20000010000 */
[----:B------:R-:W-:Y:S01]  /*3720*/  ISETP.NE.AND P0, PT, R43, RZ, PT ;  /* 0x000000ff2b00720c */ /* 0x000fe20003f05270 */
[----:B-1----:R-:W-:Y:S02]  /*3730*/  IMAD.U32 R10, RZ, RZ, UR7 ;  /* 0x00000007ff0a7e24 */ /* 0x002fe4000f8e00ff */
[----:B------:R-:W-:Y:S02]  /*3740*/  IMAD.IADD R24, R24, 0x1, R25 ;  /* 0x0000000118187824 */ /* 0x000fe400078e0219 */
[----:B------:R-:W0:Y:S02]  /*3750*/  LDCU.64 UR8, c[0x0][0x388] ;  /* 0x00007100ff0877ac */ /* 0x000e240008000a00 */
[----:B------:R-:W-:-:S04]  /*3760*/  IMAD.IADD R23, R23, 0x1, R24 ;  /* 0x0000000117177824 */ /* 0x000fc800078e0218 */
[----:B------:R-:W-:-:S04]  /*3770*/  IMAD.IADD R34, R34, 0x1, R23 ;  /* 0x0000000122227824 */ /* 0x000fc800078e0217 */
[----:B------:R-:W-:-:S04]  /*3780*/  IMAD.IADD R33, R33, 0x1, R34 ;  /* 0x0000000121217824 */ /* 0x000fc800078e0222 */
[----:B------:R-:W-:-:S04]  /*3790*/  IMAD.IADD R32, R32, 0x1, R33 ;  /* 0x0000000120207824 */ /* 0x000fc800078e0221 */
[----:B------:R-:W-:Y:S01]  /*37a0*/  IMAD.IADD R31, R31, 0x1, R32 ;  /* 0x000000011f1f7824 */ /* 0x000fe200078e0220 */
[----:B------:R-:W-:Y:S03]  /*37b0*/  STS [R26], R25 ;  /* 0x000000191a007388 */ /* 0x000fe60000000800 */
        /* <DEDUP_REMOVED lines=27> */
[----:B------:R1:W-:Y:S04]  /*3970*/  STS [R26+0x40], R3 ;  /* 0x000040031a007388 */ /* 0x0003e80000000800 */
[----:B------:R-:W-:Y:S04]  /*3980*/  STS [R26+0x44], R9 ;  /* 0x000044091a007388 */ /* 0x000fe80000000800 */
[----:B------:R-:W-:Y:S01]  /*3990*/  STS [R26+0x48], R11 ;  /* 0x0000480b1a007388 */ /* 0x000fe20000000800 */
[----:B------:R-:W-:-:S03]  /*39a0*/  NOP ;  /* 0x0000000000007918 */ /* 0x000fc60000000000 */
[----:B------:R-:W-:Y:S04]  /*39b0*/  LDS R33, [R27] ;  /* 0x000000001b217984 */ /* 0x000fe80000000800 */
[----:B------:R-:W-:Y:S04]  /*39c0*/  LDS R35, [R27+0x80] ;  /* 0x000080001b237984 */ /* 0x000fe80000000800 */
        /* <DEDUP_REMOVED lines=17> */
[----:B------:R2:W-:Y:S01]  /*3ae0*/  @!P0 STS [UR4+0x7b80], R10 ;  /* 0x007b800aff008988 */ /* 0x0005e20008000804 */
[----:B------:R-:W-:Y:S01]  /*3af0*/  BAR.SYNC.DEFER_BLOCKING 0x0 ;  /* 0x0000000000007b1d */ /* 0x000fe20000010000 */
[----:B-1----:R-:W-:-:S05]  /*3b00*/  IADD3 R3, P0, PT, R28, UR10, RZ ;  /* 0x0000000a1c037c10 */ /* 0x002fca000ff1e0ff */
[----:B------:R-:W1:Y:S01]  /*3b10*/  S2R R2, SR_TID.X ;  /* 0x0000000000027919 */ /* 0x000e620000002100 */
[----:B------:R-:W3:Y:S01]  /*3b20*/  LDS R29, [UR4+0x7b80] ;  /* 0x007b8004ff1d7984 */ /* 0x000ee20008000800 */
[C---:B-1----:R-:W-:Y:S02]  /*3b30*/  LOP3.LUT R4, R2.reuse, 0x3e0, RZ, 0xc0, !PT ;  /* 0x000003e002047812 */ /* 0x042fe400078ec0ff */
[----:B------:R-:W-:-:S05]  /*3b40*/  LOP3.LUT R2, R2, 0x1f, RZ, 0xc0, !PT ;  /* 0x0000001f02027812 */ /* 0x000fca00078ec0ff */
[----:B------:R-:W-:Y:S02]  /*3b50*/  IMAD R6, R4, 0x13, R2 ;  /* 0x0000001304067824 */ /* 0x000fe400078e0202 */
[----:B------:R-:W-:Y:S01]  /*3b60*/  IMAD.X R4, RZ, RZ, UR11, P0 ;  /* 0x0000000bff047e24 */ /* 0x000fe200080e06ff */
[C---:B0-----:R-:W-:Y:S01]  /*3b70*/  LEA R2, P0, R3.reuse, UR8, 0x2 ;  /* 0x0000000803027c11 */ /* 0x041fe2000f8010ff */
[C---:B------:R-:W-:Y:S02]  /*3b80*/  VIADD R8, R6.reuse, 0x20 ;  /* 0x0000002006087836 */ /* 0x040fe40000000000 */
[C---:B--2---:R-:W-:Y:S01]  /*3b90*/  VIADD R10, R6.reuse, 0xa0 ;  /* 0x000000a0060a7836 */ /* 0x044fe20000000000 */
[----:B------:R-:W-:Y:S01]  /*3ba0*/  LEA.HI.X R3, R3, UR9, R4, 0x2, P0 ;  /* 0x0000000903037c11 */ /* 0x000fe200080f1404 */
[----:B------:R-:W-:Y:S01]  /*3bb0*/  VIADD R4, R6, 0x40 ;  /* 0x0000004006047836 */ /* 0x000fe20000000000 */
[-C--:B---3--:R-:W-:Y:S02]  /*3bc0*/  ISETP.GE.AND P1, PT, R28, R29.reuse, PT ;  /* 0x0000001d1c00720c */ /* 0x088fe40003f26270 */
[-C--:B------:R-:W-:Y:S01]  /*3bd0*/  ISETP.GE.AND P2, PT, R8, R29.reuse, PT ;  /* 0x0000001d0800720c */ /* 0x080fe20003f46270 */
[----:B------:R-:W-:Y:S01]  /*3be0*/  VIADD R8, R6, 0x60 ;  /* 0x0000006006087836 */ /* 0x000fe20000000000 */
[-C--:B------:R-:W-:Y:S01]  /*3bf0*/  ISETP.GE.AND P3, PT, R4, R29.reuse, PT ;  /* 0x0000001d0400720c */ /* 0x080fe20003f66270 */
[----:B------:R-:W-:Y:S01]  /*3c00*/  VIADD R4, R6, 0x80 ;  /* 0x0000008006047836 */ /* 0x000fe20000000000 */
[----:B------:R-:W-:-:S02]  /*3c10*/  ISETP.GE.AND P6, PT, R10, R29, PT ;  /* 0x0000001d0a00720c */ /* 0x000fc40003fc6270 */
[-C--:B------:R-:W-:Y:S01]  /*3c20*/  ISETP.GE.AND P4, PT, R8, R29.reuse, PT ;  /* 0x0000001d0800720c */ /* 0x080fe20003f86270 */
[----:B------:R-:W-:Y:S01]  /*3c30*/  VIADD R8, R6, 0xc0 ;  /* 0x000000c006087836 */ /* 0x000fe20000000000 */
[-C--:B------:R-:W-:Y:S01]  /*3c40*/  ISETP.GE.AND P5, PT, R4, R29.reuse, PT ;  /* 0x0000001d0400720c */ /* 0x080fe20003fa6270 */
[----:B------:R-:W-:Y:S02]  /*3c50*/  VIADD R4, R6, 0xe0 ;  /* 0x000000e006047836 */ /* 0x000fe40000000000 */
[----:B------:R0:W-:Y:S01]  /*3c60*/  @!P1 STG.E desc[UR12][R2.64], R33 ;  /* 0x0000002102009986 */ /* 0x0001e2000c10190c */
[-C--:B------:R-:W-:Y:S01]  /*3c70*/  ISETP.GE.AND P0, PT, R8, R29.reuse, PT ;  /* 0x0000001d0800720c */ /* 0x080fe20003f06270 */
[----:B------:R-:W-:Y:S01]  /*3c80*/  VIADD R8, R6, 0x140 ;  /* 0x0000014006087836 */ /* 0x000fe20000000000 */
[-C--:B------:R-:W-:Y:S01]  /*3c90*/  ISETP.GE.AND P1, PT, R4, R29.reuse, PT ;  /* 0x0000001d0400720c */ /* 0x080fe20003f26270 */
[----:B------:R-:W-:Y:S01]  /*3ca0*/  VIADD R4, R6, 0x120 ;  /* 0x0000012006047836 */ /* 0x000fe20000000000 */
[----:B------:R0:W-:Y:S04]  /*3cb0*/  @!P3 STG.E desc[UR12][R2.64+0x100], R37 ;  /* 0x000100250200b986 */ /* 0x0001e8000c10190c */
[----:B------:R0:W-:Y:S01]  /*3cc0*/  @!P4 STG.E desc[UR12][R2.64+0x180], R39 ;  /* 0x000180270200c986 */ /* 0x0001e2000c10190c */
[-C--:B------:R-:W-:Y:S01]  /*3cd0*/  ISETP.GE.AND P3, PT, R4, R29.reuse, PT ;  /* 0x0000001d0400720c */ /* 0x080fe20003f66270 */
[----:B------:R-:W-:Y:S01]  /*3ce0*/  VIADD R4, R6, 0x160 ;  /* 0x0000016006047836 */ /* 0x000fe20000000000 */
[-C--:B------:R-:W-:Y:S01]  /*3cf0*/  ISETP.GE.AND P4, PT, R8, R29.reuse, PT ;  /* 0x0000001d0800720c */ /* 0x080fe20003f86270 */
[----:B------:R-:W-:Y:S01]  /*3d00*/  VIADD R8, R6, 0x180 ;  /* 0x0000018006087836 */ /* 0x000fe20000000000 */
[----:B------:R0:W-:Y:S01]  /*3d10*/  @!P2 STG.E desc[UR12][R2.64+0x80], R35 ;  /* 0x000080230200a986 */ /* 0x0001e2000c10190c */
[----:B------:R-:W-:-:S03]  /*3d20*/  ISETP.GE.AND P2, PT, R41, R29, PT ;  /* 0x0000001d2900720c */ /* 0x000fc60003f46270 */
[----:B------:R0:W-:Y:S01]  /*3d30*/  @!P5 STG.E desc[UR12][R2.64+0x200], R43 ;  /* 0x0002002b0200d986 */ /* 0x0001e2000c10190c */
[-C--:B------:R-:W-:Y:S01]  /*3d40*/  ISETP.GE.AND P5, PT, R4, R29.reuse, PT ;  /* 0x0000001d0400720c */ /* 0x080fe20003fa6270 */
[----:B------:R-:W-:Y:S02]  /*3d50*/  VIADD R4, R6, 0x1a0 ;  /* 0x000001a006047836 */ /* 0x000fe40000000000 */
[----:B------:R0:W-:Y:S01]  /*3d60*/  @!P6 STG.E desc[UR12][R2.64+0x280], R45 ;  /* 0x0002802d0200e986 */ /* 0x0001e2000c10190c */
[-C--:B------:R-:W-:Y:S01]  /*3d70*/  ISETP.GE.AND P6, PT, R8, R29.reuse, PT ;  /* 0x0000001d0800720c */ /* 0x080fe20003fc6270 */
[----:B------:R-:W-:Y:S02]  /*3d80*/  VIADD R8, R6, 0x1c0 ;  /* 0x000001c006087836 */ /* 0x000fe40000000000 */
[----:B------:R0:W-:Y:S01]  /*3d90*/  @!P0 STG.E desc[UR12][R2.64+0x300], R0 ;  /* 0x0003000002008986 */ /* 0x0001e2000c10190c */
[----:B------:R-:W-:Y:S01]  /*3da0*/  ISETP.GE.AND P0, PT, R4, R29, PT ;  /* 0x0000001d0400720c */ /* 0x000fe20003f06270 */
[----:B------:R-:W-:-:S02]  /*3db0*/  VIADD R4, R6, 0x1e0 ;  /* 0x000001e006047836 */ /* 0x000fc40000000000 */
[----:B------:R0:W-:Y:S01]  /*3dc0*/  @!P1 STG.E desc[UR12][R2.64+0x380], R31 ;  /* 0x0003801f02009986 */ /* 0x0001e2000c10190c */
[-C--:B------:R-:W-:Y:S01]  /*3dd0*/  ISETP.GE.AND P1, PT, R8, R29.reuse, PT ;  /* 0x0000001d0800720c */ /* 0x080fe20003f26270 */
[C---:B------:R-:W-:Y:S02]  /*3de0*/  VIADD R8, R6.reuse, 0x200 ;  /* 0x0000020006087836 */ /* 0x040fe40000000000 */
[----:B------:R-:W-:Y:S01]  /*3df0*/  VIADD R6, R6, 0x220 ;  /* 0x0000022006067836 */ /* 0x000fe20000000000 */
[----:B------:R0:W-:Y:S01]  /*3e00*/  @!P2 STG.E desc[UR12][R2.64+0x400], R23 ;  /* 0x000400170200a986 */ /* 0x0001e2000c10190c */
[----:B------:R-:W-:-:S03]  /*3e10*/  ISETP.GE.AND P2, PT, R4, R29, PT ;  /* 0x0000001d0400720c */ /* 0x000fc60003f46270 */
[----:B------:R0:W-:Y:S01]  /*3e20*/  @!P3 STG.E desc[UR12][R2.64+0x480], R19 ;  /* 0x000480130200b986 */ /* 0x0001e2000c10190c */
[----:B------:R-:W-:-:S03]  /*3e30*/  ISETP.GE.AND P3, PT, R8, R29, PT ;  /* 0x0000001d0800720c */ /* 0x000fc60003f66270 */
[----:B------:R0:W-:Y:S01]  /*3e40*/  @!P4 STG.E desc[UR12][R2.64+0x500], R21 ;  /* 0x000500150200c986 */ /* 0x0001e2000c10190c */
[----:B------:R-:W-:-:S03]  /*3e50*/  ISETP.GE.AND P4, PT, R6, R29, PT ;  /* 0x0000001d0600720c */ /* 0x000fc60003f86270 */
[----:B------:R0:W-:Y:S01]  /*3e60*/  @!P5 STG.E desc[UR12][R2.64+0x580], R17 ;  /* 0x000580110200d986 */ /* 0x0001e2000c10190c */
[----:B------:R-:W-:-:S03]  /*3e70*/  ISETP.GE.AND P5, PT, R40, R29, PT ;  /* 0x0000001d2800720c */ /* 0x000fc60003fa6270 */
[----:B------:R0:W-:Y:S04]  /*3e80*/  @!P6 STG.E desc[UR12][R2.64+0x600], R15 ;  /* 0x0006000f0200e986 */ /* 0x0001e8000c10190c */
[----:B------:R0:W-:Y:S04]  /*3e90*/  @!P0 STG.E desc[UR12][R2.64+0x680], R13 ;  /* 0x0006800d02008986 */ /* 0x0001e8000c10190c */
[----:B------:R0:W-:Y:S04]  /*3ea0*/  @!P1 STG.E desc[UR12][R2.64+0x700], R11 ;  /* 0x0007000b02009986 */ /* 0x0001e8000c10190c */
[----:B------:R0:W-:Y:S04]  /*3eb0*/  @!P2 STG.E desc[UR12][R2.64+0x780], R9 ;  /* 0x000780090200a986 */ /* 0x0001e8000c10190c */
[----:B------:R0:W-:Y:S04]  /*3ec0*/  @!P3 STG.E desc[UR12][R2.64+0x800], R7 ;  /* 0x000800070200b986 */ /* 0x0001e8000c10190c */
[----:B------:R0:W-:Y:S01]  /*3ed0*/  @!P4 STG.E desc[UR12][R2.64+0x880], R5 ;  /* 0x000880050200c986 */ /* 0x0001e2000c10190c */
[----:B------:R-:W-:Y:S05]  /*3ee0*/  @P5 EXIT ;  /* 0x000000000000594d */ /* 0x000fea0003800000 */
[----:B------:R-:W-:Y:S01]  /*3ef0*/  STG.E desc[UR12][R2.64+0x900], R25 ;  /* 0x0009001902007986 */ /* 0x000fe2000c10190c */
[----:B------:R-:W-:Y:S05]  /*3f00*/  EXIT ;  /* 0x000000000000794d */ /* 0x000fea0003800000 */
.L_x_5:
[----:B------:R-:W-:Y:S01]  /*3f10*/  BSSY B1, `(.L_x_32) ;  /* 0x0000006000017945 */ /* 0x000fe20003800000 */
[----:B------:R-:W-:Y:S01]  /*3f20*/  PLOP3.LUT P0, PT, P0, PT, PT, 0x8, 0x80 ;  /* 0x000000000080781c */ /* 0x000fe2000070e170 */
[----:B------:R-:W-:-:S12]  /*3f30*/  IMAD.MOV.U32 R8, RZ, RZ, -0x1 ;  /* 0xffffffffff087424 */ /* 0x000fd800078e00ff */
[----:B------:R-:W-:Y:S05]  /*3f40*/  WARPSYNC.COLLECTIVE R8, `(.L_x_33) ;  /* 0x0000000008087348 */ /* 0x000fea0003c00000 */
[----:B------:R-:W-:Y:S01]  /*3f50*/  VOTE.ANY P0, P0 ;  /* 0x0000000000ff7806 */ /* 0x000fe20000000100 */
[----:B------:R-:W-:-:S12]  /*3f60*/  ENDCOLLECTIVE ;  /* 0x000000000000791b */ /* 0x000fd80003800000 */
.L_x_33:
[----:B------:R-:W-:Y:S05]  /*3f70*/  BSYNC B1 ;  /* 0x0000000000017941 */ /* 0x000fea0003800000 */
.L_x_32:
[----:B------:R-:W-:Y:S05]  /*3f80*/  BRA `(.L_x_34) ;  /* 0xffffffd000087947 */ /* 0x000fea000383ffff */
.L_x_7:
[----:B------:R-:W-:Y:S01]  /*3f90*/  BSSY B1, `(.L_x_35) ;  /* 0x0000006000017945 */ /* 0x000fe20003800000 */
[----:B------:R-:W-:Y:S01]  /*3fa0*/  PLOP3.LUT P0, PT, P0, PT, PT, 0x8, 0x80 ;  /* 0x000000000080781c */ /* 0x000fe2000070e170 */
[----:B------:R-:W-:-:S12]  /*3fb0*/  IMAD.MOV.U32 R8, RZ, RZ, -0x1 ;  /* 0xffffffffff087424 */ /* 0x000fd800078e00ff */
[----:B------:R-:W-:Y:S05]  /*3fc0*/  WARPSYNC.COLLECTIVE R8, `(.L_x_36) ;  /* 0x0000000008087348 */ /* 0x000fea0003c00000 */
[----:B------:R-:W-:Y:S01]  /*3fd0*/  VOTE.ANY P0, P0 ;  /* 0x0000000000ff7806 */ /* 0x000fe20000000100 */
[----:B------:R-:W-:-:S12]  /*3fe0*/  ENDCOLLECTIVE ;  /* 0x000000000000791b */ /* 0x000fd80003800000 */
.L_x_36:
[----:B------:R-:W-:Y:S05]  /*3ff0*/  BSYNC B1 ;  /* 0x0000000000017941 */ /* 0x000fea0003800000 */
.L_x_35:
[----:B------:R-:W-:Y:S05]  /*4000*/  BRA `(.L_x_37) ;  /* 0xffffffd0000c7947 */ /* 0x000fea000383ffff */
.L_x_9:
[----:B------:R-:W0:Y:S01]  /*4010*/  S2R R45, SR_GEMASK ;  /* 0x00000000002d7919 */ /* 0x000e220000003c00 */
[----:B------:R-:W-:Y:S01]  /*4020*/  BSSY B1, `(.L_x_38) ;  /* 0x0000007000017945 */ /* 0x000fe20003800000 */
[----:B------:R-:W-:Y:S01]  /*4030*/  ISETP.NE.AND P0, PT, R14, 0x65, PT ;  /* 0x000000650e00780c */ /* 0x000fe20003f05270 */
[----:B------:R-:W-:Y:S01]  /*4040*/  IMAD.MOV.U32 R8, RZ, RZ, -0x1 ;  /* 0xffffffffff087424 */ /* 0x000fe200078e00ff */
[----:B------:R-:W-:-:S13]  /*4050*/  PLOP3.LUT P2, PT, P2, PT, PT, 0x8, 0x80 ;  /* 0x000000000080781c */ /* 0x000fda000174e170 */
[----:B0-----:R-:W-:Y:S05]  /*4060*/  WARPSYNC.COLLECTIVE R8, `(.L_x_39) ;  /* 0x0000000008087348 */ /* 0x001fea0003c00000 */
[----:B------:R-:W-:Y:S01]  /*4070*/  VOTE.ANY R8, PT, P2 ;  /* 0x0000000000087806 */ /* 0x000fe200010e0100 */
[----:B0-----:R-:W-:Y:S06]  /*4080*/  ENDCOLLECTIVE ;  /* 0x000000000000791b */ /* 0x001fec0003800000 */
.L_x_39:
[----:B------:R-:W-:Y:S05]  /*4090*/  BSYNC B1 ;  /* 0x0000000000017941 */ /* 0x000fea0003800000 */
.L_x_38:
[----:B------:R-:W-:Y:S01]  /*40a0*/  LOP3.LUT R8, R8, 0x80000000, R45, 0xec, !PT ;  /* 0x8000000008087812 */ /* 0x000fe200078eec2d */
[----:B------:R-:W-:Y:S02]  /*40b0*/  IMAD.MOV.U32 R10, RZ, RZ, 0x1 ;  /* 0x00000001ff0a7424 */ /* 0x000fe400078e00ff */
[----:B------:R-:W-:Y:S02]  /*40c0*/  VIADD R33, R44, 0x2 ;  /* 0x000000022c217836 */ /* 0x000fe40000000000 */
[----:B------:R-:W-:Y:S02]  /*40d0*/  VIADD R9, R8, 0xffffffff ;  /* 0xffffffff08097836 */ /* 0x000fe40000000000 */
[C---:B------:R-:W-:Y:S02]  /*40e0*/  VIADD R32, R44.reuse, 0x4 ;  /* 0x000000042c207836 */ /* 0x040fe40000000000 */
[----:B------:R-:W-:Y:S01]  /*40f0*/  VIADD R19, R44, 0x8 ;  /* 0x000000082c137836 */ /* 0x000fe20000000000 */
[----:B------:R-:W-:Y:S01]  /*4100*/  LOP3.LUT R38, R8, R9, RZ, 0xc, !PT ;  /* 0x0000000908267212 */ /* 0x000fe200078e0cff */
[----:B------:R-:W-:-:S02]  /*4110*/  IMAD.MOV.U32 R8, RZ, RZ, -0x1 ;  /* 0xffffffffff087424 */ /* 0x000fc400078e00ff */
[----:B------:R-:W-:-:S03]  /*4120*/  VIADD R34, R44, 0x10 ;  /* 0x000000102c227836 */ /* 0x000fc60000000000 */
[----:B------:R-:W0:Y:S02]  /*4130*/  POPC R38, R38 ;  /* 0x0000002600267309 */ /* 0x000e240000000000 */
[----:B0-----:R-:W-:-:S07]  /*4140*/  IMAD.MOV.U32 R9, RZ, RZ, R38 ;  /* 0x000000ffff097224 */ /* 0x001fce00078e0026 */
[----:B------:R-:W-:Y:S05]  /*4150*/  WARPSYNC.COLLECTIVE R8, `(.L_x_40) ;  /* 0x0000000008087348 */ /* 0x000fea0003c00000 */
[----:B------:R0:W1:Y:S02]  /*4160*/  SHFL.DOWN P2, R16, R15, R10, R9 ;  /* 0x0800000a0f107389 */ /* 0x0000640000040009 */
[----:B01----:R-:W-:Y:S05]  /*4170*/  ENDCOLLECTIVE ;  /* 0x000000000000791b */ /* 0x003fea0003800000 */
.L_x_40:
[----:B------:R-:W-:Y:S01]  /*4180*/  IMAD.MOV.U32 R10, RZ, RZ, 0x2 ;  /* 0x00000002ff0a7424 */ /* 0x000fe200078e00ff */
[----:B------:R-:W-:-:S04]  /*4190*/  ISETP.GE.AND P2, PT, R44, R38, PT ;  /* 0x000000262c00720c */ /* 0x000fc80003f46270 */
[----:B------:R-:W-:-:S05]  /*41a0*/  SEL R16, R16, RZ, !P2 ;  /* 0x000000ff10107207 */ /* 0x000fca0005000000 */
[----:B------:R-:W-:-:S04]  /*41b0*/  IMAD.IADD R17, R16, 0x1, R15 ;  /* 0x0000000110117824 */ /* 0x000fc800078e020f */
[----:B------:R-:W-:-:S07]  /*41c0*/  IMAD.MOV.U32 R15, RZ, RZ, R17 ;  /* 0x000000ffff0f7224 */ /* 0x000fce00078e0011 */
[----:B------:R-:W-:Y:S05]  /*41d0*/  WARPSYNC.COLLECTIVE R8, `(.L_x_41) ;  /* 0x0000000008087348 */ /* 0x000fea0003c00000 */
[----:B------:R0:W1:Y:S02]  /*41e0*/  SHFL.DOWN P2, R16, R15, R10, R9 ;  /* 0x0800000a0f107389 */ /* 0x0000640000040009 */
[----:B01----:R-:W-:Y:S05]  /*41f0*/  ENDCOLLECTIVE ;  /* 0x000000000000791b */ /* 0x003fea0003800000 */
.L_x_41:
[----:B------:R-:W-:Y:S01]  /*4200*/  IMAD.MOV.U32 R10, RZ, RZ, 0x4 ;  /* 0x00000004ff0a7424 */ /* 0x000fe200078e00ff */
[----:B------:R-:W-:-:S04]  /*4210*/  ISETP.GT.AND P2, PT, R33, R38, PT ;  /* 0x000000262100720c */ /* 0x000fc80003f44270 */
[----:B------:R-:W-:-:S05]  /*4220*/  SEL R16, R16, RZ, !P2 ;  /* 0x000000ff10107207 */ /* 0x000fca0005000000 */
[----:B------:R-:W-:-:S04]  /*4230*/  IMAD.IADD R35, R17, 0x1, R16 ;  /* 0x0000000111237824 */ /* 0x000fc800078e0210 */
[----:B------:R-:W-:-:S07]  /*4240*/  IMAD.MOV.U32 R15, RZ, RZ, R35 ;  /* 0x000000ffff0f7224 */ /* 0x000fce00078e0023 */
[----:B------:R-:W-:Y:S05]  /*4250*/  WARPSYNC.COLLECTIVE R8, `(.L_x_42) ;  /* 0x0000000008087348 */ /* 0x000fea0003c00000 */
[----:B------:R0:W1:Y:S02]  /*4260*/  SHFL.DOWN P2, R16, R15, R10, R9 ;  /* 0x0800000a0f107389 */ /* 0x0000640000040009 */
[----:B01----:R-:W-:Y:S05]  /*4270*/  ENDCOLLECTIVE ;  /* 0x000000000000791b */ /* 0x003fea0003800000 */
.L_x_42:
        /* <DEDUP_REMOVED lines=8> */
.L_x_43:
        /* <DEDUP_REMOVED lines=8> */
.L_x_44:
[----:B------:R-:W0:Y:S01]  /*4380*/  LDC.64 R8, c[0x0][0x390] ;  /* 0x0000e400ff087b82 */ /* 0x000e220000000a00 */
[----:B------:R-:W-:-:S04]  /*4390*/  ISETP.GT.AND P2, PT, R34, R38, PT ;  /* 0x000000262200720c */ /* 0x000fc80003f44270 */
[----:B------:R-:W-:-:S05]  /*43a0*/  SEL R16, R16, RZ, !P2 ;  /* 0x000000ff10107207 */ /* 0x000fca0005000000 */
[----:B------:R-:W-:Y:S01]  /*43b0*/  IMAD.IADD R36, R17, 0x1, R16 ;  /* 0x0000000111247824 */ /* 0x000fe200078e0210 */
[----:B0-----:R-:W-:Y:S01]  /*43c0*/  IADD3 R35, P2, PT, R8, 0x100, RZ ;  /* 0x0000010008237810 */ /* 0x001fe20007f5e0ff */
[----:B------:R-:W-:-:S04]  /*43d0*/  IMAD.MOV.U32 R8, RZ, RZ, -0x1 ;  /* 0xffffffffff087424 */ /* 0x000fc800078e00ff */
[----:B------:R-:W-:-:S08]  /*43e0*/  IMAD.X R37, RZ, RZ, R9, P2 ;  /* 0x000000ffff257224 */ /* 0x000fd000010e0609 */
[----:B------:R-:W-:Y:S05]  /*43f0*/  WARPSYNC.COLLECTIVE R8, `(.L_x_45) ;  /* 0x0000000008087348 */ /* 0x000fea0003c00000 */
[----:B------:R-:W-:Y:S01]  /*4400*/  VOTE.ALL P0, P0 ;  /* 0x0000000000ff7806 */ /* 0x000fe20000000000 */
[----:B------:R-:W-:-:S12]  /*4410*/  ENDCOLLECTIVE ;  /* 0x000000000000791b */ /* 0x000fd80003800000 */
.L_x_45:
[----:B------:R-:W-:Y:S05]  /*4420*/  BRA `(.L_x_46) ;  /* 0xffffffcc00a07947 */ /* 0x000fea000383ffff */
.L_x_11:
[----:B------:R-:W-:Y:S01]  /*4430*/  BSSY B1, `(.L_x_47) ;  /* 0x0000006000017945 */ /* 0x000fe20003800000 */
[----:B------:R-:W-:Y:S01]  /*4440*/  PLOP3.LUT P0, PT, P0, PT, PT, 0x8, 0x80 ;  /* 0x000000000080781c */ /* 0x000fe2000070e170 */
[----:B------:R-:W-:-:S12]  /*4450*/  IMAD.MOV.U32 R8, RZ, RZ, -0x1 ;  /* 0xffffffffff087424 */ /* 0x000fd800078e00ff */
[----:B------:R-:W-:Y:S05]  /*4460*/  WARPSYNC.COLLECTIVE R8, `(.L_x_48) ;  /* 0x0000000008087348 */ /* 0x000fea0003c00000 */
[----:B------:R-:W-:Y:S01]  /*4470*/  VOTE.ANY P0, P0 ;  /* 0x0000000000ff7806 */ /* 0x000fe20000000100 */
[----:B------:R-:W-:-:S12]  /*4480*/  ENDCOLLECTIVE ;  /* 0x000000000000791b */ /* 0x000fd80003800000 */
.L_x_48:
[----:B------:R-:W-:Y:S05]  /*4490*/  BSYNC B1 ;  /* 0x0000000000017941 */ /* 0x000fea0003800000 */
.L_x_47:
[----:B------:R-:W-:Y:S05]  /*44a0*/  BRA `(.L_x_49) ;  /* 0xffffffcc00b07947 */ /* 0x000fea000383ffff */
.L_x_13:
[----:B------:R-:W-:Y:S01]  /*44b0*/  BSSY B1, `(.L_x_50) ;  /* 0x0000006000017945 */ /* 0x000fe20003800000 */
[----:B------:R-:W-:Y:S01]  /*44c0*/  PLOP3.LUT P0, PT, P0, PT, PT, 0x8, 0x80 ;  /* 0x000000000080781c */ /* 0x000fe2000070e170 */
[----:B------:R-:W-:-:S12]  /*44d0*/  IMAD.MOV.U32 R8, RZ, RZ, -0x1 ;  /* 0xffffffffff087424 */ /* 0x000fd800078e00ff */
[----:B------:R-:W-:Y:S05]  /*44e0*/  WARPSYNC.COLLECTIVE R8, `(.L_x_51) ;  /* 0x0000000008087348 */ /* 0x000fea0003c00000 */
[----:B------:R-:W-:Y:S01]  /*44f0*/  VOTE.ANY P0, P0 ;  /* 0x0000000000ff7806 */ /* 0x000fe20000000100 */
[----:B------:R-:W-:-:S12]  /*4500*/  ENDCOLLECTIVE ;  /* 0x000000000000791b */ /* 0x000fd80003800000 */
.L_x_51:
[----:B------:R-:W-:Y:S05]  /*4510*/  BSYNC B1 ;  /* 0x0000000000017941 */ /* 0x000fea0003800000 */
.L_x_50:
[----:B------:R-:W-:Y:S05]  /*4520*/  BRA `(.L_x_52) ;  /* 0xffffffcc00b47947 */ /* 0x000fea000383ffff */
.L_x_15:
[----:B------:R-:W-:Y:S01]  /*4530*/  BSSY B1, `(.L_x_53) ;  /* 0x0000006000017945 */ /* 0x000fe20003800000 */
[----:B------:R-:W-:Y:S01]  /*4540*/  PLOP3.LUT P2, PT, P0, PT, PT, 0x8, 0x80 ;  /* 0x000000000080781c */ /* 0x000fe2000074e170 */
[----:B------:R-:W-:-:S12]  /*4550*/  IMAD.MOV.U32 R8, RZ, RZ, -0x1 ;  /* 0xffffffffff087424 */ /* 0x000fd800078e00ff */
[----:B------:R-:W-:Y:S05]  /*4560*/  WARPSYNC.COLLECTIVE R8, `(.L_x_54) ;  /* 0x0000000008087348 */ /* 0x000fea0003c00000 */
[----:B------:R-:W-:Y:S01]  /*4570*/  VOTE.ANY R8, PT, P2 ;  /* 0x0000000000087806 */ /* 0x000fe200010e0100 */
[----:B------:R-:W-:Y:S06]  /*4580*/  ENDCOLLECTIVE ;  /* 0x000000000000791b */ /* 0x000fec0003800000 */
.L_x_54:
[----:B------:R-:W-:Y:S05]  /*4590*/  BSYNC B1 ;  /* 0x0000000000017941 */ /* 0x000fea0003800000 */
.L_x_53:
[----:B------:R-:W-:Y:S01]  /*45a0*/  LOP3.LUT R8, R8, 0x80000000, R45, 0xec, !PT ;  /* 0x8000000008087812 */ /* 0x000fe200078eec2d */
[----:B------:R-:W-:Y:S02]  /*45b0*/  IMAD.MOV.U32 R10, RZ, RZ, 0x1 ;  /* 0x00000001ff0a7424 */ /* 0x000fe400078e00ff */
[----:B------:R-:W-:Y:S02]  /*45c0*/  VIADD R18, R18, 0xffffffe0 ;  /* 0xffffffe012127836 */ /* 0x000fe40000000000 */
[----:B------:R-:W-:-:S05]  /*45d0*/  VIADD R9, R8, 0xffffffff ;  /* 0xffffffff08097836 */ /* 0x000fca0000000000 */
[----:B------:R-:W-:Y:S01]  /*45e0*/  LOP3.LUT R17, R8, R9, RZ, 0xc, !PT ;  /* 0x0000000908117212 */ /* 0x000fe200078e0cff */
[----:B------:R-:W-:-:S03]  /*45f0*/  IMAD.MOV.U32 R8, RZ, RZ, -0x1 ;  /* 0xffffffffff087424 */ /* 0x000fc600078e00ff */
[----:B------:R0:W1:Y:S04]  /*4600*/  POPC R9, R17 ;  /* 0x0000001100097309 */ /* 0x0000680000000000 */
[----:B01----:R-:W-:Y:S05]  /*4610*/  WARPSYNC.COLLECTIVE R8, `(.L_x_55) ;  /* 0x0000000008087348 */ /* 0x003fea0003c00000 */
[----:B-1----:R1:W2:Y:S02]  /*4620*/  SHFL.DOWN P2, R16, R15, R10, R9 ;  /* 0x0800000a0f107389 */ /* 0x0022a40000040009 */
[----:B012---:R-:W-:Y:S05]  /*4630*/  ENDCOLLECTIVE ;  /* 0x000000000000791b */ /* 0x007fea0003800000 */
.L_x_55:
[----:B------:R-:W-:Y:S01]  /*4640*/  ISETP.GE.AND P0, PT, R44, R9, PT ;  /* 0x000000092c00720c */ /* 0x000fe20003f06270 */
[----:B------:R-:W-:-:S03]  /*4650*/  IMAD.MOV.U32 R10, RZ, RZ, 0x2 ;  /* 0x00000002ff0a7424 */ /* 0x000fc600078e00ff */
[----:B------:R-:W-:Y:S02]  /*4660*/  SEL R16, R16, RZ, !P0 ;  /* 0x000000ff10107207 */ /* 0x000fe40004000000 */
[----:B------:R-:W-:-:S03]  /*4670*/  ISETP.GT.AND P0, PT, R33, R9, PT ;  /* 0x000000092100720c */ /* 0x000fc60003f04270 */
[----:B------:R-:W-:-:S10]  /*4680*/  IMAD.IADD R15, R16, 0x1, R15 ;  /* 0x00000001100f7824 */ /* 0x000fd400078e020f */
[----:B------:R-:W-:Y:S05]  /*4690*/  WARPSYNC.COLLECTIVE R8, `(.L_x_56) ;  /* 0x0000000008087348 */ /* 0x000fea0003c00000 */
[----:B------:R0:W1:Y:S02]  /*46a0*/  SHFL.DOWN P2, R16, R15, R10, R9 ;  /* 0x0800000a0f107389 */ /* 0x0000640000040009 */
[----:B01----:R-:W-:Y:S05]  /*46b0*/  ENDCOLLECTIVE ;  /* 0x000000000000791b */ /* 0x003fea0003800000 */
.L_x_56:
[----:B------:R-:W-:Y:S01]  /*46c0*/  IMAD.MOV.U32 R10, RZ, RZ, 0x4 ;  /* 0x00000004ff0a7424 */ /* 0x000fe200078e00ff */
[----:B------:R-:W-:Y:S02]  /*46d0*/  SEL R16, R16, RZ, !P0 ;  /* 0x000000ff10107207 */ /* 0x000fe40004000000 */
[----:B------:R-:W-:-:S03]  /*46e0*/  ISETP.GT.AND P0, PT, R32, R9, PT ;  /* 0x000000092000720c */ /* 0x000fc60003f04270 */
[----:B------:R-:W-:-:S10]  /*46f0*/  IMAD.IADD R15, R15, 0x1, R16 ;  /* 0x000000010f0f7824 */ /* 0x000fd400078e0210 */
[----:B------:R-:W-:Y:S05]  /*4700*/  WARPSYNC.COLLECTIVE R8, `(.L_x_57) ;  /* 0x0000000008087348 */ /* 0x000fea0003c00000 */
[----:B------:R0:W1:Y:S02]  /*4710*/  SHFL.DOWN P2, R16, R15, R10, R9 ;  /* 0x0800000a0f107389 */ /* 0x0000640000040009 */
[----:B01----:R-:W-:Y:S05]  /*4720*/  ENDCOLLECTIVE ;  /* 0x000000000000791b */ /* 0x003fea0003800000 */
.L_x_57:
[----:B------:R-:W-:Y:S01]  /*4730*/  IMAD.MOV.U32 R10, RZ, RZ, 0x8 ;  /* 0x00000008ff0a7424 */ /* 0x000fe200078e00ff */
[----:B------:R-:W-:Y:S02]  /*4740*/  SEL R16, R16, RZ, !P0 ;  /* 0x000000ff10107207 */ /* 0x000fe40004000000 */
[----:B------:R-:W-:-:S03]  /*4750*/  ISETP.GT.AND P0, PT, R19, R9, PT ;  /* 0x000000091300720c */ /* 0x000fc60003f04270 */
[----:B------:R-:W-:-:S10]  /*4760*/  IMAD.IADD R15, R15, 0x1, R16 ;  /* 0x000000010f0f7824 */ /* 0x000fd400078e0210 */
[----:B------:R-:W-:Y:S05]  /*4770*/  WARPSYNC.COLLECTIVE R8, `(.L_x_58) ;  /* 0x0000000008087348 */ /* 0x000fea0003c00000 */
[----:B------:R0:W1:Y:S02]  /*4780*/  SHFL.DOWN P2, R16, R15, R10, R9 ;  /* 0x0800000a0f107389 */ /* 0x0000640000040009 */
[----:B01----:R-:W-:Y:S05]  /*4790*/  ENDCOLLECTIVE ;  /* 0x000000000000791b */ /* 0x003fea0003800000 */
.L_x_58:
[----:B------:R-:W-:Y:S01]  /*47a0*/  IMAD.MOV.U32 R10, RZ, RZ, 0x10 ;  /* 0x00000010ff0a7424 */ /* 0x000fe200078e00ff */
[----:B------:R-:W-:Y:S02]  /*47b0*/  SEL R16, R16, RZ, !P0 ;  /* 0x000000ff10107207 */ /* 0x000fe40004000000 */
[----:B------:R-:W-:-:S03]  /*47c0*/  ISETP.GT.AND P0, PT, R34, R9, PT ;  /* 0x000000092200720c */ /* 0x000fc60003f04270 */
[----:B------:R-:W-:-:S10]  /*47d0*/  IMAD.IADD R15, R15, 0x1, R16 ;  /* 0x000000010f0f7824 */ /* 0x000fd400078e0210 */
[----:B------:R-:W-:Y:S05]  /*47e0*/  WARPSYNC.COLLECTIVE R8, `(.L_x_59) ;  /* 0x0000000008087348 */ /* 0x000fea0003c00000 */
[----:B------:R0:W1:Y:S02]  /*47f0*/  SHFL.DOWN P2, R16, R15, R10, R9 ;  /* 0x0800000a0f107389 */ /* 0x0000640000040009 */
[----:B01----:R-:W-:Y:S05]  /*4800*/  ENDCOLLECTIVE ;  /* 0x000000000000791b */ /* 0x003fea0003800000 */
.L_x_59:
[----:B------:R-:W-:Y:S02]  /*4810*/  SEL R16, R16, RZ, !P0 ;  /* 0x000000ff10107207 */ /* 0x000fe40004000000 */
[----:B------:R-:W-:Y:S02]  /*4820*/  ISETP.NE.AND P0, PT, R14, 0x65, PT ;  /* 0x000000650e00780c */ /* 0x000fe40003f05270 */
[----:B------:R-:W-:-:S11]  /*4830*/  IADD3 R36, PT, PT, R15, R16, R36 ;  /* 0x000000100f247210 */ /* 0x000fd60007ffe024 */
[----:B------:R-:W-:Y:S05]  /*4840*/  WARPSYNC.COLLECTIVE R8, `(.L_x_60) ;  /* 0x0000000008087348 */ /* 0x000fea0003c00000 */
[----:B------:R-:W-:Y:S01]  /*4850*/  VOTE.ALL P0, P0 ;  /* 0x0000000000ff7806 */ /* 0x000fe20000000000 */
[----:B------:R-:W-:-:S12]  /*4860*/  ENDCOLLECTIVE ;  /* 0x000000000000791b */ /* 0x000fd80003800000 */
.L_x_60:
[----:B------:R-:W-:Y:S05]  /*4870*/  BRA `(.L_x_61) ;  /* 0xffffffcc00607947 */ /* 0x000fea000383ffff */
.L_x_20:
[----:B------:R-:W-:Y:S01]  /*4880*/  BSSY B0, `(.L_x_62) ;  /* 0x0000006000007945 */ /* 0x000fe20003800000 */
[----:B------:R-:W-:Y:S01]  /*4890*/  PLOP3.LUT P0, PT, P0, PT, PT, 0x8, 0x80 ;  /* 0x000000000080781c */ /* 0x000fe2000070e170 */
[----:B------:R-:W-:-:S12]  /*48a0*/  IMAD.MOV.U32 R8, RZ, RZ, -0x1 ;  /* 0xffffffffff087424 */ /* 0x000fd800078e00ff */
[----:B------:R-:W-:Y:S05]  /*48b0*/  WARPSYNC.COLLECTIVE R8, `(.L_x_63) ;  /* 0x0000000008087348 */ /* 0x000fea0003c00000 */
[----:B------:R-:W-:Y:S01]  /*48c0*/  VOTE.ANY P0, P0 ;  /* 0x0000000000ff7806 */ /* 0x000fe20000000100 */
[----:B------:R-:W-:-:S12]  /*48d0*/  ENDCOLLECTIVE ;  /* 0x000000000000791b */ /* 0x000fd80003800000 */
.L_x_63:
[----:B------:R-:W-:Y:S05]  /*48e0*/  BSYNC B0 ;  /* 0x0000000000007941 */ /* 0x000fea0003800000 */
.L_x_62:
[----:B------:R-:W-:Y:S05]  /*48f0*/  BRA `(.L_x_64) ;  /* 0xffffffe400787947 */ /* 0x000fea000383ffff */
.L_x_22:
[----:B------:R-:W-:Y:S01]  /*4900*/  BSSY B0, `(.L_x_65) ;  /* 0x0000006000007945 */ /* 0x000fe20003800000 */
[----:B------:R-:W-:Y:S01]  /*4910*/  PLOP3.LUT P0, PT, P0, PT, PT, 0x8, 0x80 ;  /* 0x000000000080781c */ /* 0x000fe2000070e170 */
[----:B------:R-:W-:-:S12]  /*4920*/  IMAD.MOV.U32 R8, RZ, RZ, -0x1 ;  /* 0xffffffffff087424 */ /* 0x000fd800078e00ff */
[----:B------:R-:W-:Y:S05]  /*4930*/  WARPSYNC.COLLECTIVE R8, `(.L_x_66) ;  /* 0x0000000008087348 */ /* 0x000fea0003c00000 */
[----:B------:R-:W-:Y:S01]  /*4940*/  VOTE.ANY P0, P0 ;  /* 0x0000000000ff7806 */ /* 0x000fe20000000100 */
[----:B------:R-:W-:-:S12]  /*4950*/  ENDCOLLECTIVE ;  /* 0x000000000000791b */ /* 0x000fd80003800000 */
.L_x_66:
[----:B------:R-:W-:Y:S05]  /*4960*/  BSYNC B0 ;  /* 0x0000000000007941 */ /* 0x000fea0003800000 */
.L_x_65:
[----:B------:R-:W-:Y:S05]  /*4970*/  BRA `(.L_x_67) ;  /* 0xffffffe4007c7947 */ /* 0x000fea000383ffff */
.L_x_24:
        /* <DEDUP_REMOVED lines=8> */
.L_x_69:
[----:B------:R-:W-:Y:S05]  /*4a00*/  BSYNC B0 ;  /* 0x0000000000007941 */ /* 0x000fea0003800000 */
.L_x_68:
[----:B------:R-:W-:Y:S01]  /*4a10*/  LOP3.LUT R8, R8, 0x80000000, R42, 0xec, !PT ;  /* 0x8000000008087812 */ /* 0x000fe200078eec2a */
[----:B------:R-:W-:Y:S02]  /*4a20*/  IMAD.MOV.U32 R10, RZ, RZ, 0x1 ;  /* 0x00000001ff0a7424 */ /* 0x000fe400078e00ff */
[----:B------:R-:W-:Y:S02]  /*4a30*/  VIADD R19, R35, 0x2 ;  /* 0x0000000223137836 */ /* 0x000fe40000000000 */
[----:B------:R-:W-:-:S05]  /*4a40*/  VIADD R9, R8, 0xffffffff ;  /* 0xffffffff08097836 */ /* 0x000fca0000000000 */
[----:B------:R-:W-:Y:S01]  /*4a50*/  LOP3.LUT R38, R8, R9, RZ, 0xc, !PT ;  /* 0x0000000908267212 */ /* 0x000fe200078e0cff */
[----:B------:R-:W-:-:S05]  /*4a60*/  IMAD.MOV.U32 R8, RZ, RZ, -0x1 ;  /* 0xffffffffff087424 */ /* 0x000fca00078e00ff */
[----:B------:R-:W0:Y:S02]  /*4a70*/  POPC R38, R38 ;  /* 0x0000002600267309 */ /* 0x000e240000000000 */
[----:B0-----:R-:W-:Y:S01]  /*4a80*/  IMAD.MOV.U32 R9, RZ, RZ, R38 ;  /* 0x000000ffff097224 */ /* 0x001fe200078e0026 */
[----:B------:R-:W-:-:S13]  /*4a90*/  ISETP.GT.AND P3, PT, R19, R38, PT ;  /* 0x000000261300720c */ /* 0x000fda0003f64270 */
[----:B------:R-:W-:Y:S05]  /*4aa0*/  WARPSYNC.COLLECTIVE R8, `(.L_x_70) ;  /* 0x0000000008087348 */ /* 0x000fea0003c00000 */
[----:B------:R0:W1:Y:S02]  /*4ab0*/  SHFL.DOWN P2, R16, R15, R10, R9 ;  /* 0x0800000a0f107389 */ /* 0x0000640000040009 */
[----:B01----:R-:W-:Y:S05]  /*4ac0*/  ENDCOLLECTIVE ;  /* 0x000000000000791b */ /* 0x003fea0003800000 */
.L_x_70:
        /* <DEDUP_REMOVED lines=8> */
.L_x_71:
[----:B------:R-:W-:Y:S01]  /*4b50*/  IMAD.MOV.U32 R10, RZ, RZ, 0x4 ;  /* 0x00000004ff0a7424 */ /* 0x000fe200078e00ff */
[----:B------:R-:W-:-:S05]  /*4b60*/  SEL R16, R16, RZ, !P3 ;  /* 0x000000ff10107207 */ /* 0x000fca0005800000 */
[----:B------:R-:W-:Y:S02]  /*4b70*/  IMAD.IADD R19, R17, 0x1, R16 ;  /* 0x0000000111137824 */ /* 0x000fe400078e0210 */
[----:B------:R-:W-:Y:S02]  /*4b80*/  VIADD R17, R35, 0x4 ;  /* 0x0000000423117836 */ /* 0x000fe40000000000 */
[----:B------:R-:W-:-:S03]  /*4b90*/  IMAD.MOV.U32 R15, RZ, RZ, R19 ;  /* 0x000000ffff0f7224 */ /* 0x000fc600078e0013 */
[----:B------:R-:W-:Y:S01]  /*4ba0*/  ISETP.GT.AND P3, PT, R17, R38, PT ;  /* 0x000000261100720c */ /* 0x000fe20003f64270 */
[----:B------:R-:W-:-:S12]  /*4bb0*/  VIADD R17, R35, 0x8 ;  /* 0x0000000823117836 */ /* 0x000fd80000000000 */
[----:B------:R-:W-:Y:S05]  /*4bc0*/  WARPSYNC.COLLECTIVE R8, `(.L_x_72) ;  /* 0x0000000008087348 */ /* 0x000fea0003c00000 */
[----:B------:R0:W1:Y:S02]  /*4bd0*/  SHFL.DOWN P2, R16, R15, R10, R9 ;  /* 0x0800000a0f107389 */ /* 0x0000640000040009 */
[----:B01----:R-:W-:Y:S05]  /*4be0*/  ENDCOLLECTIVE ;  /* 0x000000000000791b */ /* 0x003fea0003800000 */
.L_x_72:
[----:B------:R-:W-:Y:S01]  /*4bf0*/  IMAD.MOV.U32 R10, RZ, RZ, 0x8 ;  /* 0x00000008ff0a7424 */ /* 0x000fe200078e00ff */
[----:B------:R-:W-:Y:S02]  /*4c00*/  SEL R16, R16, RZ, !P3 ;  /* 0x000000ff10107207 */ /* 0x000fe40005800000 */
[----:B------:R-:W-:-:S03]  /*4c10*/  ISETP.GT.AND P3, PT, R17, R38, PT ;  /* 0x000000261100720c */ /* 0x000fc60003f64270 */
[----:B------:R-:W-:Y:S02]  /*4c20*/  IMAD.IADD R37, R19, 0x1, R16 ;  /* 0x0000000113257824 */ /* 0x000fe400078e0210 */
[----:B------:R-:W-:Y:S02]  /*4c30*/  VIADD R19, R35, 0x10 ;  /* 0x0000001023137836 */ /* 0x000fe40000000000 */
[----:B------:R-:W-:-:S07]  /*4c40*/  IMAD.MOV.U32 R15, RZ, RZ, R37 ;  /* 0x000000ffff0f7224 */ /* 0x000fce00078e0025 */
[----:B------:R-:W-:Y:S05]  /*4c50*/  WARPSYNC.COLLECTIVE R8, `(.L_x_73) ;  /* 0x0000000008087348 */ /* 0x000fea0003c00000 */
[----:B------:R0:W1:Y:S02]  /*4c60*/  SHFL.DOWN P2, R16, R15, R10, R9 ;  /* 0x0800000a0f107389 */ /* 0x0000640000040009 */
[----:B01----:R-:W-:Y:S05]  /*4c70*/  ENDCOLLECTIVE ;  /* 0x000000000000791b */ /* 0x003fea0003800000 */
.L_x_73:
[----:B------:R-:W-:Y:S01]  /*4c80*/  IMAD.MOV.U32 R10, RZ, RZ, 0x10 ;  /* 0x00000010ff0a7424 */ /* 0x000fe200078e00ff */
[----:B------:R-:W-:-:S05]  /*4c90*/  SEL R16, R16, RZ, !P3 ;  /* 0x000000ff10107207 */ /* 0x000fca0005800000 */
[----:B------:R-:W-:-:S04]  /*4ca0*/  IMAD.IADD R17, R37, 0x1, R16 ;  /* 0x0000000125117824 */ /* 0x000fc800078e0210 */
[----:B------:R-:W-:-:S07]  /*4cb0*/  IMAD.MOV.U32 R15, RZ, RZ, R17 ;  /* 0x000000ffff0f7224 */ /* 0x000fce00078e0011 */
[----:B------:R-:W-:Y:S05]  /*4cc0*/  WARPSYNC.COLLECTIVE R8, `(.L_x_74) ;  /* 0x0000000008087348 */ /* 0x000fea0003c00000 */
[----:B------:R0:W1:Y:S02]  /*4cd0*/  SHFL.DOWN P2, R16, R15, R10, R9 ;  /* 0x0800000a0f107389 */ /* 0x0000640000040009 */
[----:B01----:R-:W-:Y:S05]  /*4ce0*/  ENDCOLLECTIVE ;  /* 0x000000000000791b */ /* 0x003fea0003800000 */
.L_x_74:
        /* <DEDUP_REMOVED lines=10> */
.L_x_75:
[----:B------:R-:W-:Y:S05]  /*4d90*/  BRA `(.L_x_76) ;  /* 0xffffffe400107947 */ /* 0x000fea000383ffff */
.L_x_26:
[----:B------:R-:W-:Y:S01]  /*4da0*/  BSSY B0, `(.L_x_77) ;  /* 0x0000006000007945 */ /* 0x000fe20003800000 */
[----:B------:R-:W-:Y:S01]  /*4db0*/  PLOP3.LUT P0, PT, P0, PT, PT, 0x8, 0x80 ;  /* 0x000000000080781c */ /* 0x000fe2000070e170 */
[----:B------:R-:W-:-:S12]  /*4dc0*/  IMAD.MOV.U32 R8, RZ, RZ, -0x1 ;  /* 0xffffffffff087424 */ /* 0x000fd800078e00ff */
[----:B------:R-:W-:Y:S05]  /*4dd0*/  WARPSYNC.COLLECTIVE R8, `(.L_x_78) ;  /* 0x0000000008087348 */ /* 0x000fea0003c00000 */
[----:B------:R-:W-:Y:S01]  /*4de0*/  VOTE.ANY P0, P0 ;  /* 0x0000000000ff7806 */ /* 0x000fe20000000100 */
[----:B------:R-:W-:-:S12]  /*4df0*/  ENDCOLLECTIVE ;  /* 0x000000000000791b */ /* 0x000fd80003800000 */
.L_x_78:
[----:B------:R-:W-:Y:S05]  /*4e00*/  BSYNC B0 ;  /* 0x0000000000007941 */ /* 0x000fea0003800000 */
.L_x_77:
[----:B------:R-:W-:Y:S05]  /*4e10*/  BRA `(.L_x_79) ;  /* 0xffffffe400207947 */ /* 0x000fea000383ffff */
.L_x_28:
[----:B------:R-:W-:Y:S01]  /*4e20*/  BSSY B0, `(.L_x_80) ;  /* 0x0000006000007945 */ /* 0x000fe20003800000 */
[----:B------:R-:W-:Y:S01]  /*4e30*/  PLOP3.LUT P0, PT, P0, PT, PT, 0x8, 0x80 ;  /* 0x000000000080781c */ /* 0x000fe2000070e170 */
[----:B------:R-:W-:-:S12]  /*4e40*/  IMAD.MOV.U32 R8, RZ, RZ, -0x1 ;  /* 0xffffffffff087424 */ /* 0x000fd800078e00ff */
[----:B------:R-:W-:Y:S05]  /*4e50*/  WARPSYNC.COLLECTIVE R8, `(.L_x_81) ;  /* 0x0000000008087348 */ /* 0x000fea0003c00000 */
[----:B------:R-:W-:Y:S01]  /*4e60*/  VOTE.ANY P0, P0 ;  /* 0x0000000000ff7806 */ /* 0x000fe20000000100 */
[----:B------:R-:W-:-:S12]  /*4e70*/  ENDCOLLECTIVE ;  /* 0x000000000000791b */ /* 0x000fd80003800000 */
.L_x_81:
[----:B------:R-:W-:Y:S05]  /*4e80*/  BSYNC B0 ;  /* 0x0000000000007941 */ /* 0x000fea0003800000 */
.L_x_80:
[----:B------:R-:W-:Y:S05]  /*4e90*/  BRA `(.L_x_82) ;  /* 0xffffffe400247947 */ /* 0x000fea000383ffff */
.L_x_30:
[----:B------:R-:W-:Y:S01]  /*4ea0*/  BSSY B0, `(.L_x_83) ;  /* 0x0000006000007945 */ /* 0x000fe20003800000 */
[----:B------:R-:W-:Y:S01]  /*4eb0*/  PLOP3.LUT P2, PT, P0, PT, PT, 0x8, 0x80 ;  /* 0x000000000080781c */ /* 0x000fe2000074e170 */
[----:B------:R-:W-:-:S12]  /*4ec0*/  IMAD.MOV.U32 R8, RZ, RZ, -0x1 ;  /* 0xffffffffff087424 */ /* 0x000fd800078e00ff */
[----:B------:R-:W-:Y:S05]  /*4ed0*/  WARPSYNC.COLLECTIVE R8, `(.L_x_84) ;  /* 0x0000000008087348 */ /* 0x000fea0003c00000 */
[----:B------:R-:W-:Y:S01]  /*4ee0*/  VOTE.ANY R8, PT, P2 ;  /* 0x0000000000087806 */ /* 0x000fe200010e0100 */
[----:B------:R-:W-:Y:S06]  /*4ef0*/  ENDCOLLECTIVE ;  /* 0x000000000000791b */ /* 0x000fec0003800000 */
.L_x_84:
[----:B------:R-:W-:Y:S05]  /*4f00*/  BSYNC B0 ;  /* 0x0000000000007941 */ /* 0x000fea0003800000 */
.L_x_83:
        /* <DEDUP_REMOVED lines=10> */
.L_x_85:
[----:B------:R-:W-:Y:S01]  /*4fb0*/  ISETP.GE.AND P0, PT, R35, R9, PT ;  /* 0x000000092300720c */ /* 0x000fe20003f06270 */
[----:B------:R-:W-:-:S03]  /*4fc0*/  IMAD.MOV.U32 R10, RZ, RZ, 0x2 ;  /* 0x00000002ff0a7424 */ /* 0x000fc600078e00ff */
[----:B------:R-:W-:-:S05]  /*4fd0*/  SEL R16, R16, RZ, !P0 ;  /* 0x000000ff10107207 */ /* 0x000fca0004000000 */
[----:B------:R-:W-:Y:S02]  /*4fe0*/  IMAD.IADD R44, R16, 0x1, R15 ;  /* 0x00000001102c7824 */ /* 0x000fe400078e020f */
[----:B------:R-:W-:Y:S02]  /*4ff0*/  VIADD R16, R35, 0x2 ;  /* 0x0000000223107836 */ /* 0x000fe40000000000 */
[----:B------:R-:W-:-:S03]  /*5000*/  IMAD.MOV.U32 R15, RZ, RZ, R44 ;  /* 0x000000ffff0f7224 */ /* 0x000fc600078e002c */
[----:B------:R-:W-:-:S13]  /*5010*/  ISETP.GT.AND P0, PT, R16, R9, PT ;  /* 0x000000091000720c */ /* 0x000fda0003f04270 */
[----:B------:R-:W-:Y:S05]  /*5020*/  WARPSYNC.COLLECTIVE R8, `(.L_x_86) ;  /* 0x0000000008087348 */ /* 0x000fea0003c00000 */
[----:B------:R0:W1:Y:S02]  /*5030*/  SHFL.DOWN P2, R16, R15, R10, R9 ;  /* 0x0800000a0f107389 */ /* 0x0000640000040009 */
[----:B01----:R-:W-:Y:S05]  /*5040*/  ENDCOLLECTIVE ;  /* 0x000000000000791b */ /* 0x003fea0003800000 */
.L_x_86:
[----:B------:R-:W-:Y:S01]  /*5050*/  IMAD.MOV.U32 R10, RZ, RZ, 0x4 ;  /* 0x00000004ff0a7424 */ /* 0x000fe200078e00ff */
[----:B------:R-:W-:Y:S01]  /*5060*/  SEL R17, R16, RZ, !P0 ;  /* 0x000000ff10117207 */ /* 0x000fe20004000000 */
[----:B------:R-:W-:-:S04]  /*5070*/  VIADD R16, R35, 0x4 ;  /* 0x0000000423107836 */ /* 0x000fc80000000000 */
[----:B------:R-:W-:Y:S01]  /*5080*/  IMAD.IADD R17, R44, 0x1, R17 ;  /* 0x000000012c117824 */ /* 0x000fe200078e0211 */
[----:B------:R-:W-:-:S03]  /*5090*/  ISETP.GT.AND P0, PT, R16, R9, PT ;  /* 0x000000091000720c */ /* 0x000fc60003f04270 */
[----:B------:R-:W-:-:S10]  /*50a0*/  IMAD.MOV.U32 R15, RZ, RZ, R17 ;  /* 0x000000ffff0f7224 */ /* 0x000fd400078e0011 */
[----:B------:R-:W-:Y:S05]  /*50b0*/  WARPSYNC.COLLECTIVE R8, `(.L_x_87) ;  /* 0x0000000008087348 */ /* 0x000fea0003c00000 */
[----:B------:R0:W1:Y:S02]  /*50c0*/  SHFL.DOWN P2, R16, R15, R10, R9 ;  /* 0x0800000a0f107389 */ /* 0x0000640000040009 */
[----:B01----:R-:W-:Y:S05]  /*50d0*/  ENDCOLLECTIVE ;  /* 0x000000000000791b */ /* 0x003fea0003800000 */
.L_x_87:
[----:B------:R-:W-:Y:S01]  /*50e0*/  IMAD.MOV.U32 R10, RZ, RZ, 0x8 ;  /* 0x00000008ff0a7424 */ /* 0x000fe200078e00ff */
[----:B------:R-:W-:-:S05]  /*50f0*/  SEL R16, R16, RZ, !P0 ;  /* 0x000000ff10107207 */ /* 0x000fca0004000000 */
[----:B------:R-:W-:Y:S02]  /*5100*/  IMAD.IADD R45, R17, 0x1, R16 ;  /* 0x00000001112d7824 */ /* 0x000fe400078e0210 */
[C---:B------:R-:W-:Y:S02]  /*5110*/  VIADD R16, R35.reuse, 0x8 ;  /* 0x0000000823107836 */ /* 0x040fe40000000000 */
[----:B------:R-:W-:Y:S02]  /*5120*/  IMAD.MOV.U32 R15, RZ, RZ, R45 ;  /* 0x000000ffff0f7224 */ /* 0x000fe400078e002d */
[----:B------:R-:W-:Y:S01]  /*5130*/  VIADD R17, R35, 0x10 ;  /* 0x0000001023117836 */ /* 0x000fe20000000000 */
[----:B------:R-:W-:-:S13]  /*5140*/  ISETP.GT.AND P0, PT, R16, R9, PT ;  /* 0x000000091000720c */ /* 0x000fda0003f04270 */
[----:B------:R-:W-:Y:S05]  /*5150*/  WARPSYNC.COLLECTIVE R8, `(.L_x_88) ;  /* 0x0000000008087348 */ /* 0x000fea0003c00000 */
[----:B------:R0:W1:Y:S02]  /*5160*/  SHFL.DOWN P2, R16, R15, R10, R9 ;  /* 0x0800000a0f107389 */ /* 0x0000640000040009 */
[----:B01----:R-:W-:Y:S05]  /*5170*/  ENDCOLLECTIVE ;  /* 0x000000000000791b */ /* 0x003fea0003800000 */
.L_x_88:
[----:B------:R-:W-:Y:S01]  /*5180*/  IMAD.MOV.U32 R10, RZ, RZ, 0x10 ;  /* 0x00000010ff0a7424 */ /* 0x000fe200078e00ff */
[----:B------:R-:W-:Y:S02]  /*5190*/  SEL R16, R16, RZ, !P0 ;  /* 0x000000ff10107207 */ /* 0x000fe40004000000 */
[----:B------:R-:W-:-:S03]  /*51a0*/  ISETP.GT.AND P0, PT, R17, R9, PT ;  /* 0x000000091100720c */ /* 0x000fc60003f04270 */
[----:B------:R-:W-:-:S04]  /*51b0*/  IMAD.IADD R44, R45, 0x1, R16 ;  /* 0x000000012d2c7824 */ /* 0x000fc800078e0210 */
[----:B------:R-:W-:-:S07]  /*51c0*/  IMAD.MOV.U32 R15, RZ, RZ, R44 ;  /* 0x000000ffff0f7224 */ /* 0x000fce00078e002c */
[----:B------:R-:W-:Y:S05]  /*51d0*/  WARPSYNC.COLLECTIVE R8, `(.L_x_89) ;  /* 0x0000000008087348 */ /* 0x000fea0003c00000 */
[----:B------:R0:W1:Y:S02]  /*51e0*/  SHFL.DOWN P2, R16, R15, R10, R9 ;  /* 0x0800000a0f107389 */ /* 0x0000640000040009 */
[----:B01----:R-:W-:Y:S05]  /*51f0*/  ENDCOLLECTIVE ;  /* 0x000000000000791b */ /* 0x003fea0003800000 */
.L_x_89:
[----:B------:R-:W-:Y:S02]  /*5200*/  SEL R16, R16, RZ, !P0 ;  /* 0x000000ff10107207 */ /* 0x000fe40004000000 */
[----:B------:R-:W-:Y:S02]  /*5210*/  ISETP.NE.AND P0, PT, R14, 0x65, PT ;  /* 0x000000650e00780c */ /* 0x000fe40003f05270 */
[----:B------:R-:W-:-:S11]  /*5220*/  IADD3 R19, PT, PT, R44, R16, R19 ;  /* 0x000000102c137210 */ /* 0x000fd60007ffe013 */
[----:B------:R-:W-:Y:S05]  /*5230*/  WARPSYNC.COLLECTIVE R8, `(.L_x_90) ;  /* 0x0000000008087348 */ /* 0x000fea0003c00000 */
[----:B------:R-:W-:Y:S01]  /*5240*/  VOTE.ALL P0, P0 ;  /* 0x0000000000ff7806 */ /* 0x000fe20000000000 */
[----:B------:R-:W-:-:S12]  /*5250*/  ENDCOLLECTIVE ;  /* 0x000000000000791b */ /* 0x000fd80003800000 */
.L_x_90:
[----:B------:R-:W-:Y:S05]  /*5260*/  BRA `(.L_x_91) ;  /* 0xffffffe000c07947 */ /* 0x000fea000383ffff */
.L_x_92:
[----:B------:R-:W-:-:S00]  /*5270*/  BRA `(.L_x_92) ;  /* 0xfffffffc00fc7947 */ /* 0x000fc0000383ffff */
[----:B------:R-:W-:-:S00]  /*5280*/  NOP ;  /* 0x0000000000007918 */ /* 0x000fc00000000000 */
[----:B------:R-:W-:-:S00]  /*5290*/  NOP ;  /* 0x0000000000007918 */ /* 0x000fc00000000000 */
[----:B------:R-:W-:-:S00]  /*52a0*/  NOP ;  /* 0x0000000000007918 */ /* 0x000fc00000000000 */
[----:B------:R-:W-:-:S00]  /*52b0*/  NOP ;  /* 0x0000000000007918 */ /* 0x000fc00000000000 */
[----:B------:R-:W-:-:S00]  /*52c0*/  NOP ;  /* 0x0000000000007918 */ /* 0x000fc00000000000 */
[----:B------:R-:W-:-:S00]  /*52d0*/  NOP ;  /* 0x0000000000007918 */ /* 0x000fc00000000000 */
[----:B------:R-:W-:-:S00]  /*52e0*/  NOP ;  /* 0x0000000000007918 */ /* 0x000fc00000000000 */
[----:B------:R-:W-:-:S00]  /*52f0*/  NOP ;  /* 0x0000000000007918 */ /* 0x000fc00000000000 */
.L_x_198:


//--------------------- .text._ZN3cub18CUB_300001_SM_10006detail4scan16DeviceScanKernelINS2_10policy_hubIiiijN4cuda3std3__44plusIvEEE10Policy1000EN6thrust24THRUST_300001_SM_1000_NS10device_ptrIiEESF_NS0_13ScanTileStateIiLb1EEES9_NS0_8NullTypeEjiLb0ESI_EEvT0_T1_T2_iT3_T4_T5_ --------------------------
	.section	.text._ZN3cub18CUB_300001_SM_10006detail4scan16DeviceScanKernelINS2_10policy_hubIiiijN4cuda3std3__44plusIvEEE10Policy1000EN6thrust24THRUST_300001_SM_1000_NS10device_ptrIiEESF_NS0_13ScanTileStateIiLb1EEES9_NS0_8NullTypeEjiLb0ESI_EEvT0_T1_T2_iT3_T4_T5_,"ax",@progbits
	.align	128
        .global         _ZN3cub18CUB_300001_SM_10006detail4scan16DeviceScanKernelINS2_10policy_hubIiiijN4cuda3std3__44plusIvEEE10Policy1000EN6thrust24THRUST_300001_SM_1000_NS10device_ptrIiEESF_NS0_13ScanTileStateIiLb1EEES9_NS0_8NullTypeEjiLb0ESI_EEvT0_T1_T2_iT3_T4_T5_
        .type           _ZN3cub18CUB_300001_SM_10006detail4scan16DeviceScanKernelINS2_10policy_hubIiiijN4cuda3std3__44plusIvEEE10Policy1000EN6thrust24THRUST_300001_SM_1000_NS10device_ptrIiEESF_NS0_13ScanTileStateIiLb1EEES9_NS0_8NullTypeEjiLb0ESI_EEvT0_T1_T2_iT3_T4_T5_,@function
        .size           _ZN3cub18CUB_300001_SM_10006detail4scan16DeviceScanKernelINS2_10policy_hubIiiijN4cuda3std3__44plusIvEEE10Policy1000EN6thrust24THRUST_300001_SM_1000_NS10device_ptrIiEESF_NS0_13ScanTileStateIiLb1EEES9_NS0_8NullTypeEjiLb0ESI_EEvT0_T1_T2_iT3_T4_T5_,(.L_x_199 - _ZN3cub18CUB_300001_SM_10006detail4scan16DeviceScanKernelINS2_10policy_hubIiiijN4cuda3std3__44plusIvEEE10Policy1000EN6thrust24THRUST_300001_SM_1000_NS10device_ptrIiEESF_NS0_13ScanTileStateIiLb1EEES9_NS0_8NullTypeEjiLb0ESI_EEvT0_T1_T2_iT3_T4_T5_)
        .other          _ZN3cub18CUB_300001_SM_10006detail4scan16DeviceScanKernelINS2_10policy_hubIiiijN4cuda3std3__44plusIvEEE10Policy1000EN6thrust24THRUST_300001_SM_1000_NS10device_ptrIiEESF_NS0_13ScanTileStateIiLb1EEES9_NS0_8NullTypeEjiLb0ESI_EEvT0_T1_T2_iT3_T4_T5_,@"STO_CUDA_ENTRY STV_DEFAULT"
_ZN3cub18CUB_300001_SM_10006detail4scan16DeviceScanKernelINS2_10policy_hubIiiijN4cuda3std3__44plusIvEEE10Policy1000EN6thrust24THRUST_300001_SM_1000_NS10device_ptrIiEESF_NS0_13ScanTileStateIiLb1EEES9_NS0_8NullTypeEjiLb0ESI_EEvT0_T1_T2_iT3_T4_T5_:
.text._ZN3cub18CUB_300001_SM_10006detail4scan16DeviceScanKernelINS2_10policy_hubIiiijN4cuda3std3__44plusIvEEE10Policy1000EN6thrust24THRUST_300001_SM_1000_NS10device_ptrIiEESF_NS0_13ScanTileStateIiLb1EEES9_NS0_8NullTypeEjiLb0ESI_EEvT0_T1_T2_iT3_T4_T5_:
[----:B------:R-:W-:Y:S08]  /*0000*/  LDC R1, c[0x0][0x37c] ;  /* 0x0000df00ff017b82 */ /* 0x000ff00000000800 */
[----:B------:R-:W0:Y:S01]  /*0010*/  S2UR UR4, SR_CTAID.X ;  /* 0x00000000000479c3 */ /* 0x000e220000002500 */
[----:B------:R-:W1:Y:S01]  /*0020*/  LDCU UR5, c[0x0][0x3a0] ;  /* 0x00007400ff0577ac */ /* 0x000e620008000800 */
[----:B------:R-:W2:Y:S06]  /*0030*/  LDCU.64 UR8, c[0x0][0x358] ;  /* 0x00006b00ff0877ac */ /* 0x000eac0008000a00 */
[----:B------:R-:W0:Y:S02]  /*0040*/  LDC R42, c[0x0][0x398] ;  /* 0x0000e600ff2a7b82 */ /* 0x000e240000000800 */
[----:B0-----:R-:W-:-:S04]  /*0050*/  VIADD R42, R42, UR4 ;  /* 0x000000042a2a7c36 */ /* 0x001fc80008000000 */
[----:B------:R-:W-:-:S05]  /*0060*/  IMAD R3, R42, 0x2100, RZ ;  /* 0x000021002a037824 */ /* 0x000fca00078e02ff */
[----:B-1----:R-:W-:-:S04]  /*0070*/  IADD3 R0, PT, PT, -R3, UR5, RZ ;  /* 0x0000000503007c10 */ /* 0x002fc8000fffe1ff */
[----:B------:R-:W-:-:S13]  /*0080*/  ISETP.GE.U32.AND P0, PT, R0, 0x2101, PT ;  /* 0x000021010000780c */ /* 0x000fda0003f06070 */
[----:B--2---:R-:W-:Y:S05]  /*0090*/  @!P0 BRA `(.L_x_93) ;  /* 0x0000001c00a88947 */ /* 0x004fea0003800000 */
[----:B------:R-:W0:Y:S01]  /*00a0*/  S2R R16, SR_TID.X ;  /* 0x0000000000107919 */ /* 0x000e220000002100 */
[----:B------:R-:W1:Y:S01]  /*00b0*/  LDCU.64 UR4, c[0x0][0x380] ;  /* 0x00007000ff0477ac */ /* 0x000e620008000a00 */
[C---:B0-----:R-:W-:Y:S02]  /*00c0*/  LOP3.LUT R0, R16.reuse, 0x1f, RZ, 0xc0, !PT ;  /* 0x0000001f10007812 */ /* 0x041fe400078ec0ff */
[----:B------:R-:W-:-:S05]  /*00d0*/  LOP3.LUT R5, R16, 0x3e0, RZ, 0xc0, !PT ;  /* 0x000003e010057812 */ /* 0x000fca00078ec0ff */
[----:B------:R-:W-:-:S05]  /*00e0*/  IMAD R0, R5, 0x16, R0 ;  /* 0x0000001605007824 */ /* 0x000fca00078e0200 */
[----:B------:R-:W-:-:S05]  /*00f0*/  IADD3 R0, P0, PT, R3, R0, RZ ;  /* 0x0000000003007210 */ /* 0x000fca0007f1e0ff */
[----:B------:R-:W-:Y:S02]  /*0100*/  IMAD.X R3, RZ, RZ, RZ, P0 ;  /* 0x000000ffff037224 */ /* 0x000fe400000e06ff */
        /* <DEDUP_REMOVED lines=30> */
[----:B------:R-:W-:Y:S01]  /*02f0*/  ISETP.NE.AND P0, PT, R42, RZ, PT ;  /* 0x000000ff2a00720c */ /* 0x000fe20003f05270 */
        /* <DEDUP_REMOVED lines=28> */
[----:B------:R0:W1:Y:S04]  /*04c0*/  LDS.64 R36, [R27] ;  /* 0x000000001b247984 */ /* 0x0000680000000a00 */
[----:B------:R0:W2:Y:S04]  /*04d0*/  LDS.64 R34, [R27+0x8] ;  /* 0x000008001b227984 */ /* 0x0000a80000000a00 */
[----:B------:R0:W3:Y:S04]  /*04e0*/  LDS.64 R32, [R27+0x10] ;  /* 0x000010001b207984 */ /* 0x0000e80000000a00 */
[----:B------:R0:W4:Y:S04]  /*04f0*/  LDS.64 R18, [R27+0x18] ;  /* 0x000018001b127984 */ /* 0x0001280000000a00 */
[----:B------:R0:W0:Y:S04]  /*0500*/  LDS.64 R14, [R27+0x20] ;  /* 0x000020001b0e7984 */ /* 0x0000280000000a00 */
[----:B------:R0:W0:Y:S04]  /*0510*/  LDS.64 R12, [R27+0x28] ;  /* 0x000028001b0c7984 */ /* 0x0000280000000a00 */
[----:B------:R0:W0:Y:S04]  /*0520*/  LDS.64 R10, [R27+0x30] ;  /* 0x000030001b0a7984 */ /* 0x0000280000000a00 */
[----:B------:R0:W0:Y:S04]  /*0530*/  LDS.64 R8, [R27+0x38] ;  /* 0x000038001b087984 */ /* 0x0000280000000a00 */
[----:B------:R0:W0:Y:S04]  /*0540*/  LDS.64 R6, [R27+0x40] ;  /* 0x000040001b067984 */ /* 0x0000280000000a00 */
[----:B------:R0:W0:Y:S04]  /*0550*/  LDS.64 R4, [R27+0x48] ;  /* 0x000048001b047984 */ /* 0x0000280000000a00 */
[----:B------:R0:W0:Y:S01]  /*0560*/  LDS.64 R2, [R27+0x50] ;  /* 0x000050001b027984 */ /* 0x0000220000000a00 */
[----:B------:R-:W-:Y:S06]  /*0570*/  BAR.SYNC.DEFER_BLOCKING 0x0 ;  /* 0x0000000000007b1d */ /* 0x000fec0000010000 */
[----:B-1----:R-:W-:Y:S05]  /*0580*/  @P0 BRA `(.L_x_95) ;  /* 0x00000004001c0947 */ /* 0x002fea0003800000 */
[----:B0-2---:R-:W-:Y:S02]  /*0590*/  IADD3 R17, PT, PT, R34, R37, R36 ;  /* 0x0000002522117210 */ /* 0x005fe40007ffe024 */
[C---:B------:R-:W-:Y:S02]  /*05a0*/  ISETP.NE.AND P1, PT, R39.reuse, 0x1f, PT ;  /* 0x0000001f2700780c */ /* 0x040fe40003f25270 */
[----:B---3--:R-:W-:Y:S02]  /*05b0*/  IADD3 R17, PT, PT, R32, R35, R17 ;  /* 0x0000002320117210 */ /* 0x008fe40007ffe011 */
[----:B------:R-:W-:Y:S02]  /*05c0*/  ISETP.GE.U32.AND P2, PT, R16, 0x20, PT ;  /* 0x000000201000780c */ /* 0x000fe40003f46070 */
[----:B----4-:R-:W-:Y:S02]  /*05d0*/  IADD3 R17, PT, PT, R18, R33, R17 ;  /* 0x0000002112117210 */ /* 0x010fe40007ffe011 */
[----:B------:R-:W-:-:S02]  /*05e0*/  ISETP.NE.AND P3, PT, R39, RZ, PT ;  /* 0x000000ff2700720c */ /* 0x000fc40003f65270 */
[----:B------:R-:W-:-:S03]  /*05f0*/  IADD3 R17, PT, PT, R14, R19, R17 ;  /* 0x000000130e117210 */ /* 0x000fc60007ffe011 */
[----:B------:R-:W-:Y:S02]  /*0600*/  @!P1 LEA R43, R40, UR4, 0x2 ;  /* 0x00000004282b9c11 */ /* 0x000fe4000f8e10ff */
[----:B------:R-:W-:-:S04]  /*0610*/  IADD3 R17, PT, PT, R12, R15, R17 ;  /* 0x0000000f0c117210 */ /* 0x000fc80007ffe011 */
[----:B------:R-:W-:-:S04]  /*0620*/  IADD3 R17, PT, PT, R10, R13, R17 ;  /* 0x0000000d0a117210 */ /* 0x000fc80007ffe011 */
[----:B------:R-:W-:-:S04]  /*0630*/  IADD3 R17, PT, PT, R8, R11, R17 ;  /* 0x0000000b08117210 */ /* 0x000fc80007ffe011 */
[----:B------:R-:W-:-:S04]  /*0640*/  IADD3 R17, PT, PT, R6, R9, R17 ;  /* 0x0000000906117210 */ /* 0x000fc80007ffe011 */
[----:B------:R-:W-:-:S04]  /*0650*/  IADD3 R17, PT, PT, R4, R7, R17 ;  /* 0x0000000704117210 */ /* 0x000fc80007ffe011 */
[----:B------:R-:W-:-:S05]  /*0660*/  IADD3 R20, PT, PT, R2, R5, R17 ;  /* 0x0000000502147210 */ /* 0x000fca0007ffe011 */
[----:B------:R-:W-:-:S05]  /*0670*/  IMAD.IADD R17, R3, 0x1, R20 ;  /* 0x0000000103117824 */ /* 0x000fca00078e0214 */
        /* <DEDUP_REMOVED lines=10> */
[----:B------:R-:W-:-:S04]  /*0720*/  ISETP.NE.AND P0, PT, R40, 0x2, PT ;  /* 0x000000022800780c */ /* 0x000fc80003f05270 */
        /* <DEDUP_REMOVED lines=8> */
[----:B------:R-:W-:Y:S01]  /*07b0*/  SEL R20, R21, R20, !P0 ;  /* 0x0000001415147207 */ /* 0x000fe20004000000 */
[----:B------:R-:W-:Y:S01]  /*07c0*/  IMAD.IADD R21, R42, 0x1, -R17 ;  /* 0x000000012a157824 */ /* 0x000fe200078e0a11 */
[----:B------:R-:W-:Y:S01]  /*07d0*/  ISETP.NE.AND P0, PT, R40, 0x3, PT ;  /* 0x000000032800780c */ /* 0x000fe20003f05270 */
[----:B------:R-:W-:-:S03]  /*07e0*/  IMAD.IADD R23, R23, 0x1, R22 ;  /* 0x0000000117177824 */ /* 0x000fc600078e0216 */
[----:B------:R-:W-:Y:S01]  /*07f0*/  SEL R20, R22, R20, !P0 ;  /* 0x0000001416147207 */ /* 0x000fe20004000000 */
[----:B-1----:R-:W-:Y:S01]  /*0800*/  IMAD.IADD R24, R23, 0x1, R24 ;  /* 0x0000000117187824 */ /* 0x002fe200078e0218 */
[C---:B------:R-:W-:Y:S02]  /*0810*/  ISETP.NE.AND P0, PT, R40.reuse, 0x4, PT ;  /* 0x000000042800780c */ /* 0x040fe40003f05270 */
[----:B------:R-:W-:Y:S01]  /*0820*/  SEL R17, R21, RZ, P3 ;  /* 0x000000ff15117207 */ /* 0x000fe20001800000 */
        /* <DEDUP_REMOVED lines=18> */
[----:B------:R-:W-:Y:S02]  /*0950*/  ISETP.NE.AND P1, PT, R40, 0xb, PT ;  /* 0x0000000b2800780c */ /* 0x000fe40003f25270 */
[----:B------:R-:W-:Y:S02]  /*0960*/  SEL R20, R29, R20, !P0 ;  /* 0x000000141d147207 */ /* 0x000fe40004000000 */
[----:B------:R-:W-:-:S02]  /*0970*/  ISETP.NE.AND P0, PT, R16, RZ, PT ;  /* 0x000000ff1000720c */ /* 0x000fc40003f05270 */
[----:B------:R-:W-:-:S05]  /*0980*/  SEL R20, R30, R20, !P1 ;  /* 0x000000141e147207 */ /* 0x000fca0004800000 */
[----:B------:R-:W-:-:S06]  /*0990*/  @P2 IMAD.IADD R21, R20, 0x1, R17 ;  /* 0x0000000114152824 */ /* 0x000fcc00078e0211 */
[----:B------:R-:W-:Y:S05]  /*09a0*/  @P0 BRA `(.L_x_96) ;  /* 0x0000000c00f00947 */ /* 0x000fea0003800000 */
[----:B------:R-:W0:Y:S01]  /*09b0*/  LDC.64 R16, c[0x0][0x390] ;  /* 0x0000e400ff107b82 */ /* 0x000e220000000a00 */
[----:B------:R-:W-:Y:S02]  /*09c0*/  IMAD.MOV.U32 R30, RZ, RZ, 0x65 ;  /* 0x00000065ff1e7424 */ /* 0x000fe400078e00ff */
[----:B------:R-:W-:-:S03]  /*09d0*/  IMAD.MOV.U32 R21, RZ, RZ, RZ ;  /* 0x000000ffff157224 */ /* 0x000fc600078e00ff */
[----:B0-----:R0:W-:Y:S01]  /*09e0*/  ST.E.64.STRONG.GPU desc[UR8][R16.64+0x100], R30 ;  /* 0x0001001e10007985 */ /* 0x0011e2000c10fb08 */
[----:B------:R-:W-:Y:S05]  /*09f0*/  BRA `(.L_x_96) ;  /* 0x0000000c00dc7947 */ /* 0x000fea0003800000 */
.L_x_95:
[----:B0-2---:R-:W-:Y:S02]  /*0a00*/  IADD3 R17, PT, PT, R34, R37, R36 ;  /* 0x0000002522117210 */ /* 0x005fe40007ffe024 */
[C---:B------:R-:W-:Y:S02]  /*0a10*/  ISETP.NE.AND P1, PT, R39.reuse, 0x1f, PT ;  /* 0x0000001f2700780c */ /* 0x040fe40003f25270 */
[----:B---3--:R-:W-:Y:S02]  /*0a20*/  IADD3 R17, PT, PT, R32, R35, R17 ;  /* 0x0000002320117210 */ /* 0x008fe40007ffe011 */
[----:B------:R-:W-:Y:S02]  /*0a30*/  ISETP.NE.AND P2, PT, R39, RZ, PT ;  /* 0x000000ff2700720c */ /* 0x000fe40003f45270 */
[----:B----4-:R-:W-:-:S04]  /*0a40*/  IADD3 R17, PT, PT, R18, R33, R17 ;  /* 0x0000002112117210 */ /* 0x010fc80007ffe011 */
        /* <DEDUP_REMOVED lines=56> */
[----:B------:R-:W-:-:S02]  /*0dd0*/  ISETP.GT.U32.AND P0, PT, R16, 0x1f, PT ;  /* 0x0000001f1000780c */ /* 0x000fc40003f04070 */
[----:B------:R-:W-:Y:S02]  /*0de0*/  SEL R20, R30, R20, !P1 ;  /* 0x000000141e147207 */ /* 0x000fe40004800000 */
[----:B------:R-:W-:-:S03]  /*0df0*/  ISETP.GE.U32.AND P1, PT, R16, 0x20, PT ;  /* 0x000000201000780c */ /* 0x000fc60003f26070 */
[----:B------:R-:W-:-:S05]  /*0e00*/  IMAD.IADD R20, R20, 0x1, R21 ;  /* 0x0000000114147824 */ /* 0x000fca00078e0215 */
[----:B------:R-:W-:Y:S01]  /*0e10*/  SEL R23, R17, R20, !P1 ;  /* 0x0000001411177207 */ /* 0x000fe20004800000 */
[----:B------:R-:W-:Y:S06]  /*0e20*/  @P0 BRA `(.L_x_97) ;  /* 0x0000000800a80947 */ /* 0x000fec0003800000 */
[----:B------:R-:W0:Y:S01]  /*0e30*/  LDC.64 R20, c[0x0][0x390] ;  /* 0x0000e400ff147b82 */ /* 0x000e220000000a00 */
[----:B------:R-:W-:Y:S02]  /*0e40*/  ISETP.NE.AND P1, PT, R16, RZ, PT ;  /* 0x000000ff1000720c */ /* 0x000fe40003f25270 */
[----:B------:R-:W-:-:S05]  /*0e50*/  LOP3.LUT R17, RZ, R16, RZ, 0x33, !PT ;  /* 0x00000010ff117212 */ /* 0x000fca00078e33ff */
[----:B------:R-:W-:-:S06]  /*0e60*/  IMAD.IADD R24, R42, 0x1, R17 ;  /* 0x000000012a187824 */ /* 0x000fcc00078e0211 */
        /* <DEDUP_REMOVED lines=11> */
.L_x_127:
[----:B------:R-:W-:Y:S05]  /*0f20*/  @!P0 BRA `(.L_x_99) ;  /* 0x0000000000748947 */ /* 0x000fea0003800000 */
[----:B------:R-:W-:-:S07]  /*0f30*/  IMAD.MOV.U32 R22, RZ, RZ, 0x3b8 ;  /* 0x000003b8ff167424 */ /* 0x000fce00078e00ff */
.L_x_101:
[----:B------:R-:W-:Y:S02]  /*0f40*/  VIADD R25, R22, 0x1 ;  /* 0x0000000116197836 */ /* 0x000fe40000000000 */
[----:B------:R-:W-:Y:S02]  /*0f50*/  IMAD R42, R42, 0x41a7, RZ ;  /* 0x000041a72a2a7824 */ /* 0x000fe400078e02ff */
[----:B------:R-:W0:Y:S01]  /*0f60*/  I2F.U32.RP R28, R25 ;  /* 0x00000019001c7306 */ /* 0x000e220000209000 */
[----:B------:R-:W-:Y:S01]  /*0f70*/  IMAD.MOV R29, RZ, RZ, -R25 ;  /* 0x000000ffff1d7224 */ /* 0x000fe200078e0a19 */
[----:B------:R-:W-:Y:S02]  /*0f80*/  ISETP.NE.U32.AND P2, PT, R25, RZ, PT ;  /* 0x000000ff1900720c */ /* 0x000fe40003f45070 */
[----:B------:R-:W-:-:S04]  /*0f90*/  LOP3.LUT R42, R42, 0x7fffffff, RZ, 0xc0, !PT ;  /* 0x7fffffff2a2a7812 */ /* 0x000fc800078ec0ff */
[----:B0-----:R-:W0:Y:S02]  /*0fa0*/  MUFU.RCP R28, R28 ;  /* 0x0000001c001c7308 */ /* 0x001e240000001000 */
[----:B0-----:R-:W-:-:S06]  /*0fb0*/  VIADD R20, R28, 0xffffffe ;  /* 0x0ffffffe1c147836 */ /* 0x001fcc0000000000 */
[----:B------:R0:W1:Y:S02]  /*0fc0*/  F2I.FTZ.U32.TRUNC.NTZ R21, R20 ;  /* 0x0000001400157305 */ /* 0x000064000021f000 */
[----:B0-----:R-:W-:Y:S02]  /*0fd0*/  IMAD.MOV.U32 R20, RZ, RZ, RZ ;  /* 0x000000ffff147224 */ /* 0x001fe400078e00ff */
[----:B-1----:R-:W-:-:S04]  /*0fe0*/  IMAD R29, R29, R21, RZ ;  /* 0x000000151d1d7224 */ /* 0x002fc800078e02ff */
[----:B------:R-:W-:-:S06]  /*0ff0*/  IMAD.HI.U32 R21, R21, R29, R20 ;  /* 0x0000001d15157227 */ /* 0x000fcc00078e0014 */
[----:B------:R-:W-:-:S04]  /*1000*/  IMAD.HI.U32 R21, R21, R42, RZ ;  /* 0x0000002a15157227 */ /* 0x000fc800078e00ff */
[----:B------:R-:W-:-:S04]  /*1010*/  IMAD.MOV R21, RZ, RZ, -R21 ;  /* 0x000000ffff157224 */ /* 0x000fc800078e0a15 */
[----:B------:R-:W-:-:S05]  /*1020*/  IMAD R28, R25, R21, R42 ;  /* 0x00000015191c7224 */ /* 0x000fca00078e022a */
[----:B------:R-:W-:-:S13]  /*1030*/  ISETP.GE.U32.AND P0, PT, R28, R25, PT ;  /* 0x000000191c00720c */ /* 0x000fda0003f06070 */
[----:B------:R-:W-:-:S05]  /*1040*/  @P0 IMAD.IADD R28, R28, 0x1, -R25 ;  /* 0x000000011c1c0824 */ /* 0x000fca00078e0a19 */
[----:B------:R-:W-:-:S13]  /*1050*/  ISETP.GE.U32.AND P0, PT, R28, R25, PT ;  /* 0x000000191c00720c */ /* 0x000fda0003f06070 */
[----:B------:R-:W-:Y:S01]  /*1060*/  @P0 IMAD.IADD R28, R28, 0x1, -R25 ;  /* 0x000000011c1c0824 */ /* 0x000fe200078e0a19 */
[----:B------:R-:W-:-:S04]  /*1070*/  @!P2 LOP3.LUT R28, RZ, R25, RZ, 0x33, !PT ;  /* 0x00000019ff1ca212 */ /* 0x000fc800078e33ff */
[----:B------:R-:W-:Y:S05]  /*1080*/  NANOSLEEP R28 ;  /* 0x0000001c0000735d */ /* 0x000fea0003800000 */
[----:B------:R-:W2:Y:S01]  /*1090*/  LD.E.64.STRONG.GPU R28, desc[UR8][R16.64+0x100] ;  /* 0x00010008101c7980 */ /* 0x000ea2000c10fb00 */
[----:B------:R-:W-:Y:S01]  /*10a0*/  UMOV UR5, 0xffffffff ;  /* 0xffffffff00057882 */ /* 0x000fe20000000000 */
[----:B------:R-:W-:Y:S02]  /*10b0*/  SHF.R.U32.HI R22, RZ, 0x1, R22 ;  /* 0x00000001ff167819 */ /* 0x000fe40000011616 */
[----:B--2---:R-:W-:Y:S01]  /*10c0*/  ISETP.NE.AND P0, PT, R28, 0x63, PT ;  /* 0x000000631c00780c */ /* 0x004fe20003f05270 */
[----:B------:R-:W-:-:S12]  /*10d0*/  BRA.DIV UR5, `(.L_x_100) ;  /* 0x00000036051c7947 */ /* 0x000fd8000b800000 */
[----:B------:R-:W-:-:S13]  /*10e0*/  VOTE.ANY P0, !P0 ;  /* 0x0000000000ff7806 */ /* 0x000fda0004000100 */
.L_x_130:
[----:B------:R-:W-:Y:S05]  /*10f0*/  @P0 BRA `(.L_x_101) ;  /* 0xfffffffc00900947 */ /* 0x000fea000383ffff */
.L_x_99:
[----:B------:R-:W-:Y:S01]  /*1100*/  UMOV UR5, 0xffffffff ;  /* 0xffffffff00057882 */ /* 0x000fe20000000000 */
[----:B------:R-:W-:Y:S02]  /*1110*/  ISETP.NE.AND P0, PT, R28, 0x65, PT ;  /* 0x000000651c00780c */ /* 0x000fe40003f05270 */
[----:B------:R-:W-:Y:S11]  /*1120*/  BRA.DIV UR5, `(.L_x_102) ;  /* 0x0000003605287947 */ /* 0x000ff6000b800000 */
[----:B------:R-:W0:Y:S01]  /*1130*/  S2R R25, SR_GEMASK ;  /* 0x0000000000197919 */ /* 0x000e220000003c00 */
[----:B------:R-:W-:Y:S01]  /*1140*/  VOTE.ANY R21, PT, !P0 ;  /* 0x0000000000157806 */ /* 0x000fe200040e0100 */
        /* <DEDUP_REMOVED lines=10> */
[----:B0-----:R-:W-:Y:S02]  /*11f0*/  IADD3 R44, P3, PT, R16, 0x100, RZ ;  /* 0x00000100102c7810 */ /* 0x001fe40007f7e0ff */
[----:B-1----:R-:W-:Y:S02]  /*1200*/  SEL R22, R22, RZ, !P0 ;  /* 0x000000ff16167207 */ /* 0x002fe40004000000 */
[----:B------:R-:W-:-:S03]  /*1210*/  ISETP.GT.AND P0, PT, R41, R48, PT ;  /* 0x000000302900720c */ /* 0x000fc60003f04270 */
[----:B------:R-:W-:-:S05]  /*1220*/  IMAD.IADD R43, R22, 0x1, R29 ;  /* 0x00000001162b7824 */ /* 0x000fca00078e021d */
[----:B------:R-:W0:Y:S02]  /*1230*/  SHFL.DOWN PT, R22, R43, 0x2, R48 ;  /* 0x084000002b167989 */ /* 0x000e2400000e0030 */
[----:B0-----:R-:W-:Y:S02]  /*1240*/  SEL R22, R22, RZ, !P0 ;  /* 0x000000ff16167207 */ /* 0x001fe40004000000 */
[----:B------:R-:W-:-:S03]  /*1250*/  ISETP.GT.AND P0, PT, R40, R48, PT ;  /* 0x000000302800720c */ /* 0x000fc60003f04270 */
[----:B------:R-:W-:Y:S02]  /*1260*/  IMAD.IADD R45, R43, 0x1, R22 ;  /* 0x000000012b2d7824 */ /* 0x000fe400078e0216 */
[----:B------:R-:W-:-:S03]  /*1270*/  VIADD R43, R39, 0x10 ;  /* 0x00000010272b7836 */ /* 0x000fc60000000000 */
[----:B------:R-:W0:Y:S02]  /*1280*/  SHFL.DOWN PT, R22, R45, 0x4, R48 ;  /* 0x088000002d167989 */ /* 0x000e2400000e0030 */
[-C--:B------:R-:W-:Y:S02]  /*1290*/  ISETP.GT.AND P2, PT, R43, R48.reuse, PT ;  /* 0x000000302b00720c */ /* 0x080fe40003f44270 */
[----:B0-----:R-:W-:Y:S02]  /*12a0*/  SEL R22, R22, RZ, !P0 ;  /* 0x000000ff16167207 */ /* 0x001fe40004000000 */
[----:B------:R-:W-:-:S03]  /*12b0*/  ISETP.GT.AND P0, PT, R30, R48, PT ;  /* 0x000000301e00720c */ /* 0x000fc60003f04270 */
[----:B------:R-:W-:Y:S02]  /*12c0*/  IMAD.IADD R29, R45, 0x1, R22 ;  /* 0x000000012d1d7824 */ /* 0x000fe400078e0216 */
[----:B------:R-:W-:-:S03]  /*12d0*/  IMAD.X R45, RZ, RZ, R17, P3 ;  /* 0x000000ffff2d7224 */ /* 0x000fc600018e0611 */
[----:B------:R-:W0:Y:S02]  /*12e0*/  SHFL.DOWN PT, R22, R29, 0x8, R48 ;  /* 0x090000001d167989 */ /* 0x000e2400000e0030 */
[----:B0-----:R-:W-:Y:S02]  /*12f0*/  SEL R22, R22, RZ, !P0 ;  /* 0x000000ff16167207 */ /* 0x001fe40004000000 */
[----:B------:R-:W-:-:S03]  /*1300*/  ISETP.NE.AND P0, PT, R28, 0x65, PT ;  /* 0x000000651c00780c */ /* 0x000fc60003f05270 */
[----:B------:R-:W-:-:S05]  /*1310*/  IMAD.IADD R47, R29, 0x1, R22 ;  /* 0x000000011d2f7824 */ /* 0x000fca00078e0216 */
[----:B------:R-:W0:Y:S05]  /*1320*/  SHFL.DOWN PT, R22, R47, 0x10, R48 ;  /* 0x0a0000002f167989 */ /* 0x000e2a00000e0030 */
[----:B------:R-:W-:Y:S02]  /*1330*/  VOTE.ALL P0, P0 ;  /* 0x0000000000ff7806 */ /* 0x000fe40000000000 */
[----:B0-----:R-:W-:-:S05]  /*1340*/  SEL R22, R22, RZ, !P2 ;  /* 0x000000ff16167207 */ /* 0x001fca0005000000 */
[----:B------:R-:W-:-:S07]  /*1350*/  IMAD.IADD R46, R47, 0x1, R22 ;  /* 0x000000012f2e7824 */ /* 0x000fce00078e0216 */
.L_x_139:
[----:B------:R-:W-:Y:S05]  /*1360*/  @!P0 BRA `(.L_x_103) ;  /* 0x00000004001c8947 */ /* 0x000fea0003800000 */
[----:B------:R-:W-:-:S07]  /*1370*/  IMAD.MOV.U32 R47, RZ, RZ, 0x3b8 ;  /* 0x000003b8ff2f7424 */ /* 0x000fce00078e00ff */
.L_x_109:
        /* <DEDUP_REMOVED lines=8> */
.L_x_142:
[----:B------:R-:W-:Y:S05]  /*1400*/  @!P0 BRA `(.L_x_105) ;  /* 0x0000000000748947 */ /* 0x000fea0003800000 */
[----:B------:R-:W-:-:S07]  /*1410*/  IMAD.MOV.U32 R22, RZ, RZ, R47 ;  /* 0x000000ffff167224 */ /* 0x000fce00078e002f */
.L_x_107:
        /* <DEDUP_REMOVED lines=27> */
.L_x_145:
[----:B------:R-:W-:Y:S05]  /*15d0*/  @P0 BRA `(.L_x_107) ;  /* 0xfffffffc00900947 */ /* 0x000fea000383ffff */
.L_x_105:
[----:B------:R-:W-:Y:S01]  /*15e0*/  UMOV UR5, 0xffffffff ;  /* 0xffffffff00057882 */ /* 0x000fe20000000000 */
[----:B------:R-:W-:Y:S02]  /*15f0*/  ISETP.NE.AND P0, PT, R28, 0x65, PT ;  /* 0x000000651c00780c */ /* 0x000fe40003f05270 */
[----:B------:R-:W-:Y:S11]  /*1600*/  BRA.DIV UR5, `(.L_x_108) ;  /* 0x0000003605387947 */ /* 0x000ff6000b800000 */
[----:B------:R-:W-:Y:S01]  /*1610*/  VOTE.ANY R21, PT, !P0 ;  /* 0x0000000000157806 */ /* 0x000fe200040e0100 */
[----:B------:R-:W-:-:S03]  /*1620*/  VIADD R24, R24, 0xffffffe0 ;  /* 0xffffffe018187836 */ /* 0x000fc60000000000 */
[----:B------:R-:W-:-:S05]  /*1630*/  LOP3.LUT R21, R21, 0x80000000, R25, 0xec, !PT ;  /* 0x8000000015157812 */ /* 0x000fca00078eec19 */
[----:B------:R-:W-:-:S05]  /*1640*/  VIADD R16, R21, 0xffffffff ;  /* 0xffffffff15107836 */ /* 0x000fca0000000000 */
[----:B------:R-:W-:-:S04]  /*1650*/  LOP3.LUT R16, R21, R16, RZ, 0xc, !PT ;  /* 0x0000001015107212 */ /* 0x000fc800078e0cff */
        /* <DEDUP_REMOVED lines=23> */
.L_x_154:
[----:B------:R-:W-:Y:S05]  /*17d0*/  @P0 BRA `(.L_x_109) ;  /* 0xfffffff800e80947 */ /* 0x000fea000383ffff */
.L_x_103:
        /* <DEDUP_REMOVED lines=8> */
[----:B0-----:R-:W-:-:S05]  /*1860*/  @!P1 LEA R16, R17, R16, 0x18 ;  /* 0x0000001011109211 */ /* 0x001fca00078ec0ff */
[----:B------:R1:W-:Y:S04]  /*1870*/  @!P1 STS [R16+0x8], R31 ;  /* 0x0000081f10009388 */ /* 0x0003e80000000800 */
[----:B------:R1:W-:Y:S01]  /*1880*/  @!P1 STS [R16+0x4], R46 ;  /* 0x0000042e10009388 */ /* 0x0003e20000000800 */
[----:B--2---:R-:W-:Y:S01]  /*1890*/  @!P0 LEA R21, R21, R20, 0x18 ;  /* 0x0000001415158211 */ /* 0x004fe200078ec0ff */
[----:B------:R-:W-:Y:S02]  /*18a0*/  IMAD.MOV.U32 R20, RZ, RZ, R23 ;  /* 0x000000ffff147224 */ /* 0x000fe400078e0017 */
[----:B------:R-:W-:Y:S02]  /*18b0*/  @!P0 IMAD.MOV.U32 R20, RZ, RZ, R46 ;  /* 0x000000ffff148224 */ /* 0x000fe400078e002e */
[----:B------:R1:W-:Y:S05]  /*18c0*/  @!P0 STS [R21+0x4c], R46 ;  /* 0x00004c2e15008388 */ /* 0x0003ea0000000800 */
.L_x_97:
[----:B------:R-:W-:Y:S05]  /*18d0*/  WARPSYNC.ALL ;  /* 0x0000000000007948 */ /* 0x000fea0003800000 */
[----:B------:R-:W0:Y:S08]  /*18e0*/  S2UR UR6, SR_CgaCtaId ;  /* 0x00000000000679c3 */ /* 0x000e300000008800 */
[----:B------:R-:W-:Y:S06]  /*18f0*/  BAR.SYNC.DEFER_BLOCKING 0x0 ;  /* 0x0000000000007b1d */ /* 0x000fec0000010000 */
[----:B------:R-:W-:Y:S01]  /*1900*/  UMOV UR5, 0x400 ;  /* 0x0000040000057882 */ /* 0x000fe20000000000 */
[----:B------:R-:W2:Y:S01]  /*1910*/  S2R R17, SR_TID.X ;  /* 0x0000000000117919 */ /* 0x000ea20000002100 */
[----:B0-----:R-:W-:-:S09]  /*1920*/  ULEA UR5, UR6, UR5, 0x18 ;  /* 0x0000000506057291 */ /* 0x001fd2000f8ec0ff */
[----:B-1----:R-:W0:Y:S01]  /*1930*/  LDS R16, [UR5+0x4c] ;  /* 0x00004c05ff107984 */ /* 0x002e220008000800 */
[----:B--2---:R-:W-:-:S04]  /*1940*/  ISETP.NE.AND P0, PT, R17, RZ, PT ;  /* 0x000000ff1100720c */ /* 0x004fc80003f05270 */
[----:B0-----:R-:W-:-:S05]  /*1950*/  SEL R21, R16, RZ, P0 ;  /* 0x000000ff10157207 */ /* 0x001fca0000000000 */
[----:B------:R-:W-:-:S07]  /*1960*/  IMAD.IADD R21, R21, 0x1, R20 ;  /* 0x0000000115157824 */ /* 0x000fce00078e0214 */
.L_x_96:
[----:B------:R-:W-:Y:S05]  /*1970*/  BSYNC.RECONVERGENT B0 ;  /* 0x0000000000007941 */ /* 0x000fea0003800200 */
.L_x_94:
[----:B------:R-:W-:Y:S01]  /*1980*/  IMAD.IADD R36, R36, 0x1, R21 ;  /* 0x0000000124247824 */ /* 0x000fe200078e0215 */
[----:B0-----:R-:W0:Y:S01]  /*1990*/  S2R R16, SR_TID.X ;  /* 0x0000000000107919 */ /* 0x001e220000002100 */
[----:B------:R-:W1:Y:S01]  /*19a0*/  S2UR UR6, SR_CgaCtaId ;  /* 0x00000000000679c3 */ /* 0x000e620000008800 */
[----:B------:R-:W-:Y:S01]  /*19b0*/  UMOV UR5, 0x400 ;  /* 0x0000040000057882 */ /* 0x000fe20000000000 */
[----:B------:R-:W-:Y:S01]  /*19c0*/  IMAD.IADD R37, R37, 0x1, R36 ;  /* 0x0000000125257824 */ /* 0x000fe200078e0224 */
[----:B------:R-:W2:Y:S03]  /*19d0*/  S2R R17, SR_LANEID ;  /* 0x0000000000117919 */ /* 0x000ea60000000000 */
[----:B------:R-:W-:Y:S02]  /*19e0*/  IMAD.IADD R34, R34, 0x1, R37 ;  /* 0x0000000122227824 */ /* 0x000fe400078e0225 */
[----:B------:R-:W-:Y:S02]  /*19f0*/  BAR.SYNC.DEFER_BLOCKING 0x0 ;  /* 0x0000000000007b1d */ /* 0x000fe40000010000 */
[----:B------:R-:W-:-:S04]  /*1a00*/  IMAD.IADD R35, R35, 0x1, R34 ;  /* 0x0000000123237824 */ /* 0x000fc800078e0222 */
[----:B------:R-:W-:-:S04]  /*1a10*/  IMAD.IADD R32, R32, 0x1, R35 ;  /* 0x0000000120207824 */ /* 0x000fc800078e0223 */
[----:B------:R-:W-:-:S04]  /*1a20*/  IMAD.IADD R33, R33, 0x1, R32 ;  /* 0x0000000121217824 */ /* 0x000fc800078e0220 */
[----:B------:R-:W-:Y:S01]  /*1a30*/  IMAD.IADD R18, R18, 0x1, R33 ;  /* 0x0000000112127824 */ /* 0x000fe200078e0221 */
[----:B-1----:R-:W-:-:S03]  /*1a40*/  ULEA UR5, UR6, UR5, 0x18 ;  /* 0x0000000506057291 */ /* 0x002fc6000f8ec0ff */
[----:B------:R-:W-:Y:S01]  /*1a50*/  IMAD.IADD R19, R19, 0x1, R18 ;  /* 0x0000000113137824 */ /* 0x000fe200078e0212 */
[----:B------:R-:W1:Y:S03]  /*1a60*/  LDCU.64 UR6, c[0x0][0x388] ;  /* 0x00007100ff0677ac */ /* 0x000e660008000a00 */
[----:B------:R-:W-:Y:S01]  /*1a70*/  IMAD.IADD R14, R14, 0x1, R19 ;  /* 0x000000010e0e7824 */ /* 0x000fe200078e0213 */
[----:B0-----:R-:W-:-:S03]  /*1a80*/  SHF.R.U32.HI R16, RZ, 0x5, R16 ;  /* 0x00000005ff107819 */ /* 0x001fc60000011610 */
[----:B------:R-:W-:Y:S02]  /*1a90*/  IMAD.IADD R15, R15, 0x1, R14 ;  /* 0x000000010f0f7824 */ /* 0x000fe400078e020e */
[----:B--2---:R-:W-:Y:S02]  /*1aa0*/  IMAD R16, R16, 0x2c0, R17 ;  /* 0x000002c010107824 */ /* 0x004fe400078e0211 */
[----:B------:R-:W-:-:S03]  /*1ab0*/  IMAD.IADD R12, R12, 0x1, R15 ;  /* 0x000000010c0c7824 */ /* 0x000fc600078e020f */
[----:B------:R-:W-:Y:S01]  /*1ac0*/  LEA R16, R16, UR5, 0x2 ;  /* 0x0000000510107c11 */ /* 0x000fe2000f8e10ff */
[----:B------:R-:W-:Y:S01]  /*1ad0*/  IMAD.IADD R13, R13, 0x1, R12 ;  /* 0x000000010d0d7824 */ /* 0x000fe200078e020c */
[----:B-1----:R-:W-:-:S03]  /*1ae0*/  IADD3 R38, P0, PT, R38, UR6, RZ ;  /* 0x0000000626267c10 */ /* 0x002fc6000ff1e0ff */
[----:B------:R-:W-:Y:S02]  /*1af0*/  IMAD.IADD R10, R10, 0x1, R13 ;  /* 0x000000010a0a7824 */ /* 0x000fe400078e020d */
[----:B------:R-:W-:Y:S01]  /*1b00*/  IMAD R20, R17, 0x54, R16 ;  /* 0x0000005411147824 */ /* 0x000fe200078e0210 */
[----:B------:R-:W-:Y:S01]  /*1b10*/  IADD3.X R39, PT, PT, R0, UR7, RZ, P0, !PT ;  /* 0x0000000700277c10 */ /* 0x000fe200087fe4ff */
[----:B------:R-:W-:-:S03]  /*1b20*/  IMAD.IADD R11, R11, 0x1, R10 ;  /* 0x000000010b0b7824 */ /* 0x000fc600078e020a */
[----:B------:R-:W-:Y:S01]  /*1b30*/  STS.64 [R20], R36 ;  /* 0x0000002414007388 */ /* 0x000fe20000000a00 */
[----:B------:R-:W-:-:S03]  /*1b40*/  IMAD.IADD R8, R8, 0x1, R11 ;  /* 0x0000000108087824 */ /* 0x000fc600078e020b */
[----:B------:R-:W-:Y:S01]  /*1b50*/  STS.64 [R20+0x8], R34 ;  /* 0x0000082214007388 */ /* 0x000fe20000000a00 */
        /* <DEDUP_REMOVED lines=13> */
[----:B------:R-:W-:Y:S04]  /*1c30*/  STS.64 [R20+0x40], R6 ;  /* 0x0000400614007388 */ /* 0x000fe80000000a00 */
[----:B------:R-:W-:Y:S04]  /*1c40*/  STS.64 [R20+0x48], R4 ;  /* 0x0000480414007388 */ /* 0x000fe80000000a00 */
[----:B------:R-:W-:Y:S01]  /*1c50*/  STS.64 [R20+0x50], R2 ;  /* 0x0000500214007388 */ /* 0x000fe20000000a00 */
        /* <DEDUP_REMOVED lines=46> */
.L_x_93:
[----:B------:R-:W-:-:S13]  /*1f40*/  ISETP.NE.AND P0, PT, R0, RZ, PT ;  /* 0x000000ff0000720c */ /* 0x000fda0003f05270 */
[----:B------:R-:W-:Y:S05]  /*1f50*/  @!P0 EXIT ;  /* 0x000000000000894d */ /* 0x000fea0003800000 */
[----:B------:R-:W0:Y:S02]  /*1f60*/  LDC.64 R4, c[0x0][0x380] ;  /* 0x0000e000ff047b82 */ /* 0x000e240000000a00 */
[----:B0-----:R-:W-:-:S05]  /*1f70*/  IMAD.WIDE.U32 R4, R3, 0x4, R4 ;  /* 0x0000000403047825 */ /* 0x001fca00078e0004 */
[----:B------:R0:W2:Y:S01]  /*1f80*/  LDG.E R6, desc[UR8][R4.64] ;  /* 0x0000000804067981 */ /* 0x0000a2000c1e1900 */
[----:B------:R-:W1:Y:S02]  /*1f90*/  S2R R2, SR_TID.X ;  /* 0x0000000000027919 */ /* 0x000e640000002100 */
[C---:B-1----:R-:W-:Y:S02]  /*1fa0*/  LOP3.LUT R3, R2.reuse, 0x1f, RZ, 0xc0, !PT ;  /* 0x0000001f02037812 */ /* 0x042fe400078ec0ff */
[----:B------:R-:W-:-:S05]  /*1fb0*/  LOP3.LUT R8, R2, 0x3e0, RZ, 0xc0, !PT ;  /* 0x000003e002087812 */ /* 0x000fca00078ec0ff */
[----:B------:R-:W-:-:S04]  /*1fc0*/  IMAD R3, R8, 0x16, R3 ;  /* 0x0000001608037824 */ /* 0x000fc800078e0203 */
[C---:B------:R-:W-:Y:S01]  /*1fd0*/  VIADD R7, R3.reuse, 0x20 ;  /* 0x0000002003077836 */ /* 0x040fe20000000000 */
[C---:B------:R-:W-:Y:S01]  /*1fe0*/  ISETP.GE.U32.AND P6, PT, R3.reuse, R0, PT ;  /* 0x000000000300720c */ /* 0x040fe20003fc6070 */
[C---:B------:R-:W-:Y:S01]  /*1ff0*/  VIADD R9, R3.reuse, 0x40 ;  /* 0x0000004003097836 */ /* 0x040fe20000000000 */
[C---:B0-----:R-:W-:Y:S01]  /*2000*/  LEA R4, P1, R3.reuse, R4, 0x2 ;  /* 0x0000000403047211 */ /* 0x041fe200078210ff */
[----:B------:R-:W-:Y:S01]  /*2010*/  VIADD R11, R3, 0x60 ;  /* 0x00000060030b7836 */ /* 0x000fe20000000000 */
[-C--:B------:R-:W-:Y:S01]  /*2020*/  ISETP.GE.U32.AND P5, PT, R7, R0.reuse, PT ;  /* 0x000000000700720c */ /* 0x080fe20003fa6070 */
[----:B------:R-:W-:Y:S01]  /*2030*/  VIADD R7, R3, 0x80 ;  /* 0x0000008003077836 */ /* 0x000fe20000000000 */
[-C--:B------:R-:W-:Y:S01]  /*2040*/  ISETP.GE.U32.AND P0, PT, R9, R0.reuse, PT ;  /* 0x000000000900720c */ /* 0x080fe20003f06070 */
[----:B------:R-:W-:Y:S01]  /*2050*/  IMAD.X R5, RZ, RZ, R5, P1 ;  /* 0x000000ffff057224 */ /* 0x000fe200008e0605 */
[-C--:B------:R-:W-:Y:S01]  /*2060*/  ISETP.GE.U32.AND P4, PT, R11, R0.reuse, PT ;  /* 0x000000000b00720c */ /* 0x080fe20003f86070 */
[----:B------:R-:W-:Y:S01]  /*2070*/  VIADD R9, R3, 0xa0 ;  /* 0x000000a003097836 */ /* 0x000fe20000000000 */
[----:B------:R-:W-:Y:S01]  /*2080*/  ISETP.GE.U32.AND P3, PT, R7, R0, PT ;  /* 0x000000000700720c */ /* 0x000fe20003f66070 */
[----:B------:R-:W-:-:S03]  /*2090*/  VIADD R7, R3, 0xc0 ;  /* 0x000000c003077836 */ /* 0x000fc60000000000 */
[-C--:B------:R-:W-:Y:S01]  /*20a0*/  ISETP.GE.U32.AND P2, PT, R9, R0.reuse, PT ;  /* 0x000000000900720c */ /* 0x080fe20003f46070 */
[----:B------:R-:W-:Y:S01]  /*20b0*/  VIADD R9, R3, 0x100 ;  /* 0x0000010003097836 */ /* 0x000fe20000000000 */
[-C--:B------:R-:W-:Y:S01]  /*20c0*/  ISETP.GE.U32.AND P1, PT, R7, R0.reuse, PT ;  /* 0x000000000700720c */ /* 0x080fe20003f26070 */
[C---:B------:R-:W-:Y:S02]  /*20d0*/  VIADD R7, R3.reuse, 0xe0 ;  /* 0x000000e003077836 */ /* 0x040fe40000000000 */
[----:B------:R-:W-:Y:S02]  /*20e0*/  VIADD R39, R3, 0x260 ;  /* 0x0000026003277836 */ /* 0x000fe40000000000 */
[----:B--2---:R-:W-:Y:S02]  /*20f0*/  IMAD.MOV.U32 R16, RZ, RZ, R6 ;  /* 0x000000ffff107224 */ /* 0x004fe400078e0006 */
[----:B------:R-:W2:Y:S01]  /*2100*/  @!P6 LDG.E R6, desc[UR8][R4.64] ;  /* 0x000000080406e981 */ /* 0x000ea2000c1e1900 */
[----:B------:R-:W-:Y:S01]  /*2110*/  ISETP.GE.U32.AND P6, PT, R7, R0, PT ;  /* 0x000000000700720c */ /* 0x000fe20003fc6070 */
[----:B------:R-:W-:-:S02]  /*2120*/  IMAD.MOV.U32 R10, RZ, RZ, R16 ;  /* 0x000000ffff0a7224 */ /* 0x000fc400078e0010 */
[----:B------:R-:W-:Y:S02]  /*2130*/  VIADD R7, R3, 0x120 ;  /* 0x0000012003077836 */ /* 0x000fe40000000000 */
[--C-:B------:R-:W-:Y:S02]  /*2140*/  IMAD.MOV.U32 R12, RZ, RZ, R16.reuse ;  /* 0x000000ffff0c7224 */ /* 0x100fe400078e0010 */
[----:B------:R-:W3:Y:S01]  /*2150*/  @!P0 LDG.E R10, desc[UR8][R4.64+0x100] ;  /* 0x00010008040a8981 */ /* 0x000ee2000c1e1900 */
[-C--:B------:R-:W-:Y:S01]  /*2160*/  ISETP.GE.U32.AND P0, PT, R7, R0.reuse, PT ;  /* 0x000000000700720c */ /* 0x080fe20003f06070 */
[----:B------:R-:W-:Y:S02]  /*2170*/  VIADD R7, R3, 0x140 ;  /* 0x0000014003077836 */ /* 0x000fe40000000000 */
[--C-:B------:R-:W-:Y:S01]  /*2180*/  IMAD.MOV.U32 R8, RZ, RZ, R16.reuse ;  /* 0x000000ffff087224 */ /* 0x100fe200078e0010 */
[----:B------:R-:W4:Y:S01]  /*2190*/  @!P4 LDG.E R12, desc[UR8][R4.64+0x180] ;  /* 0x00018008040cc981 */ /* 0x000f22000c1e1900 */
[----:B------:R-:W-:Y:S01]  /*21a0*/  IMAD.MOV.U32 R18, RZ, RZ, R16 ;  /* 0x000000ffff127224 */ /* 0x000fe200078e0010 */
[----:B------:R-:W-:Y:S01]  /*21b0*/  ISETP.GE.U32.AND P4, PT, R7, R0, PT ;  /* 0x000000000700720c */ /* 0x000fe20003f86070 */
[----:B------:R-:W-:-:S02]  /*21c0*/  VIADD R7, R3, 0x180 ;  /* 0x0000018003077836 */ /* 0x000fc40000000000 */
[----:B------:R-:W5:Y:S01]  /*21d0*/  @!P5 LDG.E R8, desc[UR8][R4.64+0x80] ;  /* 0x000080080408d981 */ /* 0x000f62000c1e1900 */
[-C--:B------:R-:W-:Y:S01]  /*21e0*/  ISETP.GE.U32.AND P5, PT, R9, R0.reuse, PT ;  /* 0x000000000900720c */ /* 0x080fe20003fa6070 */
[--C-:B------:R-:W-:Y:S02]  /*21f0*/  IMAD.MOV.U32 R20, RZ, RZ, R16.reuse ;  /* 0x000000ffff147224 */ /* 0x100fe400078e0010 */
[----:B------:R-:W5:Y:S01]  /*2200*/  @!P2 LDG.E R18, desc[UR8][R4.64+0x280] ;  /* 0x000280080412a981 */ /* 0x000f62000c1e1900 */
[-C--:B------:R-:W-:Y:S01]  /*2210*/  ISETP.GE.U32.AND P2, PT, R7, R0.reuse, PT ;  /* 0x000000000700720c */ /* 0x080fe20003f46070 */
[C---:B------:R-:W-:Y:S02]  /*2220*/  VIADD R7, R3.reuse, 0x1a0 ;  /* 0x000001a003077836 */ /* 0x040fe40000000000 */
[--C-:B------:R-:W-:Y:S01]  /*2230*/  IMAD.MOV.U32 R14, RZ, RZ, R16.reuse ;  /* 0x000000ffff0e7224 */ /* 0x100fe200078e0010 */
[----:B------:R-:W5:Y:S01]  /*2240*/  @!P1 LDG.E R20, desc[UR8][R4.64+0x300] ;  /* 0x0003000804149981 */ /* 0x000f62000c1e1900 */
[----:B------:R-:W-:Y:S01]  /*2250*/  VIADD R9, R3, 0x160 ;  /* 0x0000016003097836 */ /* 0x000fe20000000000 */
[----:B------:R-:W-:Y:S01]  /*2260*/  ISETP.GE.U32.AND P1, PT, R7, R0, PT ;  /* 0x000000000700720c */ /* 0x000fe20003f26070 */
[----:B------:R-:W-:-:S02]  /*2270*/  IMAD.MOV.U32 R24, RZ, RZ, R16 ;  /* 0x000000ffff187224 */ /* 0x000fc400078e0010 */
[----:B------:R-:W-:Y:S01]  /*2280*/  VIADD R7, R3, 0x1e0 ;  /* 0x000001e003077836 */ /* 0x000fe20000000000 */
        /* <DEDUP_REMOVED lines=17> */
[----:B------:R-:W-:Y:S02]  /*23a0*/  VIADD R7, R3, 0x280 ;  /* 0x0000028003077836 */ /* 0x000fe40000000000 */
[--C-:B------:R-:W-:Y:S01]  /*23b0*/  IMAD.MOV.U32 R28, RZ, RZ, R16.reuse ;  /* 0x000000ffff1c7224 */ /* 0x100fe200078e0010 */
[----:B------:R-:W5:Y:S01]  /*23c0*/  @!P2 LDG.E R32, desc[UR8][R4.64+0x600] ;  /* 0x000600080420a981 */ /* 0x000f62000c1e1900 */
[--C-:B------:R-:W-:Y:S01]  /*23d0*/  IMAD.MOV.U32 R34, RZ, RZ, R16.reuse ;  /* 0x000000ffff227224 */ /* 0x100fe200078e0010 */
[----:B------:R-:W-:Y:S01]  /*23e0*/  ISETP.GE.U32.AND P2, PT, R7, R0, PT ;  /* 0x000000000700720c */ /* 0x000fe20003f46070 */
[----:B------:R-:W-:-:S02]  /*23f0*/  IMAD.MOV.U32 R36, RZ, RZ, R16 ;  /* 0x000000ffff247224 */ /* 0x000fc400078e0010 */
[C---:B------:R-:W-:Y:S01]  /*2400*/  VIADD R9, R3.reuse, 0x220 ;  /* 0x0000022003097836 */ /* 0x040fe20000000000 */
[----:B------:R-:W5:Y:S01]  /*2410*/  @!P4 LDG.E R28, desc[UR8][R4.64+0x500] ;  /* 0x00050008041cc981 */ /* 0x000f62000c1e1900 */
[----:B------:R-:W-:-:S03]  /*2420*/  VIADD R7, R3, 0x2a0 ;  /* 0x000002a003077836 */ /* 0x000fc60000000000 */
[----:B------:R-:W5:Y:S01]  /*2430*/  @!P1 LDG.E R34, desc[UR8][R4.64+0x680] ;  /* 0x0006800804229981 */ /* 0x000f62000c1e1900 */
[-C--:B------:R-:W-:Y:S02]  /*2440*/  ISETP.GE.U32.AND P4, PT, R9, R0.reuse, PT ;  /* 0x000000000900720c */ /* 0x080fe40003f86070 */
[-C--:B------:R-:W-:Y:S01]  /*2450*/  ISETP.GE.U32.AND P1, PT, R39, R0.reuse, PT ;  /* 0x000000002700720c */ /* 0x080fe20003f26070 */
[----:B------:R-:W5:Y:S01]  /*2460*/  @!P6 LDG.E R36, desc[UR8][R4.64+0x700] ;  /* 0x000700080424e981 */ /* 0x000f62000c1e1900 */
[----:B------:R-:W-:Y:S01]  /*2470*/  ISETP.GE.U32.AND P6, PT, R7, R0, PT ;  /* 0x000000000700720c */ /* 0x000fe20003fc6070 */
        /* <DEDUP_REMOVED lines=16> */
[----:B------:R-:W-:Y:S01]  /*2580*/  UMOV UR4, 0x400 ;  /* 0x0000040000047882 */ /* 0x000fe20000000000 */
[----:B------:R-:W-:Y:S01]  /*2590*/  ISETP.NE.AND P0, PT, R42, RZ, PT ;  /* 0x000000ff2a00720c */ /* 0x000fe20003f05270 */
[----:B-1----:R-:W-:-:S02]  /*25a0*/  ULEA UR4, UR5, UR4, 0x18 ;  /* 0x0000000405047291 */ /* 0x002fc4000f8ec0ff */
[----:B0-----:R-:W-:-:S05]  /*25b0*/  IMAD R41, R43, 0x2c0, R38 ;  /* 0x000002c02b297824 */ /* 0x001fca00078e0226 */
        /* <DEDUP_REMOVED lines=39> */
[----:B------:R-:W-:Y:S02]  /*2830*/  ISETP.NE.AND P1, PT, R38, 0x1f, PT ;  /* 0x0000001f2600780c */ /* 0x000fe40003f25270 */
[----:B---3--:R-:W-:Y:S02]  /*2840*/  IADD3 R16, PT, PT, R8, R7, R16 ;  /* 0x0000000708107210 */ /* 0x008fe40007ffe010 */
[----:B------:R-:W-:Y:S02]  /*2850*/  ISETP.NE.AND P2, PT, R43, 0xb, PT ;  /* 0x0000000b2b00780c */ /* 0x000fe40003f45270 */
[----:B----4-:R-:W-:Y:S02]  /*2860*/  IADD3 R16, PT, PT, R10, R9, R16 ;  /* 0x000000090a107210 */ /* 0x010fe40007ffe010 */
[----:B------:R-:W-:-:S02]  /*2870*/  ISETP.GE.U32.AND P3, PT, R2, 0x20, PT ;  /* 0x000000200200780c */ /* 0x000fc40003f66070 */
        /* <DEDUP_REMOVED lines=46> */
[----:B------:R-:W-:Y:S02]  /*2b60*/  SEL R16, R22, R16, !P0 ;  /* 0x0000001016107207 */ /* 0x000fe40004000000 */
[----:B------:R-:W-:-:S04]  /*2b70*/  ISETP.NE.AND P0, PT, R43, 0x8, PT ;  /* 0x000000082b00780c */ /* 0x000fc80003f05270 */
[----:B------:R-:W-:Y:S02]  /*2b80*/  SEL R16, R23, R16, !P0 ;  /* 0x0000001017107207 */ /* 0x000fe40004000000 */
[----:B------:R-:W-:Y:S02]  /*2b90*/  ISETP.NE.AND P0, PT, R43, 0xa, PT ;  /* 0x0000000a2b00780c */ /* 0x000fe40003f05270 */
[----:B------:R-:W-:Y:S02]  /*2ba0*/  SEL R16, R24, R16, !P1 ;  /* 0x0000001018107207 */ /* 0x000fe40004800000 */
[----:B------:R-:W-:Y:S02]  /*2bb0*/  ISETP.NE.AND P1, PT, R38, RZ, PT ;  /* 0x000000ff2600720c */ /* 0x000fe40003f25270 */
[----:B------:R-:W-:Y:S01]  /*2bc0*/  SEL R16, R25, R16, !P0 ;  /* 0x0000001019107207 */ /* 0x000fe20004000000 */
[----:B------:R-:W-:Y:S01]  /*2bd0*/  @!P2 IMAD.IADD R16, R26, 0x1, R25 ;  /* 0x000000011a10a824 */ /* 0x000fe200078e0219 */
[----:B------:R-:W-:-:S02]  /*2be0*/  SEL R17, R42, RZ, P1 ;  /* 0x000000ff2a117207 */ /* 0x000fc40000800000 */
[----:B------:R-:W-:-:S03]  /*2bf0*/  ISETP.NE.AND P0, PT, R2, RZ, PT ;  /* 0x000000ff0200720c */ /* 0x000fc60003f05270 */
[----:B------:R-:W-:-:S05]  /*2c00*/  @P3 IMAD.IADD R42, R16, 0x1, R17 ;  /* 0x00000001102a3824 */ /* 0x000fca00078e0211 */
[----:B------:R-:W-:Y:S01]  /*2c10*/  SEL R17, R42, RZ, P0 ;  /* 0x000000ff2a117207 */ /* 0x000fe20000000000 */
[----:B------:R-:W-:Y:S06]  /*2c20*/  BRA `(.L_x_111) ;  /* 0x0000000c00e87947 */ /* 0x000fec0003800000 */
.L_x_110:
[----:B0-2---:R-:W-:Y:S02]  /*2c30*/  IADD3 R16, PT, PT, R6, R5, R4 ;  /* 0x0000000506107210 */ /* 0x005fe40007ffe004 */
[----:B------:R-:W-:Y:S02]  /*2c40*/  ISETP.NE.AND P1, PT, R38, 0x1f, PT ;  /* 0x0000001f2600780c */ /* 0x000fe40003f25270 */
        /* <DEDUP_REMOVED lines=52> */
[----:B------:R-:W-:Y:S01]  /*2f90*/  SEL R16, R23, R16, !P0 ;  /* 0x0000001017107207 */ /* 0x000fe20004000000 */
[----:B------:R-:W-:Y:S01]  /*2fa0*/  IMAD.IADD R23, R45, 0x1, -R44 ;  /* 0x000000012d177824 */ /* 0x000fe200078e0a2c */
[C---:B------:R-:W-:Y:S02]  /*2fb0*/  ISETP.NE.AND P0, PT, R43.reuse, 0xa, PT ;  /* 0x0000000a2b00780c */ /* 0x040fe40003f05270 */
[----:B------:R-:W-:Y:S02]  /*2fc0*/  SEL R16, R24, R16, !P1 ;  /* 0x0000001018107207 */ /* 0x000fe40004800000 */
[----:B------:R-:W-:Y:S02]  /*2fd0*/  ISETP.NE.AND P1, PT, R43, 0xb, PT ;  /* 0x0000000b2b00780c */ /* 0x000fe40003f25270 */
[----:B------:R-:W-:Y:S02]  /*2fe0*/  SEL R16, R25, R16, !P0 ;  /* 0x0000001019107207 */ /* 0x000fe40004000000 */
[----:B------:R-:W-:-:S02]  /*2ff0*/  ISETP.GT.U32.AND P0, PT, R2, 0x1f, PT ;  /* 0x0000001f0200780c */ /* 0x000fc40003f04070 */
[----:B------:R-:W-:Y:S02]  /*3000*/  SEL R17, R23, RZ, P2 ;  /* 0x000000ff17117207 */ /* 0x000fe40001000000 */
        /* <DEDUP_REMOVED lines=20> */
.L_x_157:
[----:B------:R-:W-:Y:S05]  /*3150*/  @!P0 BRA `(.L_x_114) ;  /* 0x0000000000748947 */ /* 0x000fea0003800000 */
[----:B------:R-:W-:-:S07]  /*3160*/  IMAD.MOV.U32 R20, RZ, RZ, 0x3b8 ;  /* 0x000003b8ff147424 */ /* 0x000fce00078e00ff */
.L_x_116:
        /* <DEDUP_REMOVED lines=27> */
.L_x_160:
[----:B------:R-:W-:Y:S05]  /*3320*/  @P0 BRA `(.L_x_116) ;  /* 0xfffffffc00900947 */ /* 0x000fea000383ffff */
.L_x_114:
        /* <DEDUP_REMOVED lines=23> */
[----:B------:R-:W-:-:S03]  /*34a0*/  ISETP.GT.AND P0, PT, R16, R47, PT ;  /* 0x0000002f1000720c */ /* 0x000fc60003f04270 */
[----:B------:R-:W-:-:S05]  /*34b0*/  IMAD.IADD R50, R46, 0x1, R17 ;  /* 0x000000012e327824 */ /* 0x000fca00078e0211 */
[----:B------:R-:W0:Y:S02]  /*34c0*/  SHFL.DOWN PT, R22, R50, 0x8, R47 ;  /* 0x0900000032167989 */ /* 0x000e2400000e002f */
[----:B0-----:R-:W-:Y:S02]  /*34d0*/  SEL R17, R22, RZ, !P0 ;  /* 0x000000ff16117207 */ /* 0x001fe40004000000 */
[----:B------:R-:W-:Y:S01]  /*34e0*/  ISETP.NE.AND P0, PT, R18, 0x65, PT ;  /* 0x000000651200780c */ /* 0x000fe20003f05270 */
[----:B------:R-:W-:Y:S02]  /*34f0*/  VIADD R18, R38, 0x10 ;  /* 0x0000001026127836 */ /* 0x000fe40000000000 */
[----:B------:R-:W-:Y:S02]  /*3500*/  IMAD.IADD R48, R50, 0x1, R17 ;  /* 0x0000000132307824 */ /* 0x000fe400078e0211 */
[----:B------:R-:W0:Y:S01]  /*3510*/  LDC.64 R16, c[0x0][0x390] ;  /* 0x0000e400ff107b82 */ /* 0x000e220000000a00 */
[----:B------:R-:W-:-:S02]  /*3520*/  ISETP.GT.AND P2, PT, R18, R47, PT ;  /* 0x0000002f1200720c */ /* 0x000fc40003f44270 */
[----:B------:R-:W1:Y:S05]  /*3530*/  SHFL.DOWN PT, R22, R48, 0x10, R47 ;  /* 0x0a00000030167989 */ /* 0x000e6a00000e002f */
[----:B------:R-:W-:Y:S02]  /*3540*/  VOTE.ALL P0, P0 ;  /* 0x0000000000ff7806 */ /* 0x000fe40000000000 */
[----:B0-----:R-:W-:Y:S02]  /*3550*/  IADD3 R44, P3, PT, R16, 0x100, RZ ;  /* 0x00000100102c7810 */ /* 0x001fe40007f7e0ff */
[----:B-1----:R-:W-:-:S03]  /*3560*/  SEL R19, R22, RZ, !P2 ;  /* 0x000000ff16137207 */ /* 0x002fc60005000000 */
[----:B------:R-:W-:Y:S02]  /*3570*/  IMAD.X R45, RZ, RZ, R17, P3 ;  /* 0x000000ffff2d7224 */ /* 0x000fe400018e0611 */
[----:B------:R-:W-:-:S07]  /*3580*/  IMAD.IADD R46, R48, 0x1, R19 ;  /* 0x00000001302e7824 */ /* 0x000fce00078e0213 */
.L_x_169:
[----:B------:R-:W-:Y:S05]  /*3590*/  @!P0 BRA `(.L_x_118) ;  /* 0x00000004002c8947 */ /* 0x000fea0003800000 */
[----:B------:R-:W-:-:S07]  /*35a0*/  IMAD.MOV.U32 R47, RZ, RZ, 0x3b8 ;  /* 0x000003b8ff2f7424 */ /* 0x000fce00078e00ff */
.L_x_124:
        /* <DEDUP_REMOVED lines=8> */
.L_x_172:
[----:B------:R-:W-:Y:S05]  /*3630*/  @!P0 BRA `(.L_x_120) ;  /* 0x0000000000748947 */ /* 0x000fea0003800000 */
[----:B------:R-:W-:-:S07]  /*3640*/  IMAD.MOV.U32 R20, RZ, RZ, R47 ;  /* 0x000000ffff147224 */ /* 0x000fce00078e002f */
.L_x_122:
        /* <DEDUP_REMOVED lines=27> */
.L_x_175:
[----:B------:R-:W-:Y:S05]  /*3800*/  @P0 BRA `(.L_x_122) ;  /* 0xfffffffc00900947 */ /* 0x000fea000383ffff */
.L_x_120:
[----:B------:R-:W-:Y:S01]  /*3810*/  UMOV UR5, 0xffffffff ;  /* 0xffffffff00057882 */ /* 0x000fe20000000000 */
[----:B------:R-:W-:Y:S02]  /*3820*/  ISETP.NE.AND P0, PT, R18, 0x65, PT ;  /* 0x000000651200780c */ /* 0x000fe40003f05270 */
[----:B------:R-:W-:Y:S11]  /*3830*/  BRA.DIV UR5, `(.L_x_123) ;  /* 0x0000001e051c7947 */ /* 0x000ff6000b800000 */
[----:B------:R-:W-:Y:S01]  /*3840*/  VOTE.ANY R21, PT, !P0 ;  /* 0x0000000000157806 */ /* 0x000fe200040e0100 */
[----:B------:R-:W-:Y:S02]  /*3850*/  VIADD R20, R38, 0x2 ;  /* 0x0000000226147836 */ /* 0x000fe40000000000 */
[----:B------:R-:W-:Y:S01]  /*3860*/  VIADD R43, R43, 0xffffffe0 ;  /* 0xffffffe02b2b7836 */ /* 0x000fe20000000000 */
[----:B------:R-:W-:-:S05]  /*3870*/  LOP3.LUT R21, R21, 0x80000000, R26, 0xec, !PT ;  /* 0x8000000015157812 */ /* 0x000fca00078eec1a */
        /* <DEDUP_REMOVED lines=28> */
.L_x_184:
[----:B------:R-:W-:Y:S05]  /*3a40*/  @P0 BRA `(.L_x_124) ;  /* 0xfffffff800d80947 */ /* 0x000fea000383ffff */
.L_x_118:
        /* <DEDUP_REMOVED lines=15> */
.L_x_112:
[----:B------:R-:W-:Y:S05]  /*3b40*/  WARPSYNC.ALL ;  /* 0x0000000000007948 */ /* 0x000fea0003800000 */
[----:B------:R-:W0:Y:S08]  /*3b50*/  S2UR UR5, SR_CgaCtaId ;  /* 0x00000000000579c3 */ /* 0x000e300000008800 */
[----:B------:R-:W-:Y:S01]  /*3b60*/  BAR.SYNC.DEFER_BLOCKING 0x0 ;  /* 0x0000000000007b1d */ /* 0x000fe20000010000 */
[----:B------:R-:W-:-:S05]  /*3b70*/  ISETP.NE.AND P0, PT, R2, RZ, PT ;  /* 0x000000ff0200720c */ /* 0x000fca0003f05270 */
[----:B------:R-:W-:Y:S02]  /*3b80*/  UMOV UR4, 0x400 ;  /* 0x0000040000047882 */ /* 0x000fe40000000000 */
[----:B0-----:R-:W-:-:S09]  /*3b90*/  ULEA UR4, UR5, UR4, 0x18 ;  /* 0x0000000405047291 */ /* 0x001fd2000f8ec0ff */
[----:B-1----:R-:W0:Y:S02]  /*3ba0*/  LDS R17, [UR4+0x4c] ;  /* 0x00004c04ff117984 */ /* 0x002e240008000800 */
[----:B0-----:R-:W-:-:S05]  /*3bb0*/  SEL R17, R17, RZ, P0 ;  /* 0x000000ff11117207 */ /* 0x001fca0000000000 */
[----:B------:R-:W-:-:S07]  /*3bc0*/  IMAD.IADD R17, R17, 0x1, R16 ;  /* 0x0000000111117824 */ /* 0x000fce00078e0210 */
.L_x_111:
[----:B------:R-:W-:Y:S01]  /*3bd0*/  IMAD.IADD R4, R4, 0x1, R17 ;  /* 0x0000000104047824 */ /* 0x000fe200078e0211 */
[----:B------:R-:W-:Y:S01]  /*3be0*/  BAR.SYNC.DEFER_BLOCKING 0x0 ;  /* 0x0000000000007b1d */ /* 0x000fe20000010000 */
[----:B------:R-:W-:Y:S02]  /*3bf0*/  ISETP.NE.AND P0, PT, R2, RZ, PT ;  /* 0x000000ff0200720c */ /* 0x000fe40003f05270 */
[----:B------:R-:W-:-:S05]  /*3c00*/  IMAD.IADD R5, R5, 0x1, R4 ;  /* 0x0000000105057824 */ /* 0x000fca00078e0204 */
[----:B------:R-:W0:Y:S01]  /*3c10*/  S2UR UR5, SR_CTAID.X ;  /* 0x00000000000579c3 */ /* 0x000e220000002500 */
[----:B------:R-:W-:Y:S01]  /*3c20*/  IMAD.IADD R6, R6, 0x1, R5 ;  /* 0x0000000106067824 */ /* 0x000fe200078e0205 */
[----:B------:R-:W1:Y:S03]  /*3c30*/  LDCU.64 UR6, c[0x0][0x388] ;  /* 0x00007100ff0677ac */ /* 0x000e660008000a00 */
[----:B------:R-:W-:-:S04]  /*3c40*/  IMAD.IADD R7, R7, 0x1, R6 ;  /* 0x0000000107077824 */ /* 0x000fc800078e0206 */
[----:B------:R-:W-:-:S04]  /*3c50*/  IMAD.IADD R8, R8, 0x1, R7 ;  /* 0x0000000108087824 */ /* 0x000fc800078e0207 */
[----:B------:R-:W-:-:S04]  /*3c60*/  IMAD.IADD R9, R9, 0x1, R8 ;  /* 0x0000000109097824 */ /* 0x000fc800078e0208 */
[----:B------:R-:W-:Y:S01]  /*3c70*/  IMAD.IADD R10, R10, 0x1, R9 ;  /* 0x000000010a0a7824 */ /* 0x000fe200078e0209 */
[----:B------:R2:W-:Y:S03]  /*3c80*/  STS.64 [R40], R4 ;  /* 0x0000000428007388 */ /* 0x0005e60000000a00 */
[----:B------:R-:W-:Y:S01]  /*3c90*/  IMAD.IADD R11, R11, 0x1, R10 ;  /* 0x000000010b0b7824 */ /* 0x000fe200078e020a */
[----:B------:R-:W-:Y:S03]  /*3ca0*/  STS.64 [R40+0x8], R6 ;  /* 0x0000080628007388 */ /* 0x000fe60000000a00 */
[----:B------:R-:W-:Y:S01]  /*3cb0*/  IMAD.IADD R12, R12, 0x1, R11 ;  /* 0x000000010c0c7824 */ /* 0x000fe200078e020b */
[----:B------:R3:W-:Y:S03]  /*3cc0*/  STS.64 [R40+0x10], R8 ;  /* 0x0000100828007388 */ /* 0x0007e60000000a00 */
[----:B------:R-:W-:Y:S01]  /*3cd0*/  IMAD.IADD R13, R13, 0x1, R12 ;  /* 0x000000010d0d7824 */ /* 0x000fe200078e020c */
[----:B------:R-:W-:Y:S01]  /*3ce0*/  STS.64 [R40+0x18], R10 ;  /* 0x0000180a28007388 */ /* 0x000fe20000000a00 */
[----:B--2---:R-:W0:Y:S02]  /*3cf0*/  LDC R4, c[0x0][0x398] ;  /* 0x0000e600ff047b82 */ /* 0x004e240000000800 */
[----:B------:R-:W-:Y:S01]  /*3d00*/  IMAD.IADD R14, R14, 0x1, R13 ;  /* 0x000000010e0e7824 */ /* 0x000fe200078e020d */
[----:B------:R2:W-:Y:S03]  /*3d10*/  STS.64 [R40+0x20], R12 ;  /* 0x0000200c28007388 */ /* 0x0005e60000000a00 */
[----:B------:R-:W-:Y:S01]  /*3d20*/  IMAD.IADD R15, R15, 0x1, R14 ;  /* 0x000000010f0f7824 */ /* 0x000fe200078e020e */
[----:B------:R-:W4:Y:S03]  /*3d30*/  S2R R5, SR_TID.X ;  /* 0x0000000000057919 */ /* 0x000f260000002100 */
[----:B------:R-:W-:Y:S01]  /*3d40*/  IMAD.IADD R28, R28, 0x1, R15 ;  /* 0x000000011c1c7824 */ /* 0x000fe200078e020f */
[----:B------:R-:W-:Y:S03]  /*3d50*/  STS.64 [R40+0x28], R14 ;  /* 0x0000280e28007388 */ /* 0x000fe60000000a00 */
[----:B------:R-:W-:Y:S01]  /*3d60*/  IMAD.IADD R29, R29, 0x1, R28 ;  /* 0x000000011d1d7824 */ /* 0x000fe200078e021c */
[----:B---3--:R-:W3:Y:S03]  /*3d70*/  S2R R8, SR_TID.X ;  /* 0x0000000000087919 */ /* 0x008ee60000002100 */
[----:B------:R-:W-:Y:S01]  /*3d80*/  IMAD.IADD R30, R30, 0x1, R29 ;  /* 0x000000011e1e7824 */ /* 0x000fe200078e021d */
[----:B------:R-:W-:Y:S03]  /*3d90*/  STS.64 [R40+0x30], R28 ;  /* 0x0000301c28007388 */ /* 0x000fe60000000a00 */
[----:B------:R-:W-:-:S02]  /*3da0*/  IMAD.IADD R31, R31, 0x1, R30 ;  /* 0x000000011f1f7824 */ /* 0x000fc400078e021e */
[----:B0-----:R-:W-:Y:S02]  /*3db0*/  VIADD R4, R4, UR5 ;  /* 0x0000000504047c36 */ /* 0x001fe40008000000 */
[----:B------:R-:W-:Y:S01]  /*3dc0*/  IMAD.IADD R32, R32, 0x1, R31 ;  /* 0x0000000120207824 */ /* 0x000fe200078e021f */
[----:B------:R-:W-:Y:S01]  /*3dd0*/  STS.64 [R40+0x38], R30 ;  /* 0x0000381e28007388 */ /* 0x000fe20000000a00 */
[----:B--2---:R-:W-:Y:S02]  /*3de0*/  IMAD R12, R4, 0x2100, RZ ;  /* 0x00002100040c7824 */ /* 0x004fe400078e02ff */
[----:B------:R-:W-:-:S04]  /*3df0*/  IMAD.IADD R33, R33, 0x1, R32 ;  /* 0x0000000121217824 */ /* 0x000fc800078e0220 */
[----:B------:R-:W-:Y:S01]  /*3e00*/  IMAD.IADD R34, R34, 0x1, R33 ;  /* 0x0000000122227824 */ /* 0x000fe200078e0221 */
[----:B------:R-:W-:Y:S03]  /*3e10*/  STS.64 [R40+0x40], R32 ;  /* 0x0000402028007388 */ /* 0x000fe60000000a00 */
[----:B------:R-:W-:Y:S01]  /*3e20*/  IMAD.IADD R35, R35, 0x1, R34 ;  /* 0x0000000123237824 */ /* 0x000fe200078e0222 */
[C---:B----4-:R-:W-:Y:S02]  /*3e30*/  LOP3.LUT R4, R5.reuse, 0x3e0, RZ, 0xc0, !PT ;  /* 0x000003e005047812 */ /* 0x050fe400078ec0ff */
[----:B------:R-:W-:Y:S01]  /*3e40*/  LOP3.LUT R6, R5, 0x1f, RZ, 0xc0, !PT ;  /* 0x0000001f05067812 */ /* 0x000fe200078ec0ff */
[----:B------:R-:W-:Y:S01]  /*3e50*/  IMAD.IADD R36, R36, 0x1, R35 ;  /* 0x0000000124247824 */ /* 0x000fe200078e0223 */
[----:B------:R-:W-:Y:S03]  /*3e60*/  STS.64 [R40+0x48], R34 ;  /* 0x0000482228007388 */ /* 0x000fe60000000a00 */
[----:B------:R-:W-:Y:S01]  /*3e70*/  IMAD.IADD R37, R37, 0x1, R36 ;  /* 0x0000000125257824 */ /* 0x000fe200078e0224 */
[----:B---3--:R-:W-:Y:S01]  /*3e80*/  LOP3.LUT R10, R8, 0x1f, RZ, 0xc0, !PT ;  /* 0x0000001f080a7812 */ /* 0x008fe200078ec0ff */
[----:B------:R-:W-:-:S03]  /*3e90*/  IMAD R6, R4, 0x16, R6 ;  /* 0x0000001604067824 */ /* 0x000fc600078e0206 */
[----:B------:R-:W-:Y:S01]  /*3ea0*/  STS.64 [R40+0x50], R36 ;  /* 0x0000502428007388 */ /* 0x000fe20000000a00 */
        /* <DEDUP_REMOVED lines=22> */
[----:B------:R0:W-:Y:S04]  /*4010*/  LDS R21, [R41+0xa80] ;  /* 0x000a800029157984 */ /* 0x0001e80000000800 */
[----:B------:R2:W-:Y:S01]  /*4020*/  @!P0 STS [UR4+0x8400], R0 ;  /* 0x00840000ff008988 */ /* 0x0005e20008000804 */
[----:B------:R-:W-:Y:S01]  /*4030*/  BAR.SYNC.DEFER_BLOCKING 0x0 ;  /* 0x0000000000007b1d */ /* 0x000fe20000010000 */
[----:B0-----:R-:W-:Y:S01]  /*4040*/  LOP3.LUT R41, R8, 0x3e0, RZ, 0xc0, !PT ;  /* 0x000003e008297812 */ /* 0x001fe200078ec0ff */
[----:B------:R-:W-:Y:S01]  /*4050*/  VIADD R8, R6, 0x80 ;  /* 0x0000008006087836 */ /* 0x000fe20000000000 */
[----:B------:R-:W-:-:S03]  /*4060*/  IADD3 R5, P0, PT, R12, R3, RZ ;  /* 0x000000030c057210 */ /* 0x000fc60007f1e0ff */
[----:B------:R-:W-:Y:S02]  /*4070*/  IMAD R10, R41, 0x16, R10 ;  /* 0x00000016290a7824 */ /* 0x000fe400078e020a */
[----:B------:R-:W-:Y:S02]  /*4080*/  VIADD R41, R6, 0x20 ;  /* 0x0000002006297836 */ /* 0x000fe40000000000 */
[----:B--2---:R-:W-:Y:S01]  /*4090*/  IMAD.X R0, RZ, RZ, RZ, P0 ;  /* 0x000000ffff007224 */ /* 0x004fe200000e06ff */
[----:B-1----:R-:W-:-:S04]  /*40a0*/  LEA R4, P0, R5, UR6, 0x2 ;  /* 0x0000000605047c11 */ /* 0x002fc8000f8010ff */
[----:B------:R-:W-:Y:S01]  /*40b0*/  LEA.HI.X R5, R5, UR7, R0, 0x2, P0 ;  /* 0x0000000705057c11 */ /* 0x000fe200080f1400 */
[----:B------:R-:W-:Y:S01]  /*40c0*/  VIADD R0, R10, 0xe0 ;  /* 0x000000e00a007836 */ /* 0x000fe20000000000 */
[----:B------:R-:W0:Y:S02]  /*40d0*/  LDS R2, [UR4+0x8400] ;  /* 0x00840004ff027984 */ /* 0x000e240008000800 */
[-C--:B0-----:R-:W-:Y:S01]  /*40e0*/  ISETP.GE.AND P6, PT, R3, R2.reuse, PT ;  /* 0x000000020300720c */ /* 0x081fe20003fc6270 */
[C---:B------:R-:W-:Y:S01]  /*40f0*/  VIADD R3, R6.reuse, 0xa0 ;  /* 0x000000a006037836 */ /* 0x040fe20000000000 */
[-C--:B------:R-:W-:Y:S01]  /*4100*/  ISETP.GE.AND P5, PT, R41, R2.reuse, PT ;  /* 0x000000022900720c */ /* 0x080fe20003fa6270 */
[----:B------:R-:W-:Y:S01]  /*4110*/  VIADD R41, R6, 0xc0 ;  /* 0x000000c006297836 */ /* 0x000fe20000000000 */
[-C--:B------:R-:W-:Y:S01]  /*4120*/  ISETP.GE.AND P0, PT, R8, R2.reuse, PT ;  /* 0x000000020800720c */ /* 0x080fe20003f06270 */
[----:B------:R-:W-:Y:S01]  /*4130*/  VIADD R8, R10, 0x40 ;  /* 0x000000400a087836 */ /* 0x000fe20000000000 */
[-C--:B------:R-:W-:Y:S01]  /*4140*/  ISETP.GE.AND P4, PT, R3, R2.reuse, PT ;  /* 0x000000020300720c */ /* 0x080fe20003f86270 */
[C---:B------:R-:W-:Y:S01]  /*4150*/  VIADD R3, R6.reuse, 0x100 ;  /* 0x0000010006037836 */ /* 0x040fe20000000000 */
[-C--:B------:R-:W-:Y:S01]  /*4160*/  ISETP.GE.AND P2, PT, R41, R2.reuse, PT ;  /* 0x000000022900720c */ /* 0x080fe20003f46270 */
[----:B------:R-:W-:Y:S01]  /*4170*/  VIADD R41, R6, 0x120 ;  /* 0x0000012006297836 */ /* 0x000fe20000000000 */
[----:B------:R-:W-:-:S02]  /*4180*/  ISETP.GE.AND P3, PT, R8, R2, PT ;  /* 0x000000020800720c */ /* 0x000fc40003f66270 */
[-C--:B------:R-:W-:Y:S01]  /*4190*/  ISETP.GE.AND P1, PT, R0, R2.reuse, PT ;  /* 0x000000020000720c */ /* 0x080fe20003f26270 */
[----:B------:R-:W-:Y:S01]  /*41a0*/  @!P6 STG.E desc[UR8][R4.64], R45 ;  /* 0x0000002d0400e986 */ /* 0x000fe2000c101908 */
[-C--:B------:R-:W-:Y:S01]  /*41b0*/  ISETP.GE.AND P6, PT, R3, R2.reuse, PT ;  /* 0x000000020300720c */ /* 0x080fe20003fc6270 */
[----:B------:R-:W-:Y:S02]  /*41c0*/  VIADD R3, R6, 0x140 ;  /* 0x0000014006037836 */ /* 0x000fe40000000000 */
[----:B------:R-:W-:Y:S01]  /*41d0*/  @!P5 STG.E desc[UR8][R4.64+0x80], R47 ;  /* 0x0000802f0400d986 */ /* 0x000fe2000c101908 */
[-C--:B------:R-:W-:Y:S01]  /*41e0*/  ISETP.GE.AND P5, PT, R41, R2.reuse, PT ;  /* 0x000000022900720c */ /* 0x080fe20003fa6270 */
[C---:B------:R-:W-:Y:S02]  /*41f0*/  VIADD R41, R10.reuse, 0x160 ;  /* 0x000001600a297836 */ /* 0x040fe40000000000 */
[----:B------:R-:W-:Y:S01]  /*4200*/  @!P0 STG.E desc[UR8][R4.64+0x200], R49 ;  /* 0x0002003104008986 */ /* 0x000fe2000c101908 */
[----:B------:R-:W-:Y:S01]  /*4210*/  ISETP.GE.AND P0, PT, R3, R2, PT ;  /* 0x000000020300720c */ /* 0x000fe20003f06270 */
[----:B------:R-:W-:-:S02]  /*4220*/  VIADD R3, R10, 0x180 ;  /* 0x000001800a037836 */ /* 0x000fc40000000000 */
[----:B------:R-:W-:Y:S01]  /*4230*/  @!P4 STG.E desc[UR8][R4.64+0x280], R51 ;  /* 0x000280330400c986 */ /* 0x000fe2000c101908 */
[-C--:B------:R-:W-:Y:S01]  /*4240*/  ISETP.GE.AND P4, PT, R41, R2.reuse, PT ;  /* 0x000000022900720c */ /* 0x080fe20003f86270 */
[C---:B------:R-:W-:Y:S02]  /*4250*/  VIADD R41, R10.reuse, 0x60 ;  /* 0x000000600a297836 */ /* 0x040fe40000000000 */
[----:B------:R-:W-:Y:S01]  /*4260*/  @!P2 STG.E desc[UR8][R4.64+0x300], R53 ;  /* 0x000300350400a986 */ /* 0x000fe2000c101908 */
[-C--:B------:R-:W-:Y:S01]  /*4270*/  ISETP.GE.AND P2, PT, R3, R2.reuse, PT ;  /* 0x000000020300720c */ /* 0x080fe20003f46270 */
[C---:B------:R-:W-:Y:S02]  /*4280*/  VIADD R3, R10.reuse, 0x1a0 ;  /* 0x000001a00a037836 */ /* 0x040fe40000000000 */
[----:B------:R0:W-:Y:S01]  /*4290*/  @!P3 STG.E desc[UR8][R4.64+0x100], R43 ;  /* 0x0001002b0400b986 */ /* 0x0001e2000c101908 */
[----:B------:R-:W-:Y:S01]  /*42a0*/  ISETP.GE.AND P3, PT, R41, R2, PT ;  /* 0x000000022900720c */ /* 0x000fe20003f66270 */
[----:B------:R-:W-:-:S02]  /*42b0*/  VIADD R41, R10, 0x1c0 ;  /* 0x000001c00a297836 */ /* 0x000fc40000000000 */
[----:B------:R1:W-:Y:S01]  /*42c0*/  @!P1 STG.E desc[UR8][R4.64+0x380], R37 ;  /* 0x0003802504009986 */ /* 0x0003e2000c101908 */
[-C--:B------:R-:W-:Y:S01]  /*42d0*/  ISETP.GE.AND P1, PT, R3, R2.reuse, PT ;  /* 0x000000020300720c */ /* 0x080fe20003f26270 */
[C---:B------:R-:W-:Y:S02]  /*42e0*/  VIADD R3, R6.reuse, 0x1e0 ;  /* 0x000001e006037836 */ /* 0x040fe40000000000 */
[----:B------:R1:W-:Y:S03]  /*42f0*/  @!P5 STG.E desc[UR8][R4.64+0x480], R33 ;  /* 0x000480210400d986 */ /* 0x0003e6000c101908 */
[-C--:B------:R-:W-:Y:S01]  /*4300*/  ISETP.GE.AND P5, PT, R3, R2.reuse, PT ;  /* 0x000000020300720c */ /* 0x080fe20003fa6270 */
[C---:B------:R-:W-:Y:S01]  /*4310*/  VIADD R3, R6.reuse, 0x240 ;  /* 0x0000024006037836 */ /* 0x040fe20000000000 */
[----:B------:R1:W-:Y:S01]  /*4320*/  @!P6 STG.E desc[UR8][R4.64+0x400], R35 ;  /* 0x000400230400e986 */ /* 0x0003e2000c101908 */
[----:B------:R-:W-:Y:S01]  /*4330*/  ISETP.GE.AND P6, PT, R41, R2, PT ;  /* 0x000000022900720c */ /* 0x000fe20003fc6270 */
[----:B------:R-:W-:-:S02]  /*4340*/  VIADD R41, R6, 0x200 ;  /* 0x0000020006297836 */ /* 0x000fc40000000000 */
[----:B------:R1:W-:Y:S01]  /*4350*/  @!P3 STG.E desc[UR8][R4.64+0x180], R29 ;  /* 0x0001801d0400b986 */ /* 0x0003e2000c101908 */
[-C--:B------:R-:W-:Y:S01]  /*4360*/  ISETP.GE.AND P3, PT, R3, R2.reuse, PT ;  /* 0x000000020300720c */ /* 0x080fe20003f66270 */
[----:B------:R-:W-:Y:S02]  /*4370*/  VIADD R3, R6, 0x280 ;  /* 0x0000028006037836 */ /* 0x000fe40000000000 */
[----:B------:R1:W-:Y:S01]  /*4380*/  @!P1 STG.E desc[UR8][R4.64+0x680], R25 ;  /* 0x0006801904009986 */ /* 0x0003e2000c101908 */
[----:B0-----:R-:W-:Y:S02]  /*4390*/  VIADD R43, R10, 0x220 ;  /* 0x000002200a2b7836 */ /* 0x001fe40000000000 */
[-C--:B------:R-:W-:Y:S01]  /*43a0*/  ISETP.GE.AND P1, PT, R3, R2.reuse, PT ;  /* 0x000000020300720c */ /* 0x080fe20003f26270 */
        /* <DEDUP_REMOVED lines=18> */
.L_x_98:
[----:B------:R-:W-:Y:S01]  /*44d0*/  BSSY B1, `(.L_x_125) ;  /* 0x0000006000017945 */ /* 0x000fe20003800000 */
[----:B------:R-:W-:Y:S01]  /*44e0*/  PLOP3.LUT P0, PT, P0, PT, PT, 0x8, 0x80 ;  /* 0x000000000080781c */ /* 0x000fe2000070e170 */
[----:B------:R-:W-:-:S12]  /*44f0*/  IMAD.MOV.U32 R21, RZ, RZ, -0x1 ;  /* 0xffffffffff157424 */ /* 0x000fd800078e00ff */
[----:B------:R-:W-:Y:S05]  /*4500*/  WARPSYNC.COLLECTIVE R21, `(.L_x_126) ;  /* 0x0000000015087348 */ /* 0x000fea0003c00000 */
[----:B------:R-:W-:Y:S01]  /*4510*/  VOTE.ANY P0, P0 ;  /* 0x0000000000ff7806 */ /* 0x000fe20000000100 */
[----:B------:R-:W-:-:S12]  /*4520*/  ENDCOLLECTIVE ;  /* 0x000000000000791b */ /* 0x000fd80003800000 */
.L_x_126:
[----:B------:R-:W-:Y:S05]  /*4530*/  BSYNC B1 ;  /* 0x0000000000017941 */ /* 0x000fea0003800000 */
.L_x_125:
[----:B------:R-:W-:Y:S05]  /*4540*/  BRA `(.L_x_127) ;  /* 0xffffffc800747947 */ /* 0x000fea000383ffff */
.L_x_100:
[----:B------:R-:W-:Y:S01]  /*4550*/  BSSY B1, `(.L_x_128) ;  /* 0x0000006000017945 */ /* 0x000fe20003800000 */
[----:B------:R-:W-:Y:S01]  /*4560*/  PLOP3.LUT P0, PT, P0, PT, PT, 0x8, 0x80 ;  /* 0x000000000080781c */ /* 0x000fe2000070e170 */
[----:B------:R-:W-:-:S12]  /*4570*/  IMAD.MOV.U32 R21, RZ, RZ, -0x1 ;  /* 0xffffffffff157424 */ /* 0x000fd800078e00ff */
[----:B------:R-:W-:Y:S05]  /*4580*/  WARPSYNC.COLLECTIVE R21, `(.L_x_129) ;  /* 0x0000000015087348 */ /* 0x000fea0003c00000 */
[----:B------:R-:W-:Y:S01]  /*4590*/  VOTE.ANY P0, P0 ;  /* 0x0000000000ff7806 */ /* 0x000fe20000000100 */
[----:B------:R-:W-:-:S12]  /*45a0*/  ENDCOLLECTIVE ;  /* 0x000000000000791b */ /* 0x000fd80003800000 */
.L_x_129:
[----:B------:R-:W-:Y:S05]  /*45b0*/  BSYNC B1 ;  /* 0x0000000000017941 */ /* 0x000fea0003800000 */
.L_x_128:
[----:B------:R-:W-:Y:S05]  /*45c0*/  BRA `(.L_x_130) ;  /* 0xffffffc800c87947 */ /* 0x000fea000383ffff */
.L_x_102:
[----:B------:R-:W0:Y:S01]  /*45d0*/  S2R R25, SR_GEMASK ;  /* 0x0000000000197919 */ /* 0x000e220000003c00 */
[----:B------:R-:W-:Y:S01]  /*45e0*/  BSSY B1, `(.L_x_131) ;  /* 0x0000006000017945 */ /* 0x000fe20003800000 */
[----:B------:R-:W-:Y:S01]  /*45f0*/  PLOP3.LUT P0, PT, P0, PT, PT, 0x8, 0x80 ;  /* 0x000000000080781c */ /* 0x000fe2000070e170 */
[----:B------:R-:W-:-:S12]  /*4600*/  IMAD.MOV.U32 R21, RZ, RZ, -0x1 ;  /* 0xffffffffff157424 */ /* 0x000fd800078e00ff */
[----:B0-----:R-:W-:Y:S05]  /*4610*/  WARPSYNC.COLLECTIVE R21, `(.L_x_132) ;  /* 0x0000000015087348 */ /* 0x001fea0003c00000 */
[----:B------:R-:W-:Y:S01]  /*4620*/  VOTE.ANY R21, PT, P0 ;  /* 0x0000000000157806 */ /* 0x000fe200000e0100 */
[----:B0-----:R-:W-:Y:S06]  /*4630*/  ENDCOLLECTIVE ;  /* 0x000000000000791b */ /* 0x001fec0003800000 */
.L_x_132:
[----:B------:R-:W-:Y:S05]  /*4640*/  BSYNC B1 ;  /* 0x0000000000017941 */ /* 0x000fea0003800000 */
.L_x_131:
[----:B------:R-:W-:Y:S01]  /*4650*/  LOP3.LUT R21, R21, 0x80000000, R25, 0xec, !PT ;  /* 0x8000000015157812 */ /* 0x000fe200078eec19 */
[----:B------:R-:W-:Y:S02]  /*4660*/  IMAD.MOV.U32 R20, RZ, RZ, R29 ;  /* 0x000000ffff147224 */ /* 0x000fe400078e001d */
[----:B------:R-:W-:Y:S02]  /*4670*/  VIADD R41, R39, 0x2 ;  /* 0x0000000227297836 */ /* 0x000fe40000000000 */
[----:B------:R-:W-:Y:S02]  /*4680*/  VIADD R16, R21, 0xffffffff ;  /* 0xffffffff15107836 */ /* 0x000fe40000000000 */
[C---:B------:R-:W-:Y:S02]  /*4690*/  VIADD R40, R39.reuse, 0x4 ;  /* 0x0000000427287836 */ /* 0x040fe40000000000 */
[----:B------:R-:W-:Y:S01]  /*46a0*/  VIADD R30, R39, 0x8 ;  /* 0x00000008271e7836 */ /* 0x000fe20000000000 */
[----:B------:R-:W-:Y:S01]  /*46b0*/  LOP3.LUT R48, R21, R16, RZ, 0xc, !PT ;  /* 0x0000001015307212 */ /* 0x000fe200078e0cff */
[----:B------:R-:W-:-:S02]  /*46c0*/  IMAD.MOV.U32 R16, RZ, RZ, 0x1 ;  /* 0x00000001ff107424 */ /* 0x000fc400078e00ff */
[----:B------:R-:W-:-:S03]  /*46d0*/  IMAD.MOV.U32 R21, RZ, RZ, -0x1 ;  /* 0xffffffffff157424 */ /* 0x000fc600078e00ff */
[----:B------:R-:W0:Y:S02]  /*46e0*/  POPC R48, R48 ;  /* 0x0000003000307309 */ /* 0x000e240000000000 */
[----:B0-----:R-:W-:Y:S01]  /*46f0*/  IMAD.MOV.U32 R17, RZ, RZ, R48 ;  /* 0x000000ffff117224 */ /* 0x001fe200078e0030 */
[----:B------:R-:W-:-:S13]  /*4700*/  ISETP.GE.AND P0, PT, R39, R48, PT ;  /* 0x000000302700720c */ /* 0x000fda0003f06270 */
[----:B------:R-:W-:Y:S05]  /*4710*/  WARPSYNC.COLLECTIVE R21, `(.L_x_133) ;  /* 0x0000000015087348 */ /* 0x000fea0003c00000 */
[----:B------:R0:W1:Y:S02]  /*4720*/  SHFL.DOWN P3, R22, R20, R16, R17 ;  /* 0x0800001014167389 */ /* 0x0000640000060011 */
[----:B01----:R-:W-:Y:S05]  /*4730*/  ENDCOLLECTIVE ;  /* 0x000000000000791b */ /* 0x003fea0003800000 */
.L_x_133:
        /* <DEDUP_REMOVED lines=8> */
.L_x_134:
[----:B------:R-:W-:Y:S01]  /*47c0*/  IMAD.MOV.U32 R16, RZ, RZ, 0x4 ;  /* 0x00000004ff107424 */ /* 0x000fe200078e00ff */
[----:B------:R-:W-:Y:S02]  /*47d0*/  SEL R22, R22, RZ, !P0 ;  /* 0x000000ff16167207 */ /* 0x000fe40004000000 */
[----:B------:R-:W-:-:S03]  /*47e0*/  ISETP.GT.AND P0, PT, R40, R48, PT ;  /* 0x000000302800720c */ /* 0x000fc60003f04270 */
[----:B------:R-:W-:Y:S02]  /*47f0*/  IMAD.IADD R45, R43, 0x1, R22 ;  /* 0x000000012b2d7824 */ /* 0x000fe400078e0216 */
[----:B------:R-:W-:Y:S02]  /*4800*/  VIADD R43, R39, 0x10 ;  /* 0x00000010272b7836 */ /* 0x000fe40000000000 */
[----:B------:R-:W-:-:S03]  /*4810*/  IMAD.MOV.U32 R20, RZ, RZ, R45 ;  /* 0x000000ffff147224 */ /* 0x000fc600078e002d */
[----:B------:R-:W-:-:S13]  /*4820*/  ISETP.GT.AND P2, PT, R43, R48, PT ;  /* 0x000000302b00720c */ /* 0x000fda0003f44270 */
[----:B------:R-:W-:Y:S05]  /*4830*/  WARPSYNC.COLLECTIVE R21, `(.L_x_135) ;  /* 0x0000000015087348 */ /* 0x000fea0003c00000 */
[----:B------:R0:W1:Y:S02]  /*4840*/  SHFL.DOWN P3, R22, R20, R16, R17 ;  /* 0x0800001014167389 */ /* 0x0000640000060011 */
[----:B01----:R-:W-:Y:S05]  /*4850*/  ENDCOLLECTIVE ;  /* 0x000000000000791b */ /* 0x003fea0003800000 */
.L_x_135:
        /* <DEDUP_REMOVED lines=8> */
.L_x_136:
[----:B------:R-:W-:Y:S01]  /*48e0*/  IMAD.MOV.U32 R16, RZ, RZ, 0x10 ;  /* 0x00000010ff107424 */ /* 0x000fe200078e00ff */
[----:B------:R-:W-:Y:S02]  /*48f0*/  SEL R22, R22, RZ, !P0 ;  /* 0x000000ff16167207 */ /* 0x000fe40004000000 */
[----:B------:R-:W-:-:S03]  /*4900*/  ISETP.NE.AND P0, PT, R28, 0x65, PT ;  /* 0x000000651c00780c */ /* 0x000fc60003f05270 */
[----:B------:R-:W-:Y:S02]  /*4910*/  IMAD.IADD R47, R29, 0x1, R22 ;  /* 0x000000011d2f7824 */ /* 0x000fe400078e0216 */
[----:B------:R-:W0:Y:S02]  /*4920*/  LDC.64 R28, c[0x0][0x390] ;  /* 0x0000e400ff1c7b82 */ /* 0x000e240000000a00 */
[----:B------:R-:W-:-:S07]  /*4930*/  IMAD.MOV.U32 R20, RZ, RZ, R47 ;  /* 0x000000ffff147224 */ /* 0x000fce00078e002f */
[----:B0-----:R-:W-:Y:S05]  /*4940*/  WARPSYNC.COLLECTIVE R21, `(.L_x_137) ;  /* 0x0000000015087348 */ /* 0x001fea0003c00000 */
[----:B------:R1:W2:Y:S02]  /*4950*/  SHFL.DOWN P3, R22, R20, R16, R17 ;  /* 0x0800001014167389 */ /* 0x0002a40000060011 */
[----:B012---:R-:W-:Y:S05]  /*4960*/  ENDCOLLECTIVE ;  /* 0x000000000000791b */ /* 0x007fea0003800000 */
.L_x_137:
[----:B------:R-:W-:Y:S05]  /*4970*/  WARPSYNC.COLLECTIVE R21, `(.L_x_138) ;  /* 0x0000000015087348 */ /* 0x000fea0003c00000 */
[----:B------:R-:W-:Y:S01]  /*4980*/  VOTE.ALL P0, P0 ;  /* 0x0000000000ff7806 */ /* 0x000fe20000000000 */
[----:B------:R-:W-:-:S12]  /*4990*/  ENDCOLLECTIVE ;  /* 0x000000000000791b */ /* 0x000fd80003800000 */
.L_x_138:
[----:B------:R-:W-:Y:S02]  /*49a0*/  IADD3 R44, P3, PT, R28, 0x100, RZ ;  /* 0x000001001c2c7810 */ /* 0x000fe40007f7e0ff */
[----:B------:R-:W-:-:S03]  /*49b0*/  SEL R22, R22, RZ, !P2 ;  /* 0x000000ff16167207 */ /* 0x000fc60005000000 */
[----:B------:R-:W-:Y:S02]  /*49c0*/  IMAD.X R45, RZ, RZ, R29, P3 ;  /* 0x000000ffff2d7224 */ /* 0x000fe400018e061d */
[----:B------:R-:W-:Y:S01]  /*49d0*/  IMAD.IADD R46, R47, 0x1, R22 ;  /* 0x000000012f2e7824 */ /* 0x000fe200078e0216 */
[----:B------:R-:W-:Y:S06]  /*49e0*/  BRA `(.L_x_139) ;  /* 0xffffffc8005c7947 */ /* 0x000fec000383ffff */
.L_x_104:
[----:B------:R-:W-:Y:S01]  /*49f0*/  BSSY B1, `(.L_x_140) ;  /* 0x0000006000017945 */ /* 0x000fe20003800000 */
[----:B------:R-:W-:Y:S01]  /*4a00*/  PLOP3.LUT P0, PT, P0, PT, PT, 0x8, 0x80 ;  /* 0x000000000080781c */ /* 0x000fe2000070e170 */
[----:B------:R-:W-:-:S12]  /*4a10*/  IMAD.MOV.U32 R21, RZ, RZ, -0x1 ;  /* 0xffffffffff157424 */ /* 0x000fd800078e00ff */
[----:B------:R-:W-:Y:S05]  /*4a20*/  WARPSYNC.COLLECTIVE R21, `(.L_x_141) ;  /* 0x0000000015087348 */ /* 0x000fea0003c00000 */
[----:B------:R-:W-:Y:S01]  /*4a30*/  VOTE.ANY P0, P0 ;  /* 0x0000000000ff7806 */ /* 0x000fe20000000100 */
[----:B------:R-:W-:-:S12]  /*4a40*/  ENDCOLLECTIVE ;  /* 0x000000000000791b */ /* 0x000fd80003800000 */
.L_x_141:
[----:B------:R-:W-:Y:S05]  /*4a50*/  BSYNC B1 ;  /* 0x0000000000017941 */ /* 0x000fea0003800000 */
.L_x_140:
[----:B------:R-:W-:Y:S05]  /*4a60*/  BRA `(.L_x_142) ;  /* 0xffffffc800647947 */ /* 0x000fea000383ffff */
.L_x_106:
[----:B------:R-:W-:Y:S01]  /*4a70*/  BSSY B1, `(.L_x_143) ;  /* 0x0000006000017945 */ /* 0x000fe20003800000 */
[----:B------:R-:W-:Y:S01]  /*4a80*/  PLOP3.LUT P0, PT, P0, PT, PT, 0x8, 0x80 ;  /* 0x000000000080781c */ /* 0x000fe2000070e170 */
[----:B------:R-:W-:-:S12]  /*4a90*/  IMAD.MOV.U32 R21, RZ, RZ, -0x1 ;  /* 0xffffffffff157424 */ /* 0x000fd800078e00ff */
[----:B------:R-:W-:Y:S05]  /*4aa0*/  WARPSYNC.COLLECTIVE R21, `(.L_x_144) ;  /* 0x0000000015087348 */ /* 0x000fea0003c00000 */
[----:B------:R-:W-:Y:S01]  /*4ab0*/  VOTE.ANY P0, P0 ;  /* 0x0000000000ff7806 */ /* 0x000fe20000000100 */
[----:B------:R-:W-:-:S12]  /*4ac0*/  ENDCOLLECTIVE ;  /* 0x000000000000791b */ /* 0x000fd80003800000 */
.L_x_144:
[----:B------:R-:W-:Y:S05]  /*4ad0*/  BSYNC B1 ;  /* 0x0000000000017941 */ /* 0x000fea0003800000 */
.L_x_143:
[----:B------:R-:W-:Y:S05]  /*4ae0*/  BRA `(.L_x_145) ;  /* 0xffffffc800b87947 */ /* 0x000fea000383ffff */
.L_x_108:
[----:B------:R-:W-:Y:S01]  /*4af0*/  BSSY B1, `(.L_x_146) ;  /* 0x0000006000017945 */ /* 0x000fe20003800000 */
[----:B------:R-:W-:Y:S01]  /*4b00*/  PLOP3.LUT P0, PT, P0, PT, PT, 0x8, 0x80 ;  /* 0x000000000080781c */ /* 0x000fe2000070e170 */
[----:B------:R-:W-:-:S12]  /*4b10*/  IMAD.MOV.U32 R21, RZ, RZ, -0x1 ;  /* 0xffffffffff157424 */ /* 0x000fd800078e00ff */
[----:B------:R-:W-:Y:S05]  /*4b20*/  WARPSYNC.COLLECTIVE R21, `(.L_x_147) ;  /* 0x0000000015087348 */ /* 0x000fea0003c00000 */
[----:B------:R-:W-:Y:S01]  /*4b30*/  VOTE.ANY R21, PT, P0 ;  /* 0x0000000000157806 */ /* 0x000fe200000e0100 */
[----:B------:R-:W-:Y:S06]  /*4b40*/  ENDCOLLECTIVE ;  /* 0x000000000000791b */ /* 0x000fec0003800000 */
.L_x_147:
[----:B------:R-:W-:Y:S05]  /*4b50*/  BSYNC B1 ;  /* 0x0000000000017941 */ /* 0x000fea0003800000 */
.L_x_146:
[----:B------:R-:W-:Y:S01]  /*4b60*/  LOP3.LUT R21, R21, 0x80000000, R25, 0xec, !PT ;  /* 0x8000000015157812 */ /* 0x000fe200078eec19 */
[----:B------:R-:W-:Y:S02]  /*4b70*/  IMAD.MOV.U32 R20, RZ, RZ, R29 ;  /* 0x000000ffff147224 */ /* 0x000fe400078e001d */
[----:B------:R-:W-:Y:S02]  /*4b80*/  VIADD R24, R24, 0xffffffe0 ;  /* 0xffffffe018187836 */ /* 0x000fe40000000000 */
[----:B------:R-:W-:-:S05]  /*4b90*/  VIADD R16, R21, 0xffffffff ;  /* 0xffffffff15107836 */ /* 0x000fca0000000000 */
[----:B------:R-:W-:Y:S01]  /*4ba0*/  LOP3.LUT R49, R21, R16, RZ, 0xc, !PT ;  /* 0x0000001015317212 */ /* 0x000fe200078e0cff */
[----:B------:R-:W-:Y:S02]  /*4bb0*/  IMAD.MOV.U32 R16, RZ, RZ, 0x1 ;  /* 0x00000001ff107424 */ /* 0x000fe400078e00ff */
[----:B------:R-:W-:Y:S01]  /*4bc0*/  IMAD.MOV.U32 R21, RZ, RZ, -0x1 ;  /* 0xffffffffff157424 */ /* 0x000fe200078e00ff */
[----:B------:R0:W1:Y:S06]  /*4bd0*/  POPC R17, R49 ;  /* 0x0000003100117309 */ /* 0x00006c0000000000 */
[----:B01----:R-:W-:Y:S05]  /*4be0*/  WARPSYNC.COLLECTIVE R21, `(.L_x_148) ;  /* 0x0000000015087348 */ /* 0x003fea0003c00000 */
[----:B-1----:R1:W2:Y:S02]  /*4bf0*/  SHFL.DOWN P3, R22, R20, R16, R17 ;  /* 0x0800001014167389 */ /* 0x0022a40000060011 */
[----:B012---:R-:W-:Y:S05]  /*4c00*/  ENDCOLLECTIVE ;  /* 0x000000000000791b */ /* 0x007fea0003800000 */
.L_x_148:
[----:B------:R-:W-:Y:S01]  /*4c10*/  ISETP.GE.AND P0, PT, R39, R17, PT ;  /* 0x000000112700720c */ /* 0x000fe20003f06270 */
[----:B------:R-:W-:-:S03]  /*4c20*/  IMAD.MOV.U32 R16, RZ, RZ, 0x2 ;  /* 0x00000002ff107424 */ /* 0x000fc600078e00ff */
[----:B------:R-:W-:Y:S02]  /*4c30*/  SEL R22, R22, RZ, !P0 ;  /* 0x000000ff16167207 */ /* 0x000fe40004000000 */
[----:B------:R-:W-:-:S03]  /*4c40*/  ISETP.GT.AND P0, PT, R41, R17, PT ;  /* 0x000000112900720c */ /* 0x000fc60003f04270 */
[----:B------:R-:W-:-:S04]  /*4c50*/  IMAD.IADD R48, R22, 0x1, R29 ;  /* 0x0000000116307824 */ /* 0x000fc800078e021d */
[----:B------:R-:W-:-:S07]  /*4c60*/  IMAD.MOV.U32 R20, RZ, RZ, R48 ;  /* 0x000000ffff147224 */ /* 0x000fce00078e0030 */
[----:B------:R-:W-:Y:S05]  /*4c70*/  WARPSYNC.COLLECTIVE R21, `(.L_x_149) ;  /* 0x0000000015087348 */ /* 0x000fea0003c00000 */
[----:B------:R0:W1:Y:S02]  /*4c80*/  SHFL.DOWN P3, R22, R20, R16, R17 ;  /* 0x0800001014167389 */ /* 0x0000640000060011 */
[----:B01----:R-:W-:Y:S05]  /*4c90*/  ENDCOLLECTIVE ;  /* 0x000000000000791b */ /* 0x003fea0003800000 */
.L_x_149:
        /* <DEDUP_REMOVED lines=8> */
.L_x_150:
        /* <DEDUP_REMOVED lines=8> */
.L_x_151:
        /* <DEDUP_REMOVED lines=8> */
.L_x_152:
[----:B------:R-:W-:Y:S02]  /*4e20*/  SEL R22, R22, RZ, !P0 ;  /* 0x000000ff16167207 */ /* 0x000fe40004000000 */
[----:B------:R-:W-:Y:S02]  /*4e30*/  ISETP.NE.AND P0, PT, R28, 0x65, PT ;  /* 0x000000651c00780c */ /* 0x000fe40003f05270 */
[----:B------:R-:W-:-:S11]  /*4e40*/  IADD3 R46, PT, PT, R29, R22, R46 ;  /* 0x000000161d2e7210 */ /* 0x000fd60007ffe02e */
[----:B------:R-:W-:Y:S05]  /*4e50*/  WARPSYNC.COLLECTIVE R21, `(.L_x_153) ;  /* 0x0000000015087348 */ /* 0x000fea0003c00000 */
[----:B------:R-:W-:Y:S01]  /*4e60*/  VOTE.ALL P0, P0 ;  /* 0x0000000000ff7806 */ /* 0x000fe20000000000 */
[----:B------:R-:W-:-:S12]  /*4e70*/  ENDCOLLECTIVE ;  /* 0x000000000000791b */ /* 0x000fd80003800000 */
.L_x_153:
[----:B------:R-:W-:Y:S05]  /*4e80*/  BRA `(.L_x_154) ;  /* 0xffffffc800507947 */ /* 0x000fea000383ffff */
.L_x_113:
[----:B------:R-:W-:Y:S01]  /*4e90*/  BSSY B0, `(.L_x_155) ;  /* 0x0000006000007945 */ /* 0x000fe20003800000 */
[----:B------:R-:W-:Y:S01]  /*4ea0*/  PLOP3.LUT P0, PT, P0, PT, PT, 0x8, 0x80 ;  /* 0x000000000080781c */ /* 0x000fe2000070e170 */
[----:B------:R-:W-:-:S12]  /*4eb0*/  IMAD.MOV.U32 R21, RZ, RZ, -0x1 ;  /* 0xffffffffff157424 */ /* 0x000fd800078e00ff */
[----:B------:R-:W-:Y:S05]  /*4ec0*/  WARPSYNC.COLLECTIVE R21, `(.L_x_156) ;  /* 0x0000000015087348 */ /* 0x000fea0003c00000 */
[----:B------:R-:W-:Y:S01]  /*4ed0*/  VOTE.ANY P0, P0 ;  /* 0x0000000000ff7806 */ /* 0x000fe20000000100 */
[----:B------:R-:W-:-:S12]  /*4ee0*/  ENDCOLLECTIVE ;  /* 0x000000000000791b */ /* 0x000fd80003800000 */
.L_x_156:
[----:B------:R-:W-:Y:S05]  /*4ef0*/  BSYNC B0 ;  /* 0x0000000000007941 */ /* 0x000fea0003800000 */
.L_x_155:
[----:B------:R-:W-:Y:S05]  /*4f00*/  BRA `(.L_x_157) ;  /* 0xffffffe000907947 */ /* 0x000fea000383ffff */
.L_x_115:
[----:B------:R-:W-:Y:S01]  /*4f10*/  BSSY B0, `(.L_x_158) ;  /* 0x0000006000007945 */ /* 0x000fe20003800000 */
[----:B------:R-:W-:Y:S01]  /*4f20*/  PLOP3.LUT P0, PT, P0, PT, PT, 0x8, 0x80 ;  /* 0x000000000080781c */ /* 0x000fe2000070e170 */
[----:B------:R-:W-:-:S12]  /*4f30*/  IMAD.MOV.U32 R21, RZ, RZ, -0x1 ;  /* 0xffffffffff157424 */ /* 0x000fd800078e00ff */
[----:B------:R-:W-:Y:S05]  /*4f40*/  WARPSYNC.COLLECTIVE R21, `(.L_x_159) ;  /* 0x0000000015087348 */ /* 0x000fea0003c00000 */
[----:B------:R-:W-:Y:S01]  /*4f50*/  VOTE.ANY P0, P0 ;  /* 0x0000000000ff7806 */ /* 0x000fe20000000100 */
[----:B------:R-:W-:-:S12]  /*4f60*/  ENDCOLLECTIVE ;  /* 0x000000000000791b */ /* 0x000fd80003800000 */
.L_x_159:
[----:B------:R-:W-:Y:S05]  /*4f70*/  BSYNC B0 ;  /* 0x0000000000007941 */ /* 0x000fea0003800000 */
.L_x_158:
[----:B------:R-:W-:Y:S05]  /*4f80*/  BRA `(.L_x_160) ;  /* 0xffffffe000e47947 */ /* 0x000fea000383ffff */
.L_x_117:
[----:B------:R-:W0:Y:S01]  /*4f90*/  S2R R26, SR_GEMASK ;  /* 0x00000000001a7919 */ /* 0x000e220000003c00 */
[----:B------:R-:W-:Y:S01]  /*4fa0*/  BSSY B0, `(.L_x_161) ;  /* 0x0000006000007945 */ /* 0x000fe20003800000 */
[----:B------:R-:W-:Y:S01]  /*4fb0*/  PLOP3.LUT P0, PT, P0, PT, PT, 0x8, 0x80 ;  /* 0x000000000080781c */ /* 0x000fe2000070e170 */
[----:B------:R-:W-:-:S12]  /*4fc0*/  IMAD.MOV.U32 R21, RZ, RZ, -0x1 ;  /* 0xffffffffff157424 */ /* 0x000fd800078e00ff */
[----:B0-----:R-:W-:Y:S05]  /*4fd0*/  WARPSYNC.COLLECTIVE R21, `(.L_x_162) ;  /* 0x0000000015087348 */ /* 0x001fea0003c00000 */
[----:B------:R-:W-:Y:S01]  /*4fe0*/  VOTE.ANY R21, PT, P0 ;  /* 0x0000000000157806 */ /* 0x000fe200000e0100 */
[----:B0-----:R-:W-:Y:S06]  /*4ff0*/  ENDCOLLECTIVE ;  /* 0x000000000000791b */ /* 0x001fec0003800000 */
.L_x_162:
[----:B------:R-:W-:Y:S05]  /*5000*/  BSYNC B0 ;  /* 0x0000000000007941 */ /* 0x000fea0003800000 */
.L_x_161:
[----:B------:R-:W-:Y:S01]  /*5010*/  LOP3.LUT R21, R21, 0x80000000, R26, 0xec, !PT ;  /* 0x8000000015157812 */ /* 0x000fe200078eec1a */
[----:B------:R-:W-:-:S04]  /*5020*/  IMAD.MOV.U32 R20, RZ, RZ, R19 ;  /* 0x000000ffff147224 */ /* 0x000fc800078e0013 */
[----:B------:R-:W-:-:S05]  /*5030*/  VIADD R16, R21, 0xffffffff ;  /* 0xffffffff15107836 */ /* 0x000fca0000000000 */
[----:B------:R-:W-:Y:S01]  /*5040*/  LOP3.LUT R47, R21, R16, RZ, 0xc, !PT ;  /* 0x00000010152f7212 */ /* 0x000fe200078e0cff */
[----:B------:R-:W-:Y:S02]  /*5050*/  IMAD.MOV.U32 R16, RZ, RZ, 0x1 ;  /* 0x00000001ff107424 */ /* 0x000fe400078e00ff */
[----:B------:R-:W-:-:S03]  /*5060*/  IMAD.MOV.U32 R21, RZ, RZ, -0x1 ;  /* 0xffffffffff157424 */ /* 0x000fc600078e00ff */
[----:B------:R-:W0:Y:S02]  /*5070*/  POPC R47, R47 ;  /* 0x0000002f002f7309 */ /* 0x000e240000000000 */
[----:B0-----:R-:W-:Y:S01]  /*5080*/  IMAD.MOV.U32 R17, RZ, RZ, R47 ;  /* 0x000000ffff117224 */ /* 0x001fe200078e002f */
[----:B------:R-:W-:-:S13]  /*5090*/  ISETP.GE.AND P0, PT, R38, R47, PT ;  /* 0x0000002f2600720c */ /* 0x000fda0003f06270 */
[----:B------:R-:W-:Y:S05]  /*50a0*/  WARPSYNC.COLLECTIVE R21, `(.L_x_163) ;  /* 0x0000000015087348 */ /* 0x000fea0003c00000 */
[----:B------:R0:W1:Y:S02]  /*50b0*/  SHFL.DOWN P3, R22, R20, R16, R17 ;  /* 0x0800001014167389 */ /* 0x0000640000060011 */
[----:B01----:R-:W-:Y:S05]  /*50c0*/  ENDCOLLECTIVE ;  /* 0x000000000000791b */ /* 0x003fea0003800000 */
.L_x_163:
[----:B------:R-:W-:Y:S01]  /*50d0*/  IMAD.MOV.U32 R16, RZ, RZ, 0x2 ;  /* 0x00000002ff107424 */ /* 0x000fe200078e00ff */
        /* <DEDUP_REMOVED lines=8> */
.L_x_164:
        /* <DEDUP_REMOVED lines=9> */
.L_x_165:
        /* <DEDUP_REMOVED lines=9> */
.L_x_166:
[----:B------:R-:W-:Y:S01]  /*5280*/  IMAD.MOV.U32 R16, RZ, RZ, 0x10 ;  /* 0x00000010ff107424 */ /* 0x000fe200078e00ff */
[----:B------:R-:W-:Y:S02]  /*5290*/  SEL R19, R22, RZ, !P0 ;  /* 0x000000ff16137207 */ /* 0x000fe40004000000 */
[----:B------:R-:W-:Y:S01]  /*52a0*/  ISETP.NE.AND P0, PT, R18, 0x65, PT ;  /* 0x000000651200780c */ /* 0x000fe20003f05270 */
[----:B------:R-:W-:Y:S02]  /*52b0*/  VIADD R18, R38, 0x10 ;  /* 0x0000001026127836 */ /* 0x000fe40000000000 */
[----:B------:R-:W-:-:S03]  /*52c0*/  IMAD.IADD R48, R50, 0x1, R19 ;  /* 0x0000000132307824 */ /* 0x000fc600078e0213 */
[----:B------:R-:W-:Y:S01]  /*52d0*/  ISETP.GT.AND P2, PT, R18, R47, PT ;  /* 0x0000002f1200720c */ /* 0x000fe20003f44270 */
[----:B------:R-:W-:Y:S01]  /*52e0*/  IMAD.MOV.U32 R20, RZ, RZ, R48 ;  /* 0x000000ffff147224 */ /* 0x000fe200078e0030 */
[----:B------:R-:W0:Y:S11]  /*52f0*/  LDC.64 R18, c[0x0][0x390] ;  /* 0x0000e400ff127b82 */ /* 0x000e360000000a00 */
[----:B0-----:R-:W-:Y:S05]  /*5300*/  WARPSYNC.COLLECTIVE R21, `(.L_x_167) ;  /* 0x0000000015087348 */ /* 0x001fea0003c00000 */
[----:B------:R1:W2:Y:S02]  /*5310*/  SHFL.DOWN P3, R22, R20, R16, R17 ;  /* 0x0800001014167389 */ /* 0x0002a40000060011 */
[----:B012---:R-:W-:Y:S05]  /*5320*/  ENDCOLLECTIVE ;  /* 0x000000000000791b */ /* 0x007fea0003800000 */
.L_x_167:
[----:B------:R-:W-:Y:S05]  /*5330*/  WARPSYNC.COLLECTIVE R21, `(.L_x_168) ;  /* 0x0000000015087348 */ /* 0x000fea0003c00000 */
[----:B------:R-:W-:Y:S01]  /*5340*/  VOTE.ALL P0, P0 ;  /* 0x0000000000ff7806 */ /* 0x000fe20000000000 */
[----:B------:R-:W-:-:S12]  /*5350*/  ENDCOLLECTIVE ;  /* 0x000000000000791b */ /* 0x000fd80003800000 */
.L_x_168:
[----:B------:R-:W-:Y:S02]  /*5360*/  SEL R45, R22, RZ, !P2 ;  /* 0x000000ff162d7207 */ /* 0x000fe40005000000 */
[----:B------:R-:W-:-:S03]  /*5370*/  IADD3 R44, P3, PT, R18, 0x100, RZ ;  /* 0x00000100122c7810 */ /* 0x000fc60007f7e0ff */
[----:B------:R-:W-:Y:S02]  /*5380*/  IMAD.IADD R46, R48, 0x1, R45 ;  /* 0x00000001302e7824 */ /* 0x000fe400078e022d */
[----:B------:R-:W-:Y:S01]  /*5390*/  IMAD.X R45, RZ, RZ, R19, P3 ;  /* 0x000000ffff2d7224 */ /* 0x000fe200018e0613 */
[----:B------:R-:W-:Y:S07]  /*53a0*/  BRA `(.L_x_169) ;  /* 0xffffffe000787947 */ /* 0x000fee000383ffff */
.L_x_119:
[----:B------:R-:W-:Y:S01]  /*53b0*/  BSSY B0, `(.L_x_170) ;  /* 0x0000006000007945 */ /* 0x000fe20003800000 */
[----:B------:R-:W-:Y:S01]  /*53c0*/  PLOP3.LUT P0, PT, P0, PT, PT, 0x8, 0x80 ;  /* 0x000000000080781c */ /* 0x000fe2000070e170 */
[----:B------:R-:W-:-:S12]  /*53d0*/  IMAD.MOV.U32 R21, RZ, RZ, -0x1 ;  /* 0xffffffffff157424 */ /* 0x000fd800078e00ff */
[----:B------:R-:W-:Y:S05]  /*53e0*/  WARPSYNC.COLLECTIVE R21, `(.L_x_171) ;  /* 0x0000000015087348 */ /* 0x000fea0003c00000 */
[----:B------:R-:W-:Y:S01]  /*53f0*/  VOTE.ANY P0, P0 ;  /* 0x0000000000ff7806 */ /* 0x000fe20000000100 */
[----:B------:R-:W-:-:S12]  /*5400*/  ENDCOLLECTIVE ;  /* 0x000000000000791b */ /* 0x000fd80003800000 */
.L_x_171:
[----:B------:R-:W-:Y:S05]  /*5410*/  BSYNC B0 ;  /* 0x0000000000007941 */ /* 0x000fea0003800000 */
.L_x_170:
[----:B------:R-:W-:Y:S05]  /*5420*/  BRA `(.L_x_172) ;  /* 0xffffffe000807947 */ /* 0x000fea000383ffff */
.L_x_121:
[----:B------:R-:W-:Y:S01]  /*5430*/  BSSY B0, `(.L_x_173) ;  /* 0x0000006000007945 */ /* 0x000fe20003800000 */
[----:B------:R-:W-:Y:S01]  /*5440*/  PLOP3.LUT P0, PT, P0, PT, PT, 0x8, 0x80 ;  /* 0x000000000080781c */ /* 0x000fe2000070e170 */
[----:B------:R-:W-:-:S12]  /*5450*/  IMAD.MOV.U32 R21, RZ, RZ, -0x1 ;  /* 0xffffffffff157424 */ /* 0x000fd800078e00ff */
[----:B------:R-:W-:Y:S05]  /*5460*/  WARPSYNC.COLLECTIVE R21, `(.L_x_174) ;  /* 0x0000000015087348 */ /* 0x000fea0003c00000 */
[----:B------:R-:W-:Y:S01]  /*5470*/  VOTE.ANY P0, P0 ;  /* 0x0000000000ff7806 */ /* 0x000fe20000000100 */
[----:B------:R-:W-:-:S12]  /*5480*/  ENDCOLLECTIVE ;  /* 0x000000000000791b */ /* 0x000fd80003800000 */
.L_x_174:
[----:B------:R-:W-:Y:S05]  /*5490*/  BSYNC B0 ;  /* 0x0000000000007941 */ /* 0x000fea0003800000 */
.L_x_173:
[----:B------:R-:W-:Y:S05]  /*54a0*/  BRA `(.L_x_175) ;  /* 0xffffffe000d47947 */ /* 0x000fea000383ffff */
.L_x_123:
[----:B------:R-:W-:Y:S01]  /*54b0*/  BSSY B0, `(.L_x_176) ;  /* 0x0000006000007945 */ /* 0x000fe20003800000 */
[----:B------:R-:W-:Y:S01]  /*54c0*/  PLOP3.LUT P0, PT, P0, PT, PT, 0x8, 0x80 ;  /* 0x000000000080781c */ /* 0x000fe2000070e170 */
[----:B------:R-:W-:-:S12]  /*54d0*/  IMAD.MOV.U32 R21, RZ, RZ, -0x1 ;  /* 0xffffffffff157424 */ /* 0x000fd800078e00ff */
[----:B------:R-:W-:Y:S05]  /*54e0*/  WARPSYNC.COLLECTIVE R21, `(.L_x_177) ;  /* 0x0000000015087348 */ /* 0x000fea0003c00000 */
[----:B------:R-:W-:Y:S01]  /*54f0*/  VOTE.ANY R21, PT, P0 ;  /* 0x0000000000157806 */ /* 0x000fe200000e0100 */
[----:B------:R-:W-:Y:S06]  /*5500*/  ENDCOLLECTIVE ;  /* 0x000000000000791b */ /* 0x000fec0003800000 */
.L_x_177:
[----:B------:R-:W-:Y:S05]  /*5510*/  BSYNC B0 ;  /* 0x0000000000007941 */ /* 0x000fea0003800000 */
.L_x_176:
        /* <DEDUP_REMOVED lines=11> */
.L_x_178:
        /* <DEDUP_REMOVED lines=10> */
.L_x_179:
[----:B------:R-:W-:Y:S01]  /*5670*/  IMAD.MOV.U32 R16, RZ, RZ, 0x4 ;  /* 0x00000004ff107424 */ /* 0x000fe200078e00ff */
[----:B------:R-:W-:Y:S01]  /*5680*/  SEL R19, R22, RZ, !P0 ;  /* 0x000000ff16137207 */ /* 0x000fe20004000000 */
[----:B------:R-:W-:-:S04]  /*5690*/  VIADD R22, R38, 0x4 ;  /* 0x0000000426167836 */ /* 0x000fc80000000000 */
[----:B------:R-:W-:Y:S01]  /*56a0*/  IMAD.IADD R50, R48, 0x1, R19 ;  /* 0x0000000130327824 */ /* 0x000fe200078e0213 */
[----:B------:R-:W-:Y:S01]  /*56b0*/  ISETP.GT.AND P0, PT, R22, R17, PT ;  /* 0x000000111600720c */ /* 0x000fe20003f04270 */
[----:B------:R-:W-:Y:S02]  /*56c0*/  VIADD R48, R38, 0x10 ;  /* 0x0000001026307836 */ /* 0x000fe40000000000 */
[----:B------:R-:W-:-:S10]  /*56d0*/  IMAD.MOV.U32 R20, RZ, RZ, R50 ;  /* 0x000000ffff147224 */ /* 0x000fd400078e0032 */
[----:B------:R-:W-:Y:S05]  /*56e0*/  WARPSYNC.COLLECTIVE R21, `(.L_x_180) ;  /* 0x0000000015087348 */ /* 0x000fea0003c00000 */
[----:B------:R0:W1:Y:S02]  /*56f0*/  SHFL.DOWN P3, R22, R20, R16, R17 ;  /* 0x0800001014167389 */ /* 0x0000640000060011 */
[----:B01----:R-:W-:Y:S05]  /*5700*/  ENDCOLLECTIVE ;  /* 0x000000000000791b */ /* 0x003fea0003800000 */
.L_x_180:
        /* <DEDUP_REMOVED lines=9> */
.L_x_181:
        /* <DEDUP_REMOVED lines=8> */
.L_x_182:
[----:B------:R-:W-:Y:S02]  /*5820*/  SEL R22, R22, RZ, !P0 ;  /* 0x000000ff16167207 */ /* 0x000fe40004000000 */
[----:B------:R-:W-:Y:S02]  /*5830*/  ISETP.NE.AND P0, PT, R18, 0x65, PT ;  /* 0x000000651200780c */ /* 0x000fe40003f05270 */
[----:B------:R-:W-:-:S11]  /*5840*/  IADD3 R46, PT, PT, R19, R22, R46 ;  /* 0x00000016132e7210 */ /* 0x000fd60007ffe02e */
[----:B------:R-:W-:Y:S05]  /*5850*/  WARPSYNC.COLLECTIVE R21, `(.L_x_183) ;  /* 0x0000000015087348 */ /* 0x000fea0003c00000 */
[----:B------:R-:W-:Y:S01]  /*5860*/  VOTE.ALL P0, P0 ;  /* 0x0000000000ff7806 */ /* 0x000fe20000000000 */
[----:B------:R-:W-:-:S12]  /*5870*/  ENDCOLLECTIVE ;  /* 0x000000000000791b */ /* 0x000fd80003800000 */
.L_x_183:
[----:B------:R-:W-:Y:S05]  /*5880*/  BRA `(.L_x_184) ;  /* 0xffffffe0006c7947 */ /* 0x000fea000383ffff */
.L_x_185:
        /* <DEDUP_REMOVED lines=15> */
.L_x_199:


//--------------------- .text._ZN3cub18CUB_300001_SM_10006detail4scan20DeviceScanInitKernelINS0_13ScanTileStateIiLb1EEEEEvT_i --------------------------
	.section	.text._ZN3cub18CUB_300001_SM_10006detail4scan20DeviceScanInitKernelINS0_13ScanTileStateIiLb1EEEEEvT_i,"ax",@progbits
	.align	128
        .global         _ZN3cub18CUB_300001_SM_10006detail4scan20DeviceScanInitKernelINS0_13ScanTileStateIiLb1EEEEEvT_i
        .type           _ZN3cub18CUB_300001_SM_10006detail4scan20DeviceScanInitKernelINS0_13ScanTileStateIiLb1EEEEEvT_i,@function
        .size           _ZN3cub18CUB_300001_SM_10006detail4scan20DeviceScanInitKernelINS0_13ScanTileStateIiLb1EEEEEvT_i,(.L_x_200 - _ZN3cub18CUB_300001_SM_10006detail4scan20DeviceScanInitKernelINS0_13ScanTileStateIiLb1EEEEEvT_i)
        .other          _ZN3cub18CUB_300001_SM_10006detail4scan20DeviceScanInitKernelINS0_13ScanTileStateIiLb1EEEEEvT_i,@"STO_CUDA_ENTRY STV_DEFAULT"
_ZN3cub18CUB_300001_SM_10006detail4scan20DeviceScanInitKernelINS0_13ScanTileStateIiLb1EEEEEvT_i:
.text._ZN3cub18CUB_300001_SM_10006detail4scan20DeviceScanInitKernelINS0_13ScanTileStateIiLb1EEEEEvT_i:
[----:B------:R-:W-:Y:S01]  /*0000*/  LDC R1, c[0x0][0x37c] ;  /* 0x0000df00ff017b82 */ /* 0x000fe20000000800 */
[----:B------:R-:W0:Y:S07]  /*0010*/  S2R R0, SR_TID.X ;  /* 0x0000000000007919 */ /* 0x000e2e0000002100 */
[----:B------:R-:W1:Y:S01]  /*0020*/  S2UR UR6, SR_CTAID.X ;  /* 0x00000000000679c3 */ /* 0x000e620000002500 */
[----:B------:R-:W2:Y:S07]  /*0030*/  LDCU UR4, c[0x0][0x388] ;  /* 0x00007100ff0477ac */ /* 0x000eae0008000800 */
[----:B------:R-:W1:Y:S01]  /*0040*/  LDC R5, c[0x0][0x360] ;  /* 0x0000d800ff057b82 */ /* 0x000e620000000800 */
[----:B0-----:R-:W-:Y:S01]  /*0050*/  ISETP.GT.U32.AND P0, PT, R0, 0x1f, PT ;  /* 0x0000001f0000780c */ /* 0x001fe20003f04070 */
[----:B-1----:R-:W-:-:S03]  /*0060*/  IMAD R5, R5, UR6, R0 ;  /* 0x0000000605057c24 */ /* 0x002fc6000f8e0200 */
[----:B------:R-:W-:Y:S02]  /*0070*/  ISETP.NE.OR P0, PT, RZ, UR6, P0 ;  /* 0x00000006ff007c0c */ /* 0x000fe40008705670 */
[----:B--2---:R-:W-:Y:S01]  /*0080*/  ISETP.GE.AND P1, PT, R5, UR4, PT ;  /* 0x0000000405007c0c */ /* 0x004fe2000bf26270 */
[----:B------:R-:W0:-:S12]  /*0090*/  LDCU.64 UR4, c[0x0][0x358] ;  /* 0x00006b00ff0477ac */ /* 0x000e180008000a00 */
[----:B------:R-:W1:Y:S01]  /*00a0*/  @!P1 LDC.64 R2, c[0x0][0x380] ;  /* 0x0000e000ff029b82 */ /* 0x000e620000000a00 */
[----:B------:R-:W-:Y:S01]  /*00b0*/  @!P1 MOV R4, 0x63 ;  /* 0x0000006300049802 */ /* 0x000fe20000000f00 */
[----:B-1----:R-:W-:-:S04]  /*00c0*/  @!P1 IMAD.WIDE R2, R5, 0x8, R2 ;  /* 0x0000000805029825 */ /* 0x002fc800078e0202 */
[----:B------:R-:W-:-:S05]  /*00d0*/  HFMA2 R5, -RZ, RZ, 0, 0 ;  /* 0x00000000ff057431 */ /* 0x000fca00000001ff */
[----:B0-----:R0:W-:Y:S01]  /*00e0*/  @!P1 STG.E.64 desc[UR4][R2.64+0x100], R4 ;  /* 0x0001000402009986 */ /* 0x0011e2000c101b04 */
[----:B------:R-:W-:Y:S05]  /*00f0*/  @P0 EXIT ;  /* 0x000000000000094d */ /* 0x000fea0003800000 */
[----:B0-----:R-:W0:Y:S02]  /*0100*/  LDC.64 R2, c[0x0][0x380] ;  /* 0x0000e000ff027b82 */ /* 0x001e240000000a00 */
[----:B0-----:R-:W-:-:S05]  /*0110*/  IMAD.WIDE.U32 R2, R0, 0x8, R2 ;  /* 0x0000000800027825 */ /* 0x001fca00078e0002 */
[----:B------:R-:W-:Y:S01]  /*0120*/  STG.E.64 desc[UR4][R2.64], RZ ;  /* 0x000000ff02007986 */ /* 0x000fe2000c101b04 */
[----:B------:R-:W-:Y:S05]  /*0130*/  EXIT ;  /* 0x000000000000794d */ /* 0x000fea0003800000 */
.L_x_186:
        /* <DEDUP_REMOVED lines=12> */
.L_x_200:


//--------------------- .text._ZN3cub18CUB_300001_SM_10006detail11EmptyKernelIvEEvv --------------------------
	.section	.text._ZN3cub18CUB_300001_SM_10006detail11EmptyKernelIvEEvv,"ax",@progbits
	.align	128
        .global         _ZN3cub18CUB_300001_SM_10006detail11EmptyKernelIvEEvv
        .type           _ZN3cub18CUB_300001_SM_10006detail11EmptyKernelIvEEvv,@function
        .size           _ZN3cub18CUB_300001_SM_10006detail11EmptyKernelIvEEvv,(.L_x_201 - _ZN3cub18CUB_300001_SM_10006detail11EmptyKernelIvEEvv)
        .other          _ZN3cub18CUB_300001_SM_10006detail11EmptyKernelIvEEvv,@"STO_CUDA_ENTRY STV_DEFAULT"
_ZN3cub18CUB_300001_SM_10006detail11EmptyKernelIvEEvv:
.text._ZN3cub18CUB_300001_SM_10006detail11EmptyKernelIvEEvv:
[----:B------:R-:W-:Y:S01]  /*0000*/  LDC R1, c[0x0][0x37c] ;  /* 0x0000df00ff017b82 */ /* 0x000fe20000000800 */
[----:B------:R-:W-:Y:S05]  /*0010*/  EXIT ;  /* 0x000000000000794d */ /* 0x000fea0003800000 */
.L_x_187:
        /* <DEDUP_REMOVED lines=14> */
.L_x_201:


//--------------------- .text._Z23kernel_count_histogrammPiS_i --------------------------
	.section	.text._Z23kernel_count_histogrammPiS_i,"ax",@progbits
	.align	128
        .global         _Z23kernel_count_histogrammPiS_i
        .type           _Z23kernel_count_histogrammPiS_i,@function
        .size           _Z23kernel_count_histogrammPiS_i,(.L_x_202 - _Z23kernel_count_histogrammPiS_i)
        .other          _Z23kernel_count_histogrammPiS_i,@"STO_CUDA_ENTRY STV_DEFAULT"
_Z23kernel_count_histogrammPiS_i:
.text._Z23kernel_count_histogrammPiS_i:
[----:B------:R-:W-:Y:S01]  /*0000*/  LDC R1, c[0x0][0x37c] ;  /* 0x0000df00ff017b82 */ /* 0x000fe20000000800 */
[----:B------:R-:W0:Y:S01]  /*0010*/  S2R R3, SR_CTAID.X ;  /* 0x0000000000037919 */ /* 0x000e220000002500 */
[----:B------:R-:W0:Y:S06]  /*0020*/  LDCU UR4, c[0x0][0x360] ;  /* 0x00006c00ff0477ac */ /* 0x000e2c0008000800 */
[----:B------:R-:W1:Y:S01]  /*0030*/  LDC R2, c[0x0][0x370] ;  /* 0x0000dc00ff027b82 */ /* 0x000e620000000800 */
[----:B------:R-:W0:Y:S01]  /*0040*/  S2R R0, SR_TID.X ;  /* 0x0000000000007919 */ /* 0x000e220000002100 */
[----:B------:R-:W2:Y:S01]  /*0050*/  LDCU UR6, c[0x0][0x390] ;  /* 0x00007200ff0677ac */ /* 0x000ea20008000800 */
[----:B0-----:R-:W-:-:S02]  /*0060*/  IMAD R3, R3, UR4, R0 ;  /* 0x0000000403037c24 */ /* 0x001fc4000f8e0200 */
[----:B-1----:R-:W-:-:S03]  /*0070*/  IMAD R0, R2, UR4, RZ ;  /* 0x0000000402007c24 */ /* 0x002fc6000f8e02ff */
[----:B--2---:R-:W-:-:S13]  /*0080*/  ISETP.GE.AND P0, PT, R3, UR6, PT ;  /* 0x0000000603007c0c */ /* 0x004fda000bf06270 */
[----:B------:R-:W-:Y:S05]  /*0090*/  @P0 EXIT ;  /* 0x000000000000094d */ /* 0x000fea0003800000 */
[----:B------:R-:W0:Y:S01]  /*00a0*/  I2F.U32.RP R8, R0 ;  /* 0x0000000000087306 */ /* 0x000e220000209000 */
[C---:B------:R-:W-:Y:S01]  /*00b0*/  IADD3 R2, PT, PT, R0.reuse, R3, RZ ;  /* 0x0000000300027210 */ /* 0x040fe20007ffe0ff */
[----:B------:R-:W-:Y:S01]  /*00c0*/  IMAD.MOV R9, RZ, RZ, -R0 ;  /* 0x000000ffff097224 */ /* 0x000fe200078e0a00 */
[----:B------:R-:W-:Y:S01]  /*00d0*/  ISETP.NE.U32.AND P2, PT, R0, RZ, PT ;  /* 0x000000ff0000720c */ /* 0x000fe20003f45070 */
[----:B------:R-:W1:Y:S01]  /*00e0*/  LDCU.64 UR4, c[0x0][0x358] ;  /* 0x00006b00ff0477ac */ /* 0x000e620008000a00 */
[C---:B------:R-:W-:Y:S01]  /*00f0*/  ISETP.GE.AND P0, PT, R2.reuse, UR6, PT ;  /* 0x0000000602007c0c */ /* 0x040fe2000bf06270 */
[----:B------:R-:W-:Y:S01]  /*0100*/  BSSY.RECONVERGENT B0, `(.L_x_188) ;  /* 0x0000026000007945 */ /* 0x000fe20003800200 */
[----:B------:R-:W-:Y:S02]  /*0110*/  VIMNMX R7, PT, PT, R2, UR6, !PT ;  /* 0x0000000602077c48 */ /* 0x000fe4000ffe0100 */
[----:B------:R-:W-:-:S04]  /*0120*/  SEL R6, RZ, 0x1, P0 ;  /* 0x00000001ff067807 */ /* 0x000fc80000000000 */
[----:B------:R-:W-:Y:S01]  /*0130*/  IADD3 R7, PT, PT, R7, -R2, -R6 ;  /* 0x8000000207077210 */ /* 0x000fe20007ffe806 */
[----:B0-----:R-:W0:Y:S02]  /*0140*/  MUFU.RCP R8, R8 ;  /* 0x0000000800087308 */ /* 0x001e240000001000 */
[----:B0-----:R-:W-:-:S06]  /*0150*/  VIADD R4, R8, 0xffffffe ;  /* 0x0ffffffe08047836 */ /* 0x001fcc0000000000 */
[----:B------:R0:W2:Y:S02]  /*0160*/  F2I.FTZ.U32.TRUNC.NTZ R5, R4 ;  /* 0x0000000400057305 */ /* 0x0000a4000021f000 */
[----:B0-----:R-:W-:Y:S02]  /*0170*/  IMAD.MOV.U32 R4, RZ, RZ, RZ ;  /* 0x000000ffff047224 */ /* 0x001fe400078e00ff */
[----:B--2---:R-:W-:-:S04]  /*0180*/  IMAD R9, R9, R5, RZ ;  /* 0x0000000509097224 */ /* 0x004fc800078e02ff */
[----:B------:R-:W-:Y:S02]  /*0190*/  IMAD.HI.U32 R8, R5, R9, R4 ;  /* 0x0000000905087227 */ /* 0x000fe400078e0004 */
[----:B------:R-:W0:Y:S04]  /*01a0*/  LDC.64 R4, c[0x0][0x380] ;  /* 0x0000e000ff047b82 */ /* 0x000e280000000a00 */
[----:B------:R-:W-:-:S05]  /*01b0*/  IMAD.HI.U32 R9, R8, R7, RZ ;  /* 0x0000000708097227 */ /* 0x000fca00078e00ff */
[----:B------:R-:W-:-:S05]  /*01c0*/  IADD3 R2, PT, PT, -R9, RZ, RZ ;  /* 0x000000ff09027210 */ /* 0x000fca0007ffe1ff */
[----:B------:R-:W-:-:S05]  /*01d0*/  IMAD R7, R0, R2, R7 ;  /* 0x0000000200077224 */ /* 0x000fca00078e0207 */
[----:B------:R-:W-:Y:S01]  /*01e0*/  ISETP.GE.U32.AND P0, PT, R7, R0, PT ;  /* 0x000000000700720c */ /* 0x000fe20003f06070 */
[----:B0-----:R-:W-:-:S12]  /*01f0*/  IMAD.WIDE R4, R3, 0x4, R4 ;  /* 0x0000000403047825 */ /* 0x001fd800078e0204 */
[----:B------:R-:W-:Y:S01]  /*0200*/  @P0 IMAD.IADD R7, R7, 0x1, -R0 ;  /* 0x0000000107070824 */ /* 0x000fe200078e0a00 */
[----:B------:R-:W-:-:S04]  /*0210*/  @P0 IADD3 R9, PT, PT, R9, 0x1, RZ ;  /* 0x0000000109090810 */ /* 0x000fc80007ffe0ff */
[----:B------:R-:W-:-:S13]  /*0220*/  ISETP.GE.U32.AND P1, PT, R7, R0, PT ;  /* 0x000000000700720c */ /* 0x000fda0003f26070 */
[----:B------:R-:W-:Y:S01]  /*0230*/  @P1 VIADD R9, R9, 0x1 ;  /* 0x0000000109091836 */ /* 0x000fe20000000000 */
[----:B------:R-:W-:-:S04]  /*0240*/  @!P2 LOP3.LUT R9, RZ, R0, RZ, 0x33, !PT ;  /* 0x00000000ff09a212 */ /* 0x000fc800078e33ff */
[----:B------:R-:W-:-:S04]  /*0250*/  IADD3 R2, PT, PT, R6, R9, RZ ;  /* 0x0000000906027210 */ /* 0x000fc80007ffe0ff */
[C---:B------:R-:W-:Y:S02]  /*0260*/  LOP3.LUT R6, R2.reuse, 0x3, RZ, 0xc0, !PT ;  /* 0x0000000302067812 */ /* 0x040fe400078ec0ff */
[----:B------:R-:W-:Y:S02]  /*0270*/  ISETP.GE.U32.AND P1, PT, R2, 0x3, PT ;  /* 0x000000030200780c */ /* 0x000fe40003f26070 */
[----:B------:R-:W-:-:S13]  /*0280*/  ISETP.NE.AND P0, PT, R6, 0x3, PT ;  /* 0x000000030600780c */ /* 0x000fda0003f05270 */
[----:B-1----:R-:W-:Y:S05]  /*0290*/  @!P0 BRA `(.L_x_189) ;  /* 0x0000000000308947 */ /* 0x002fea0003800000 */
[----:B------:R-:W0:Y:S01]  /*02a0*/  LDC.64 R8, c[0x0][0x388] ;  /* 0x0000e200ff087b82 */ /* 0x000e220000000a00 */
[----:B------:R-:W-:-:S05]  /*02b0*/  VIADD R2, R2, 0x1 ;  /* 0x0000000102027836 */ /* 0x000fca0000000000 */
[----:B------:R-:W-:-:S04]  /*02c0*/  LOP3.LUT R2, R2, 0x3, RZ, 0xc0, !PT ;  /* 0x0000000302027812 */ /* 0x000fc800078ec0ff */
[----:B------:R-:W-:-:S07]  /*02d0*/  IADD3 R2, PT, PT, -R2, RZ, RZ ;  /* 0x000000ff02027210 */ /* 0x000fce0007ffe1ff */
.L_x_190:
[----:B-1----:R-:W0:Y:S01]  /*02e0*/  LDG.E R7, desc[UR4][R4.64] ;  /* 0x0000000404077981 */ /* 0x002e22000c1e1900 */
[----:B------:R-:W-:Y:S01]  /*02f0*/  IADD3 R2, PT, PT, R2, 0x1, RZ ;  /* 0x0000000102027810 */ /* 0x000fe20007ffe0ff */
[----:B------:R-:W-:-:S03]  /*0300*/  IMAD.MOV.U32 R11, RZ, RZ, 0x1 ;  /* 0x00000001ff0b7424 */ /* 0x000fc600078e00ff */
[----:B------:R-:W-:Y:S01]  /*0310*/  ISETP.NE.AND P0, PT, R2, RZ, PT ;  /* 0x000000ff0200720c */ /* 0x000fe20003f05270 */
[----:B------:R-:W-:Y:S02]  /*0320*/  IMAD.IADD R3, R0, 0x1, R3 ;  /* 0x0000000100037824 */ /* 0x000fe400078e0203 */
[----:B0-----:R-:W-:-:S05]  /*0330*/  IMAD.WIDE R6, R7, 0x4, R8 ;  /* 0x0000000407067825 */ /* 0x001fca00078e0208 */
[----:B------:R1:W-:Y:S05]  /*0340*/  REDG.E.ADD.STRONG.GPU desc[UR4][R6.64], R11 ;  /* 0x0000000b0600798e */ /* 0x0003ea000c12e104 */
[----:B------:R-:W-:Y:S05]  /*0350*/  @P0 BRA `(.L_x_190) ;  /* 0xfffffffc00e00947 */ /* 0x000fea000383ffff */
.L_x_189:
[----:B------:R-:W-:Y:S05]  /*0360*/  BSYNC.RECONVERGENT B0 ;  /* 0x0000000000007941 */ /* 0x000fea0003800200 */
.L_x_188:
[----:B------:R-:W-:Y:S05]  /*0370*/  @!P1 EXIT ;  /* 0x000000000000994d */ /* 0x000fea0003800000 */
.L_x_191:
[----:B01----:R-:W2:Y:S01]  /*0380*/  LDG.E R7, desc[UR4][R4.64] ;  /* 0x0000000404077981 */ /* 0x003ea2000c1e1900 */
[----:B------:R-:W2:Y:S01]  /*0390*/  LDC.64 R12, c[0x0][0x388] ;  /* 0x0000e200ff0c7b82 */ /* 0x000ea20000000a00 */
[----:B------:R-:W-:Y:S02]  /*03a0*/  HFMA2 R17, -RZ, RZ, 0, 5.9604644775390625e-08 ;  /* 0x00000001ff117431 */ /* 0x000fe400000001ff */
[----:B--2---:R-:W-:-:S05]  /*03b0*/  IMAD.WIDE R6, R7, 0x4, R12 ;  /* 0x0000000407067825 */ /* 0x004fca00078e020c */
[----:B------:R0:W-:Y:S04]  /*03c0*/  REDG.E.ADD.STRONG.GPU desc[UR4][R6.64], R17 ;  /* 0x000000110600798e */ /* 0x0001e8000c12e104 */
[----:B------:R-:W2:Y:S02]  /*03d0*/  LDG.E R9, desc[UR4][R4.64] ;  /* 0x0000000404097981 */ /* 0x000ea4000c1e1900 */
[----:B--2---:R-:W-:-:S05]  /*03e0*/  IMAD.WIDE R8, R9, 0x4, R12 ;  /* 0x0000000409087825 */ /* 0x004fca00078e020c */
[----:B------:R0:W-:Y:S04]  /*03f0*/  REDG.E.ADD.STRONG.GPU desc[UR4][R8.64], R17 ;  /* 0x000000110800798e */ /* 0x0001e8000c12e104 */
[----:B------:R-:W2:Y:S01]  /*0400*/  LDG.E R11, desc[UR4][R4.64] ;  /* 0x00000004040b7981 */ /* 0x000ea2000c1e1900 */
[----:B------:R-:W-:Y:S02]  /*0410*/  IMAD R3, R0, 0x4, R3 ;  /* 0x0000000400037824 */ /* 0x000fe400078e0203 */
[----:B--2---:R-:W-:-:S05]  /*0420*/  IMAD.WIDE R10, R11, 0x4, R12 ;  /* 0x000000040b0a7825 */ /* 0x004fca00078e020c */
[----:B------:R0:W-:Y:S04]  /*0430*/  REDG.E.ADD.STRONG.GPU desc[UR4][R10.64], R17 ;  /* 0x000000110a00798e */ /* 0x0001e8000c12e104 */
[----:B------:R-:W2:Y:S01]  /*0440*/  LDG.E R15, desc[UR4][R4.64] ;  /* 0x00000004040f7981 */ /* 0x000ea2000c1e1900 */
[----:B------:R-:W-:Y:S01]  /*0450*/  ISETP.GE.AND P0, PT, R3, UR6, PT ;  /* 0x0000000603007c0c */ /* 0x000fe2000bf06270 */
[----:B--2---:R-:W-:-:S05]  /*0460*/  IMAD.WIDE R12, R15, 0x4, R12 ;  /* 0x000000040f0c7825 */ /* 0x004fca00078e020c */
[----:B------:R0:W-:Y:S07]  /*0470*/  REDG.E.ADD.STRONG.GPU desc[UR4][R12.64], R17 ;  /* 0x000000110c00798e */ /* 0x0001ee000c12e104 */
[----:B------:R-:W-:Y:S05]  /*0480*/  @!P0 BRA `(.L_x_191) ;  /* 0xfffffffc00bc8947 */ /* 0x000fea000383ffff */
[----:B------:R-:W-:Y:S05]  /*0490*/  EXIT ;  /* 0x000000000000794d */ /* 0x000fea0003800000 */
.L_x_192:
        /* <DEDUP_REMOVED lines=14> */
.L_x_202:


//--------------------- .text._Z16kernel_copy_dataPiS_S_i --------------------------
	.section	.text._Z16kernel_copy_dataPiS_S_i,"ax",@progbits
	.align	128
        .global         _Z16kernel_copy_dataPiS_S_i
        .type           _Z16kernel_copy_dataPiS_S_i,@function
        .size           _Z16kernel_copy_dataPiS_S_i,(.L_x_203 - _Z16kernel_copy_dataPiS_S_i)
        .other          _Z16kernel_copy_dataPiS_S_i,@"STO_CUDA_ENTRY STV_DEFAULT"
_Z16kernel_copy_dataPiS_S_i:
.text._Z16kernel_copy_dataPiS_S_i:
        /* <DEDUP_REMOVED lines=11> */
[C---:B------:R-:W-:Y:S01]  /*00b0*/  IMAD.IADD R2, R0.reuse, 0x1, R3 ;  /* 0x0000000100027824 */ /* 0x040fe200078e0203 */
[----:B------:R-:W-:Y:S01]  /*00c0*/  IADD3 R9, PT, PT, RZ, -R0, RZ ;  /* 0x80000000ff097210 */ /* 0x000fe20007ffe0ff */
[----:B------:R-:W1:Y:S01]  /*00d0*/  LDCU.64 UR4, c[0x0][0x358] ;  /* 0x00006b00ff0477ac */ /* 0x000e620008000a00 */
[----:B------:R-:W-:Y:S01]  /*00e0*/  ISETP.NE.U32.AND P2, PT, R0, RZ, PT ;  /* 0x000000ff0000720c */ /* 0x000fe20003f45070 */
[----:B------:R-:W-:Y:S01]  /*00f0*/  BSSY.RECONVERGENT B0, `(.L_x_193) ;  /* 0x000002b000007945 */ /* 0x000fe20003800200 */
[C---:B------:R-:W-:Y:S02]  /*0100*/  ISETP.GE.AND P0, PT, R2.reuse, UR6, PT ;  /* 0x0000000602007c0c */ /* 0x040fe4000bf06270 */
[----:B------:R-:W-:Y:S02]  /*0110*/  VIMNMX R7, PT, PT, R2, UR6, !PT ;  /* 0x0000000602077c48 */ /* 0x000fe4000ffe0100 */
[----:B------:R-:W-:-:S04]  /*0120*/  SEL R6, RZ, 0x1, P0 ;  /* 0x00000001ff067807 */ /* 0x000fc80000000000 */
[----:B------:R-:W-:Y:S01]  /*0130*/  IADD3 R7, PT, PT, R7, -R2, -R6 ;  /* 0x8000000207077210 */ /* 0x000fe20007ffe806 */
[----:B0-----:R-:W0:Y:S02]  /*0140*/  MUFU.RCP R8, R8 ;  /* 0x0000000800087308 */ /* 0x001e240000001000 */
[----:B0-----:R-:W-:-:S06]  /*0150*/  IADD3 R4, PT, PT, R8, 0xffffffe, RZ ;  /* 0x0ffffffe08047810 */ /* 0x001fcc0007ffe0ff */
[----:B------:R0:W2:Y:S02]  /*0160*/  F2I.FTZ.U32.TRUNC.NTZ R5, R4 ;  /* 0x0000000400057305 */ /* 0x0000a4000021f000 */
[----:B0-----:R-:W-:Y:S02]  /*0170*/  HFMA2 R4, -RZ, RZ, 0, 0 ;  /* 0x00000000ff047431 */ /* 0x001fe400000001ff */
[----:B--2---:R-:W-:-:S04]  /*0180*/  IMAD R9, R9, R5, RZ ;  /* 0x0000000509097224 */ /* 0x004fc800078e02ff */
[----:B------:R-:W-:-:S06]  /*0190*/  IMAD.HI.U32 R8, R5, R9, R4 ;  /* 0x0000000905087227 */ /* 0x000fcc00078e0004 */
[----:B------:R-:W-:-:S04]  /*01a0*/  IMAD.HI.U32 R5, R8, R7, RZ ;  /* 0x0000000708057227 */ /* 0x000fc800078e00ff */
[----:B------:R-:W-:-:S04]  /*01b0*/  IMAD.MOV R2, RZ, RZ, -R5 ;  /* 0x000000ffff027224 */ /* 0x000fc800078e0a05 */
[----:B------:R-:W-:-:S05]  /*01c0*/  IMAD R7, R0, R2, R7 ;  /* 0x0000000200077224 */ /* 0x000fca00078e0207 */
[----:B------:R-:W-:-:S13]  /*01d0*/  ISETP.GE.U32.AND P0, PT, R7, R0, PT ;  /* 0x000000000700720c */ /* 0x000fda0003f06070 */
[----:B------:R-:W-:Y:S02]  /*01e0*/  @P0 IADD3 R7, PT, PT, -R0, R7, RZ ;  /* 0x0000000700070210 */ /* 0x000fe40007ffe1ff */
[----:B------:R-:W-:Y:S02]  /*01f0*/  @P0 IADD3 R5, PT, PT, R5, 0x1, RZ ;  /* 0x0000000105050810 */ /* 0x000fe40007ffe0ff */
        /* <DEDUP_REMOVED lines=9> */
[----:B------:R-:W-:-:S04]  /*0290*/  IADD3 R2, PT, PT, R2, 0x1, RZ ;  /* 0x0000000102027810 */ /* 0x000fc80007ffe0ff */
[----:B------:R-:W-:-:S03]  /*02a0*/  LOP3.LUT R2, R2, 0x3, RZ, 0xc0, !PT ;  /* 0x0000000302027812 */ /* 0x000fc600078ec0ff */
[----:B------:R-:W1:Y:S02]  /*02b0*/  LDC.64 R6, c[0x0][0x380] ;  /* 0x0000e000ff067b82 */ /* 0x000e640000000a00 */
[----:B------:R-:W-:-:S06]  /*02c0*/  IMAD.MOV R2, RZ, RZ, -R2 ;  /* 0x000000ffff027224 */ /* 0x000fcc00078e0a02 */
[----:B------:R-:W2:Y:S02]  /*02d0*/  LDC.64 R8, c[0x0][0x388] ;  /* 0x0000e200ff087b82 */ /* 0x000ea40000000a00 */
.L_x_195:
[----:B-1----:R-:W-:-:S05]  /*02e0*/  IMAD.WIDE R10, R3, 0x4, R6 ;  /* 0x00000004030a7825 */ /* 0x002fca00078e0206 */
[----:B------:R-:W2:Y:S01]  /*02f0*/  LDG.E R13, desc[UR4][R10.64] ;  /* 0x000000040a0d7981 */ /* 0x000ea2000c1e1900 */
[----:B------:R-:W-:Y:S01]  /*0300*/  MOV R19, 0xffffffff ;  /* 0xffffffff00137802 */ /* 0x000fe20000000f00 */
[----:B--2---:R-:W-:-:S06]  /*0310*/  IMAD.WIDE R12, R13, 0x4, R8 ;  /* 0x000000040d0c7825 */ /* 0x004fcc00078e0208 */
[----:B------:R-:W0:Y:S04]  /*0320*/  ATOMG.E.ADD.STRONG.GPU PT, R13, desc[UR4][R12.64], R19 ;  /* 0x800000130c0d79a8 */ /* 0x000e2800081ef104 */
[----:B---3--:R-:W2:Y:S01]  /*0330*/  LDG.E R17, desc[UR4][R10.64] ;  /* 0x000000040a117981 */ /* 0x008ea2000c1e1900 */
[----:B------:R-:W-:Y:S01]  /*0340*/  IADD3 R2, PT, PT, R2, 0x1, RZ ;  /* 0x0000000102027810 */ /* 0x000fe20007ffe0ff */
[----:B------:R-:W-:-:S03]  /*0350*/  IMAD.IADD R3, R0, 0x1, R3 ;  /* 0x0000000100037824 */ /* 0x000fc600078e0203 */
[----:B------:R-:W-:Y:S01]  /*0360*/  ISETP.NE.AND P0, PT, R2, RZ, PT ;  /* 0x000000ff0200720c */ /* 0x000fe20003f05270 */
[----:B0-----:R-:W-:-:S05]  /*0370*/  IMAD.WIDE R14, R13, 0x4, R4 ;  /* 0x000000040d0e7825 */ /* 0x001fca00078e0204 */
[----:B--2---:R3:W-:Y:S07]  /*0380*/  STG.E desc[UR4][R14.64+-0x4], R17 ;  /* 0xfffffc110e007986 */ /* 0x0047ee000c101904 */
[----:B------:R-:W-:Y:S05]  /*0390*/  @P0 BRA `(.L_x_195) ;  /* 0xfffffffc00d00947 */ /* 0x000fea000383ffff */
.L_x_194:
[----:B------:R-:W-:Y:S05]  /*03a0*/  BSYNC.RECONVERGENT B0 ;  /* 0x0000000000007941 */ /* 0x000fea0003800200 */
.L_x_193:
[----:B------:R-:W-:Y:S05]  /*03b0*/  @!P1 EXIT ;  /* 0x000000000000994d */ /* 0x000fea0003800000 */
.L_x_196:
[----:B------:R-:W0:Y:S01]  /*03c0*/  LDC.64 R4, c[0x0][0x380] ;  /* 0x0000e000ff047b82 */ /* 0x000e220000000a00 */
[----:B------:R-:W-:-:S07]  /*03d0*/  MOV R2, 0xffffffff ;  /* 0xffffffff00027802 */ /* 0x000fce0000000f00 */
[----:B-1----:R-:W1:Y:S01]  /*03e0*/  LDC.64 R6, c[0x0][0x390] ;  /* 0x0000e400ff067b82 */ /* 0x002e620000000a00 */
[----:B0-----:R-:W-:-:S07]  /*03f0*/  IMAD.WIDE R18, R3, 0x4, R4 ;  /* 0x0000000403127825 */ /* 0x001fce00078e0204 */
[----:B------:R-:W0:Y:S01]  /*0400*/  LDC.64 R4, c[0x0][0x388] ;  /* 0x0000e200ff047b82 */ /* 0x000e220000000a00 */
[----:B------:R-:W0:Y:S02]  /*0410*/  LDG.E R9, desc[UR4][R18.64] ;  /* 0x0000000412097981 */ /* 0x000e24000c1e1900 */
[----:B0-----:R-:W-:-:S06]  /*0420*/  IMAD.WIDE R8, R9, 0x4, R4 ;  /* 0x0000000409087825 */ /* 0x001fcc00078e0204 */
[----:B------:R-:W1:Y:S04]  /*0430*/  ATOMG.E.ADD.STRONG.GPU PT, R9, desc[UR4][R8.64], R2 ;  /* 0x80000002080979a8 */ /* 0x000e6800081ef104 */
[----:B------:R-:W2:Y:S01]  /*0440*/  LDG.E R21, desc[UR4][R18.64] ;  /* 0x0000000412157981 */ /* 0x000ea2000c1e1900 */
[----:B------:R-:W-:-:S04]  /*0450*/  IMAD.WIDE R12, R0, 0x4, R18 ;  /* 0x00000004000c7825 */ /* 0x000fc800078e0212 */
[----:B-1----:R-:W-:-:S05]  /*0460*/  IMAD.WIDE R10, R9, 0x4, R6 ;  /* 0x00000004090a7825 */ /* 0x002fca00078e0206 */
[----:B--2---:R0:W-:Y:S04]  /*0470*/  STG.E desc[UR4][R10.64+-0x4], R21 ;  /* 0xfffffc150a007986 */ /* 0x0041e8000c101904 */
[----:B---3--:R-:W2:Y:S02]  /*0480*/  LDG.E R15, desc[UR4][R12.64] ;  /* 0x000000040c0f7981 */ /* 0x008ea4000c1e1900 */
[----:B--2---:R-:W-:-:S06]  /*0490*/  IMAD.WIDE R14, R15, 0x4, R4 ;  /* 0x000000040f0e7825 */ /* 0x004fcc00078e0204 */
[----:B------:R-:W2:Y:S04]  /*04a0*/  ATOMG.E.ADD.STRONG.GPU PT, R15, desc[UR4][R14.64], R2 ;  /* 0x800000020e0f79a8 */ /* 0x000ea800081ef104 */
[----:B------:R-:W3:Y:S01]  /*04b0*/  LDG.E R23, desc[UR4][R12.64] ;  /* 0x000000040c177981 */ /* 0x000ee2000c1e1900 */
[----:B------:R-:W-:-:S04]  /*04c0*/  IMAD.WIDE R8, R0, 0x4, R12 ;  /* 0x0000000400087825 */ /* 0x000fc800078e020c */
[----:B--2---:R-:W-:-:S05]  /*04d0*/  IMAD.WIDE R16, R15, 0x4, R6 ;  /* 0x000000040f107825 */ /* 0x004fca00078e0206 */
[----:B---3--:R1:W-:Y:S04]  /*04e0*/  STG.E desc[UR4][R16.64+-0x4], R23 ;  /* 0xfffffc1710007986 */ /* 0x0083e8000c101904 */
[----:B------:R-:W2:Y:S02]  /*04f0*/  LDG.E R19, desc[UR4][R8.64] ;  /* 0x0000000408137981 */ /* 0x000ea4000c1e1900 */
[----:B--2---:R-:W-:-:S06]  /*0500*/  IMAD.WIDE R18, R19, 0x4, R4 ;  /* 0x0000000413127825 */ /* 0x004fcc00078e0204 */
[----:B------:R-:W2:Y:S04]  /*0510*/  ATOMG.E.ADD.STRONG.GPU PT, R19, desc[UR4][R18.64], R2 ;  /* 0x80000002121379a8 */ /* 0x000ea800081ef104 */
[----:B------:R-:W3:Y:S01]  /*0520*/  LDG.E R25, desc[UR4][R8.64] ;  /* 0x0000000408197981 */ /* 0x000ee2000c1e1900 */
[----:B0-----:R-:W-:-:S04]  /*0530*/  IMAD.WIDE R20, R0, 0x4, R8 ;  /* 0x0000000400147825 */ /* 0x001fc800078e0208 */
[----:B--2---:R-:W-:-:S05]  /*0540*/  IMAD.WIDE R10, R19, 0x4, R6 ;  /* 0x00000004130a7825 */ /* 0x004fca00078e0206 */
[----:B---3--:R1:W-:Y:S04]  /*0550*/  STG.E desc[UR4][R10.64+-0x4], R25 ;  /* 0xfffffc190a007986 */ /* 0x0083e8000c101904 */
[----:B------:R-:W2:Y:S02]  /*0560*/  LDG.E R13, desc[UR4][R20.64] ;  /* 0x00000004140d7981 */ /* 0x000ea4000c1e1900 */
[----:B--2---:R-:W-:-:S06]  /*0570*/  IMAD.WIDE R4, R13, 0x4, R4 ;  /* 0x000000040d047825 */ /* 0x004fcc00078e0204 */
[----:B------:R-:W2:Y:S04]  /*0580*/  ATOMG.E.ADD.STRONG.GPU PT, R5, desc[UR4][R4.64], R2 ;  /* 0x80000002040579a8 */ /* 0x000ea800081ef104 */
[----:B------:R-:W3:Y:S01]  /*0590*/  LDG.E R13, desc[UR4][R20.64] ;  /* 0x00000004140d7981 */ /* 0x000ee2000c1e1900 */
[----:B------:R-:W-:-:S04]  /*05a0*/  LEA R3, R0, R3, 0x2 ;  /* 0x0000000300037211 */ /* 0x000fc800078e10ff */
[----:B------:R-:W-:Y:S01]  /*05b0*/  ISETP.GE.AND P0, PT, R3, UR6, PT ;  /* 0x0000000603007c0c */ /* 0x000fe2000bf06270 */
[----:B--2---:R-:W-:-:S05]  /*05c0*/  IMAD.WIDE R6, R5, 0x4, R6 ;  /* 0x0000000405067825 */ /* 0x004fca00078e0206 */
[----:B---3--:R1:W-:Y:S07]  /*05d0*/  STG.E desc[UR4][R6.64+-0x4], R13 ;  /* 0xfffffc0d06007986 */ /* 0x0083ee000c101904 */
[----:B------:R-:W-:Y:S05]  /*05e0*/  @!P0 BRA `(.L_x_196) ;  /* 0xfffffffc00748947 */ /* 0x000fea000383ffff */
[----:B------:R-:W-:Y:S05]  /*05f0*/  EXIT ;  /* 0x000000000000794d */ /* 0x000fea0003800000 */
.L_x_197:
        /* <DEDUP_REMOVED lines=16> */
.L_x_203:


//--------------------- .nv.shared._ZN3cub18CUB_300001_SM_10006detail4scan16DeviceScanKernelINS2_10policy_hubIiiimN4cuda3std3__44plusIvEEE10Policy1000EN6thrust24THRUST_300001_SM_1000_NS10device_ptrIiEESF_NS0_13ScanTileStateIiLb1EEES9_NS0_8NullTypeEmiLb0ESI_EEvT0_T1_T2_iT3_T4_T5_ --------------------------
	.section	.nv.shared._ZN3cub18CUB_300001_SM_10006detail4scan16DeviceScanKernelINS2_10policy_hubIiiimN4cuda3std3__44plusIvEEE10Policy1000EN6thrust24THRUST_300001_SM_1000_NS10device_ptrIiEESF_NS0_13ScanTileStateIiLb1EEES9_NS0_8NullTypeEmiLb0ESI_EEvT0_T1_T2_iT3_T4_T5_,"aw",@nobits
	.sectionflags	@""
	.align	16
.nv.shared._ZN3cub18CUB_300001_SM_10006detail4scan16DeviceScanKernelINS2_10policy_hubIiiimN4cuda3std3__44plusIvEEE10Policy1000EN6thrust24THRUST_300001_SM_1000_NS10device_ptrIiEESF_NS0_13ScanTileStateIiLb1EEES9_NS0_8NullTypeEmiLb0ESI_EEvT0_T1_T2_iT3_T4_T5_:
	.zero		32656


//--------------------- .nv.shared.reserved.0     --------------------------
	.section	.nv.shared.reserved.0,"aw",@nobits
	.weak		__nv_reservedSMEM_offset_0_alias
	.size		__nv_reservedSMEM_offset_0_alias, 0, 64
	.other		__nv_reservedSMEM_offset_0_alias,@"STO_CUDA_RESERVED_SHARED STV_DEFAULT"
__nv_reservedSMEM_offset_0_alias:
	.zero		0
	.zero		64


//--------------------- .nv.global                --------------------------
	.section	.nv.global,"aw",@nobits
.nv.global:
	.type		_ZN34_INTERNAL_025c17e6_4_k_cu_73e020fa6thrust24THRUST_300001_SM_1000_NS12placeholders2_8E,@object
	.size		_ZN34_INTERNAL_025c17e6_4_k_cu_73e020fa6thrust24THRUST_300001_SM_1000_NS12placeholders2_8E,(_ZN34_INTERNAL_025c17e6_4_k_cu_73e020fa4cuda3std3__436_GLOBAL__N__025c17e6_4_k_cu_73e020fa6ignoreE - _ZN34_INTERNAL_025c17e6_4_k_cu_73e020fa6thrust24THRUST_300001_SM_1000_NS12placeholders2_8E)
_ZN34_INTERNAL_025c17e6_4_k_cu_73e020fa6thrust24THRUST_300001_SM_1000_NS12placeholders2_8E:
	.zero		1
	.type		_ZN34_INTERNAL_025c17e6_4_k_cu_73e020fa4cuda3std3__436_GLOBAL__N__025c17e6_4_k_cu_73e020fa6ignoreE,@object
	.size		_ZN34_INTERNAL_025c17e6_4_k_cu_73e020fa4cuda3std3__436_GLOBAL__N__025c17e6_4_k_cu_73e020fa6ignoreE,(_ZN34_INTERNAL_025c17e6_4_k_cu_73e020fa4cuda3std6ranges3__45__cpo4dataE - _ZN34_INTERNAL_025c17e6_4_k_cu_73e020fa4cuda3std3__436_GLOBAL__N__025c17e6_4_k_cu_73e020fa6ignoreE)
_ZN34_INTERNAL_025c17e6_4_k_cu_73e020fa4cuda3std3__436_GLOBAL__N__025c17e6_4_k_cu_73e020fa6ignoreE:
	.zero		1
	.type		_ZN34_INTERNAL_025c17e6_4_k_cu_73e020fa4cuda3std6ranges3__45__cpo4dataE,@object
	.size		_ZN34_INTERNAL_025c17e6_4_k_cu_73e020fa4cuda3std6ranges3__45__cpo4dataE,(_ZN34_INTERNAL_025c17e6_4_k_cu_73e020fa6thrust24THRUST_300001_SM_1000_NS6system3cpp3parE - _ZN34_INTERNAL_025c17e6_4_k_cu_73e020fa4cuda3std6ranges3__45__cpo4dataE)
_ZN34_INTERNAL_025c17e6_4_k_cu_73e020fa4cuda3std6ranges3__45__cpo4dataE:
	.zero		1
	.type		_ZN34_INTERNAL_025c17e6_4_k_cu_73e020fa6thrust24THRUST_300001_SM_1000_NS6system3cpp3parE,@object
	.size		_ZN34_INTERNAL_025c17e6_4_k_cu_73e020fa6thrust24THRUST_300001_SM_1000_NS6system3cpp3parE,(_ZN34_INTERNAL_025c17e6_4_k_cu_73e020fa4cuda3std3__45__cpo5beginE - _ZN34_INTERNAL_025c17e6_4_k_cu_73e020fa6thrust24THRUST_300001_SM_1000_NS6system3cpp3parE)
_ZN34_INTERNAL_025c17e6_4_k_cu_73e020fa6thrust24THRUST_300001_SM_1000_NS6system3cpp3parE:
	.zero		1
	.type		_ZN34_INTERNAL_025c17e6_4_k_cu_73e020fa4cuda3std3__45__cpo5beginE,@object
	.size		_ZN34_INTERNAL_025c17e6_4_k_cu_73e020fa4cuda3std3__45__cpo5beginE,(_ZN34_INTERNAL_025c17e6_4_k_cu_73e020fa4cuda3std6ranges3__45__cpo5beginE - _ZN34_INTERNAL_025c17e6_4_k_cu_73e020fa4cuda3std3__45__cpo5beginE)
_ZN34_INTERNAL_025c17e6_4_k_cu_73e020fa4cuda3std3__45__cpo5beginE:
	.zero		1
	.type		_ZN34_INTERNAL_025c17e6_4_k_cu_73e020fa4cuda3std6ranges3__45__cpo5beginE,@object
	.size		_ZN34_INTERNAL_025c17e6_4_k_cu_73e020fa4cuda3std6ranges3__45__cpo5beginE,(_ZN34_INTERNAL_025c17e6_4_k_cu_73e020fa6thrust24THRUST_300001_SM_1000_NS6deviceE - _ZN34_INTERNAL_025c17e6_4_k_cu_73e020fa4cuda3std6ranges3__45__cpo5beginE)
_ZN34_INTERNAL_025c17e6_4_k_cu_73e020fa4cuda3std6ranges3__45__cpo5beginE:
	.zero		1
	.type		_ZN34_INTERNAL_025c17e6_4_k_cu_73e020fa6thrust24THRUST_300001_SM_1000_NS6deviceE,@object
	.size		_ZN34_INTERNAL_025c17e6_4_k_cu_73e020fa6thrust24THRUST_300001_SM_1000_NS6deviceE,(_ZN34_INTERNAL_025c17e6_4_k_cu_73e020fa4cuda3std3__47nulloptE - _ZN34_INTERNAL_025c17e6_4_k_cu_73e020fa6thrust24THRUST_300001_SM_1000_NS6deviceE)
_ZN34_INTERNAL_025c17e6_4_k_cu_73e020fa6thrust24THRUST_300001_SM_1000_NS6deviceE:
	.zero		1
	.type		_ZN34_INTERNAL_025c17e6_4_k_cu_73e020fa4cuda3std3__47nulloptE,@object
	.size		_ZN34_INTERNAL_025c17e6_4_k_cu_73e020fa4cuda3std3__47nulloptE,(_ZN34_INTERNAL_025c17e6_4_k_cu_73e020fa4cuda3std6ranges3__45__cpo8distanceE - _ZN34_INTERNAL_025c17e6_4_k_cu_73e020fa4cuda3std3__47nulloptE)
_ZN34_INTERNAL_025c17e6_4_k_cu_73e020fa4cuda3std3__47nulloptE:
	.zero		1
	.type		_ZN34_INTERNAL_025c17e6_4_k_cu_73e020fa4cuda3std6ranges3__45__cpo8distanceE,@object
	.size		_ZN34_INTERNAL_025c17e6_4_k_cu_73e020fa4cuda3std6ranges3__45__cpo8distanceE,(_ZN34_INTERNAL_025c17e6_4_k_cu_73e020fa6thrust24THRUST_300001_SM_1000_NS12placeholders2_4E - _ZN34_INTERNAL_025c17e6_4_k_cu_73e020fa4cuda3std6ranges3__45__cpo8distanceE)
_ZN34_INTERNAL_025c17e6_4_k_cu_73e020fa4cuda3std6ranges3__45__cpo8distanceE:
	.zero		1
	.type		_ZN34_INTERNAL_025c17e6_4_k_cu_73e020fa6thrust24THRUST_300001_SM_1000_NS12placeholders2_4E,@object
	.size		_ZN34_INTERNAL_025c17e6_4_k_cu_73e020fa6thrust24THRUST_300001_SM_1000_NS12placeholders2_4E,(_ZN34_INTERNAL_025c17e6_4_k_cu_73e020fa4cuda3std3__45__cpo6rbeginE - _ZN34_INTERNAL_025c17e6_4_k_cu_73e020fa6thrust24THRUST_300001_SM_1000_NS12placeholders2_4E)
_ZN34_INTERNAL_025c17e6_4_k_cu_73e020fa6thrust24THRUST_300001_SM_1000_NS12placeholders2_4E:
	.zero		1
	.type		_ZN34_INTERNAL_025c17e6_4_k_cu_73e020fa4cuda3std3__45__cpo6rbeginE,@object
	.size		_ZN34_INTERNAL_025c17e6_4_k_cu_73e020fa4cuda3std3__45__cpo6rbeginE,(_ZN34_INTERNAL_025c17e6_4_k_cu_73e020fa4cuda3std6ranges3__45__cpo7advanceE - _ZN34_INTERNAL_025c17e6_4_k_cu_73e020fa4cuda3std3__45__cpo6rbeginE)
_ZN34_INTERNAL_025c17e6_4_k_cu_73e020fa4cuda3std3__45__cpo6rbeginE:
	.zero		1
	.type		_ZN34_INTERNAL_025c17e6_4_k_cu_73e020fa4cuda3std6ranges3__45__cpo7advanceE,@object
	.size		_ZN34_INTERNAL_025c17e6_4_k_cu_73e020fa4cuda3std6ranges3__45__cpo7advanceE,(_ZN34_INTERNAL_025c17e6_4_k_cu_73e020fa6thrust24THRUST_300001_SM_1000_NS12placeholders3_10E - _ZN34_INTERNAL_025c17e6_4_k_cu_73e020fa4cuda3std6ranges3__45__cpo7advanceE)
_ZN34_INTERNAL_025c17e6_4_k_cu_73e020fa4cuda3std6ranges3__45__cpo7advanceE:
	.zero		1
	.type		_ZN34_INTERNAL_025c17e6_4_k_cu_73e020fa6thrust24THRUST_300001_SM_1000_NS12placeholders3_10E,@object
	.size		_ZN34_INTERNAL_025c17e6_4_k_cu_73e020fa6thrust24THRUST_300001_SM_1000_NS12placeholders3_10E,(_ZN34_INTERNAL_025c17e6_4_k_cu_73e020fa4cuda3std3__48in_placeE - _ZN34_INTERNAL_025c17e6_4_k_cu_73e020fa6thrust24THRUST_300001_SM_1000_NS12placeholders3_10E)
_ZN34_INTERNAL_025c17e6_4_k_cu_73e020fa6thrust24THRUST_300001_SM_1000_NS12placeholders3_10E:
	.zero		1
	.type		_ZN34_INTERNAL_025c17e6_4_k_cu_73e020fa4cuda3std3__48in_placeE,@object
	.size		_ZN34_INTERNAL_025c17e6_4_k_cu_73e020fa4cuda3std3__48in_placeE,(_ZN34_INTERNAL_025c17e6_4_k_cu_73e020fa4cuda3std6ranges3__45__cpo4sizeE - _ZN34_INTERNAL_025c17e6_4_k_cu_73e020fa4cuda3std3__48in_placeE)
_ZN34_INTERNAL_025c17e6_4_k_cu_73e020fa4cuda3std3__48in_placeE:
	.zero		1
	.type		_ZN34_INTERNAL_025c17e6_4_k_cu_73e020fa4cuda3std6ranges3__45__cpo4sizeE,@object
	.size		_ZN34_INTERNAL_025c17e6_4_k_cu_73e020fa4cuda3std6ranges3__45__cpo4sizeE,(_ZN34_INTERNAL_025c17e6_4_k_cu_73e020fa6thrust24THRUST_300001_SM_1000_NS12placeholders2_2E - _ZN34_INTERNAL_025c17e6_4_k_cu_73e020fa4cuda3std6ranges3__45__cpo4sizeE)
_ZN34_INTERNAL_025c17e6_4_k_cu_73e020fa4cuda3std6ranges3__45__cpo4sizeE:
	.zero		1
	.type		_ZN34_INTERNAL_025c17e6_4_k_cu_73e020fa6thrust24THRUST_300001_SM_1000_NS12placeholders2_2E,@object
	.size		_ZN34_INTERNAL_025c17e6_4_k_cu_73e020fa6thrust24THRUST_300001_SM_1000_NS12placeholders2_2E,(_ZN34_INTERNAL_025c17e6_4_k_cu_73e020fa4cuda3std3__45__cpo6cbeginE - _ZN34_INTERNAL_025c17e6_4_k_cu_73e020fa6thrust24THRUST_300001_SM_1000_NS12placeholders2_2E)
_ZN34_INTERNAL_025c17e6_4_k_cu_73e020fa6thrust24THRUST_300001_SM_1000_NS12placeholders2_2E:
	.zero		1
	.type		_ZN34_INTERNAL_025c17e6_4_k_cu_73e020fa4cuda3std3__45__cpo6cbeginE,@object
	.size		_ZN34_INTERNAL_025c17e6_4_k_cu_73e020fa4cuda3std3__45__cpo6cbeginE,(_ZN34_INTERNAL_025c17e6_4_k_cu_73e020fa4cuda3std6ranges3__45__cpo6cbeginE - _ZN34_INTERNAL_025c17e6_4_k_cu_73e020fa4cuda3std3__45__cpo6cbeginE)
_ZN34_INTERNAL_025c17e6_4_k_cu_73e020fa4cuda3std3__45__cpo6cbeginE:
	.zero		1
	.type		_ZN34_INTERNAL_025c17e6_4_k_cu_73e020fa4cuda3std6ranges3__45__cpo6cbeginE,@object
	.size		_ZN34_INTERNAL_025c17e6_4_k_cu_73e020fa4cuda3std6ranges3__45__cpo6cbeginE,(_ZN34_INTERNAL_025c17e6_4_k_cu_73e020fa6thrust24THRUST_300001_SM_1000_NS12placeholders2_6E - _ZN34_INTERNAL_025c17e6_4_k_cu_73e020fa4cuda3std6ranges3__45__cpo6cbeginE)
_ZN34_INTERNAL_025c17e6_4_k_cu_73e020fa4cuda3std6ranges3__45__cpo6cbeginE:
	.zero		1
	.type		_ZN34_INTERNAL_025c17e6_4_k_cu_73e020fa6thrust24THRUST_300001_SM_1000_NS12placeholders2_6E,@object
	.size		_ZN34_INTERNAL_025c17e6_4_k_cu_73e020fa6thrust24THRUST_300001_SM_1000_NS12placeholders2_6E,(_ZN34_INTERNAL_025c17e6_4_k_cu_73e020fa4cuda3std3__45__cpo7crbeginE - _ZN34_INTERNAL_025c17e6_4_k_cu_73e020fa6thrust24THRUST_300001_SM_1000_NS12placeholders2_6E)
_ZN34_INTERNAL_025c17e6_4_k_cu_73e020fa6thrust24THRUST_300001_SM_1000_NS12placeholders2_6E:
	.zero		1
	.type		_ZN34_INTERNAL_025c17e6_4_k_cu_73e020fa4cuda3std3__45__cpo7crbeginE,@object
	.size		_ZN34_INTERNAL_025c17e6_4_k_cu_73e020fa4cuda3std3__45__cpo7crbeginE,(_ZN34_INTERNAL_025c17e6_4_k_cu_73e020fa4cuda3std6ranges3__45__cpo4nextE - _ZN34_INTERNAL_025c17e6_4_k_cu_73e020fa4cuda3std3__45__cpo7crbeginE)
_ZN34_INTERNAL_025c17e6_4_k_cu_73e020fa4cuda3std3__45__cpo7crbeginE:
	.zero		1
	.type		_ZN34_INTERNAL_025c17e6_4_k_cu_73e020fa4cuda3std6ranges3__45__cpo4nextE,@object
	.size		_ZN34_INTERNAL_025c17e6_4_k_cu_73e020fa4cuda3std6ranges3__45__cpo4nextE,(_ZN34_INTERNAL_025c17e6_4_k_cu_73e020fa4cuda3std6ranges3__45__cpo4swapE - _ZN34_INTERNAL_025c17e6_4_k_cu_73e020fa4cuda3std6ranges3__45__cpo4nextE)
_ZN34_INTERNAL_025c17e6_4_k_cu_73e020fa4cuda3std6ranges3__45__cpo4nextE:
	.zero		1
	.type		_ZN34_INTERNAL_025c17e6_4_k_cu_73e020fa4cuda3std6ranges3__45__cpo4swapE,@object
	.size		_ZN34_INTERNAL_025c17e6_4_k_cu_73e020fa4cuda3std6ranges3__45__cpo4swapE,(_ZN34_INTERNAL_025c17e6_4_k_cu_73e020fa6thrust24THRUST_300001_SM_1000_NS8cuda_cub10par_nosyncE - _ZN34_INTERNAL_025c17e6_4_k_cu_73e020fa4cuda3std6ranges3__45__cpo4swapE)
_ZN34_INTERNAL_025c17e6_4_k_cu_73e020fa4cuda3std6ranges3__45__cpo4swapE:
	.zero		1
	.type		_ZN34_INTERNAL_025c17e6_4_k_cu_73e020fa6thrust24THRUST_300001_SM_1000_NS8cuda_cub10par_nosyncE,@object
	.size		_ZN34_INTERNAL_025c17e6_4_k_cu_73e020fa6thrust24THRUST_300001_SM_1000_NS8cuda_cub10par_nosyncE,(_ZN34_INTERNAL_025c17e6_4_k_cu_73e020fa6thrust24THRUST_300001_SM_1000_NS3seqE - _ZN34_INTERNAL_025c17e6_4_k_cu_73e020fa6thrust24THRUST_300001_SM_1000_NS8cuda_cub10par_nosyncE)
_ZN34_INTERNAL_025c17e6_4_k_cu_73e020fa6thrust24THRUST_300001_SM_1000_NS8cuda_cub10par_nosyncE:
	.zero		1
	.type		_ZN34_INTERNAL_025c17e6_4_k_cu_73e020fa6thrust24THRUST_300001_SM_1000_NS3seqE,@object
	.size		_ZN34_INTERNAL_025c17e6_4_k_cu_73e020fa6thrust24THRUST_300001_SM_1000_NS3seqE,(_ZN34_INTERNAL_025c17e6_4_k_cu_73e020fa4cuda3std3__420unreachable_sentinelE - _ZN34_INTERNAL_025c17e6_4_k_cu_73e020fa6thrust24THRUST_300001_SM_1000_NS3seqE)
_ZN34_INTERNAL_025c17e6_4_k_cu_73e020fa6thrust24THRUST_300001_SM_1000_NS3seqE:
	.zero		1
	.type		_ZN34_INTERNAL_025c17e6_4_k_cu_73e020fa4cuda3std3__420unreachable_sentinelE,@object
	.size		_ZN34_INTERNAL_025c17e6_4_k_cu_73e020fa4cuda3std3__420unreachable_sentinelE,(_ZN34_INTERNAL_025c17e6_4_k_cu_73e020fa4cuda3std6ranges3__45__cpo5ssizeE - _ZN34_INTERNAL_025c17e6_4_k_cu_73e020fa4cuda3std3__420unreachable_sentinelE)
_ZN34_INTERNAL_025c17e6_4_k_cu_73e020fa4cuda3std3__420unreachable_sentinelE:
	.zero		1
	.type		_ZN34_INTERNAL_025c17e6_4_k_cu_73e020fa4cuda3std6ranges3__45__cpo5ssizeE,@object
	.size		_ZN34_INTERNAL_025c17e6_4_k_cu_73e020fa4cuda3std6ranges3__45__cpo5ssizeE,(_ZN34_INTERNAL_025c17e6_4_k_cu_73e020fa6thrust24THRUST_300001_SM_1000_NS12placeholders2_3E - _ZN34_INTERNAL_025c17e6_4_k_cu_73e020fa4cuda3std6ranges3__45__cpo5ssizeE)
_ZN34_INTERNAL_025c17e6_4_k_cu_73e020fa4cuda3std6ranges3__45__cpo5ssizeE:
	.zero		1
	.type		_ZN34_INTERNAL_025c17e6_4_k_cu_73e020fa6thrust24THRUST_300001_SM_1000_NS12placeholders2_3E,@object
	.size		_ZN34_INTERNAL_025c17e6_4_k_cu_73e020fa6thrust24THRUST_300001_SM_1000_NS12placeholders2_3E,(_ZN34_INTERNAL_025c17e6_4_k_cu_73e020fa4cuda3std3__45__cpo4cendE - _ZN34_INTERNAL_025c17e6_4_k_cu_73e020fa6thrust24THRUST_300001_SM_1000_NS12placeholders2_3E)
_ZN34_INTERNAL_025c17e6_4_k_cu_73e020fa6thrust24THRUST_300001_SM_1000_NS12placeholders2_3E:
	.zero		1
	.type		_ZN34_INTERNAL_025c17e6_4_k_cu_73e020fa4cuda3std3__45__cpo4cendE,@object
	.size		_ZN34_INTERNAL_025c17e6_4_k_cu_73e020fa4cuda3std3__45__cpo4cendE,(_ZN34_INTERNAL_025c17e6_4_k_cu_73e020fa4cuda3std6ranges3__45__cpo4cendE - _ZN34_INTERNAL_025c17e6_4_k_cu_73e020fa4cuda3std3__45__cpo4cendE)
_ZN34_INTERNAL_025c17e6_4_k_cu_73e020fa4cuda3std3__45__cpo4cendE:
	.zero		1
	.type		_ZN34_INTERNAL_025c17e6_4_k_cu_73e020fa4cuda3std6ranges3__45__cpo4cendE,@object
	.size		_ZN34_INTERNAL_025c17e6_4_k_cu_73e020fa4cuda3std6ranges3__45__cpo4cendE,(_ZN34_INTERNAL_025c17e6_4_k_cu_73e020fa6thrust24THRUST_300001_SM_1000_NS12placeholders2_7E - _ZN34_INTERNAL_025c17e6_4_k_cu_73e020fa4cuda3std6ranges3__45__cpo4cendE)
_ZN34_INTERNAL_025c17e6_4_k_cu_73e020fa4cuda3std6ranges3__45__cpo4cendE:
	.zero		1
	.type		_ZN34_INTERNAL_025c17e6_4_k_cu_73e020fa6thrust24THRUST_300001_SM_1000_NS12placeholders2_7E,@object
	.size		_ZN34_INTERNAL_025c17e6_4_k_cu_73e020fa6thrust24THRUST_300001_SM_1000_NS12placeholders2_7E,(_ZN34_INTERNAL_025c17e6_4_k_cu_73e020fa4cuda3std3__45__cpo5crendE - _ZN34_INTERNAL_025c17e6_4_k_cu_73e020fa6thrust24THRUST_300001_SM_1000_NS12placeholders2_7E)
_ZN34_INTERNAL_025c17e6_4_k_cu_73e020fa6thrust24THRUST_300001_SM_1000_NS12placeholders2_7E:
	.zero		1
	.type		_ZN34_INTERNAL_025c17e6_4_k_cu_73e020fa4cuda3std3__45__cpo5crendE,@object
	.size		_ZN34_INTERNAL_025c17e6_4_k_cu_73e020fa4cuda3std3__45__cpo5crendE,(_ZN34_INTERNAL_025c17e6_4_k_cu_73e020fa4cuda3std6ranges3__45__cpo4prevE - _ZN34_INTERNAL_025c17e6_4_k_cu_73e020fa4cuda3std3__45__cpo5crendE)
_ZN34_INTERNAL_025c17e6_4_k_cu_73e020fa4cuda3std3__45__cpo5crendE:
	.zero		1
	.type		_ZN34_INTERNAL_025c17e6_4_k_cu_73e020fa4cuda3std6ranges3__45__cpo4prevE,@object
	.size		_ZN34_INTERNAL_025c17e6_4_k_cu_73e020fa4cuda3std6ranges3__45__cpo4prevE,(_ZN34_INTERNAL_025c17e6_4_k_cu_73e020fa4cuda3std6ranges3__45__cpo9iter_moveE - _ZN34_INTERNAL_025c17e6_4_k_cu_73e020fa4cuda3std6ranges3__45__cpo4prevE)
_ZN34_INTERNAL_025c17e6_4_k_cu_73e020fa4cuda3std6ranges3__45__cpo4prevE:
	.zero		1
	.type		_ZN34_INTERNAL_025c17e6_4_k_cu_73e020fa4cuda3std6ranges3__45__cpo9iter_moveE,@object
	.size		_ZN34_INTERNAL_025c17e6_4_k_cu_73e020fa4cuda3std6ranges3__45__cpo9iter_moveE,(_ZN34_INTERNAL_025c17e6_4_k_cu_73e020fa6thrust24THRUST_300001_SM_1000_NS6system6detail10sequential3seqE - _ZN34_INTERNAL_025c17e6_4_k_cu_73e020fa4cuda3std6ranges3__45__cpo9iter_moveE)
_ZN34_INTERNAL_025c17e6_4_k_cu_73e020fa4cuda3std6ranges3__45__cpo9iter_moveE:
	.zero		1
	.type		_ZN34_INTERNAL_025c17e6_4_k_cu_73e020fa6thrust24THRUST_300001_SM_1000_NS6system6detail10sequential3seqE,@object
	.size		_ZN34_INTERNAL_025c17e6_4_k_cu_73e020fa6thrust24THRUST_300001_SM_1000_NS6system6detail10sequential3seqE,(_ZN34_INTERNAL_025c17e6_4_k_cu_73e020fa6thrust24THRUST_300001_SM_1000_NS12placeholders2_9E - _ZN34_INTERNAL_025c17e6_4_k_cu_73e020fa6thrust24THRUST_300001_SM_1000_NS6system6detail10sequential3seqE)
_ZN34_INTERNAL_025c17e6_4_k_cu_73e020fa6thrust24THRUST_300001_SM_1000_NS6system6detail10sequential3seqE:
	.zero		1
	.type		_ZN34_INTERNAL_025c17e6_4_k_cu_73e020fa6thrust24THRUST_300001_SM_1000_NS12placeholders2_9E,@object
	.size		_ZN34_INTERNAL_025c17e6_4_k_cu_73e020fa6thrust24THRUST_300001_SM_1000_NS12placeholders2_9E,(_ZN34_INTERNAL_025c17e6_4_k_cu_73e020fa4cuda3std3__419piecewise_constructE - _ZN34_INTERNAL_025c17e6_4_k_cu_73e020fa6thrust24THRUST_300001_SM_1000_NS12placeholders2_9E)
_ZN34_INTERNAL_025c17e6_4_k_cu_73e020fa6thrust24THRUST_300001_SM_1000_NS12placeholders2_9E:
	.zero		1
	.type		_ZN34_INTERNAL_025c17e6_4_k_cu_73e020fa4cuda3std3__419piecewise_constructE,@object
	.size		_ZN34_INTERNAL_025c17e6_4_k_cu_73e020fa4cuda3std3__419piecewise_constructE,(_ZN34_INTERNAL_025c17e6_4_k_cu_73e020fa4cuda3std6ranges3__45__cpo5cdataE - _ZN34_INTERNAL_025c17e6_4_k_cu_73e020fa4cuda3std3__419piecewise_constructE)
_ZN34_INTERNAL_025c17e6_4_k_cu_73e020fa4cuda3std3__419piecewise_constructE:
	.zero		1
	.type		_ZN34_INTERNAL_025c17e6_4_k_cu_73e020fa4cuda3std6ranges3__45__cpo5cdataE,@object
	.size		_ZN34_INTERNAL_025c17e6_4_k_cu_73e020fa4cuda3std6ranges3__45__cpo5cdataE,(_ZN34_INTERNAL_025c17e6_4_k_cu_73e020fa6thrust24THRUST_300001_SM_1000_NS12placeholders2_1E - _ZN34_INTERNAL_025c17e6_4_k_cu_73e020fa4cuda3std6ranges3__45__cpo5cdataE)
_ZN34_INTERNAL_025c17e6_4_k_cu_73e020fa4cuda3std6ranges3__45__cpo5cdataE:
	.zero		1
	.type		_ZN34_INTERNAL_025c17e6_4_k_cu_73e020fa6thrust24THRUST_300001_SM_1000_NS12placeholders2_1E,@object
	.size		_ZN34_INTERNAL_025c17e6_4_k_cu_73e020fa6thrust24THRUST_300001_SM_1000_NS12placeholders2_1E,(_ZN34_INTERNAL_025c17e6_4_k_cu_73e020fa4cuda3std3__45__cpo3endE - _ZN34_INTERNAL_025c17e6_4_k_cu_73e020fa6thrust24THRUST_300001_SM_1000_NS12placeholders2_1E)
_ZN34_INTERNAL_025c17e6_4_k_cu_73e020fa6thrust24THRUST_300001_SM_1000_NS12placeholders2_1E:
	.zero		1
	.type		_ZN34_INTERNAL_025c17e6_4_k_cu_73e020fa4cuda3std3__45__cpo3endE,@object
	.size		_ZN34_INTERNAL_025c17e6_4_k_cu_73e020fa4cuda3std3__45__cpo3endE,(_ZN34_INTERNAL_025c17e6_4_k_cu_73e020fa4cuda3std6ranges3__45__cpo3endE - _ZN34_INTERNAL_025c17e6_4_k_cu_73e020fa4cuda3std3__45__cpo3endE)
_ZN34_INTERNAL_025c17e6_4_k_cu_73e020fa4cuda3std3__45__cpo3endE:
	.zero		1
	.type		_ZN34_INTERNAL_025c17e6_4_k_cu_73e020fa4cuda3std6ranges3__45__cpo3endE,@object
	.size		_ZN34_INTERNAL_025c17e6_4_k_cu_73e020fa4cuda3std6ranges3__45__cpo3endE,(_ZN34_INTERNAL_025c17e6_4_k_cu_73e020fa6thrust24THRUST_300001_SM_1000_NS12placeholders2_5E - _ZN34_INTERNAL_025c17e6_4_k_cu_73e020fa4cuda3std6ranges3__45__cpo3endE)
_ZN34_INTERNAL_025c17e6_4_k_cu_73e020fa4cuda3std6ranges3__45__cpo3endE:
	.zero		1
	.type		_ZN34_INTERNAL_025c17e6_4_k_cu_73e020fa6thrust24THRUST_300001_SM_1000_NS12placeholders2_5E,@object
	.size		_ZN34_INTERNAL_025c17e6_4_k_cu_73e020fa6thrust24THRUST_300001_SM_1000_NS12placeholders2_5E,(_ZN34_INTERNAL_025c17e6_4_k_cu_73e020fa4cuda3std3__45__cpo4rendE - _ZN34_INTERNAL_025c17e6_4_k_cu_73e020fa6thrust24THRUST_300001_SM_1000_NS12placeholders2_5E)
_ZN34_INTERNAL_025c17e6_4_k_cu_73e020fa6thrust24THRUST_300001_SM_1000_NS12placeholders2_5E:
	.zero		1
	.type		_ZN34_INTERNAL_025c17e6_4_k_cu_73e020fa4cuda3std3__45__cpo4rendE,@object
	.size		_ZN34_INTERNAL_025c17e6_4_k_cu_73e020fa4cuda3std3__45__cpo4rendE,(_ZN34_INTERNAL_025c17e6_4_k_cu_73e020fa4cuda3std6ranges3__45__cpo9iter_swapE - _ZN34_INTERNAL_025c17e6_4_k_cu_73e020fa4cuda3std3__45__cpo4rendE)
_ZN34_INTERNAL_025c17e6_4_k_cu_73e020fa4cuda3std3__45__cpo4rendE:
	.zero		1
	.type		_ZN34_INTERNAL_025c17e6_4_k_cu_73e020fa4cuda3std6ranges3__45__cpo9iter_swapE,@object
	.size		_ZN34_INTERNAL_025c17e6_4_k_cu_73e020fa4cuda3std6ranges3__45__cpo9iter_swapE,(_ZN34_INTERNAL_025c17e6_4_k_cu_73e020fa4cuda3std3__48unexpectE - _ZN34_INTERNAL_025c17e6_4_k_cu_73e020fa4cuda3std6ranges3__45__cpo9iter_swapE)
_ZN34_INTERNAL_025c17e6_4_k_cu_73e020fa4cuda3std6ranges3__45__cpo9iter_swapE:
	.zero		1
	.type		_ZN34_INTERNAL_025c17e6_4_k_cu_73e020fa4cuda3std3__48unexpectE,@object
	.size		_ZN34_INTERNAL_025c17e6_4_k_cu_73e020fa4cuda3std3__48unexpectE,(_ZN34_INTERNAL_025c17e6_4_k_cu_73e020fa6thrust24THRUST_300001_SM_1000_NS8cuda_cub3parE - _ZN34_INTERNAL_025c17e6_4_k_cu_73e020fa4cuda3std3__48unexpectE)
_ZN34_INTERNAL_025c17e6_4_k_cu_73e020fa4cuda3std3__48unexpectE:
	.zero		1
	.type		_ZN34_INTERNAL_025c17e6_4_k_cu_73e020fa6thrust24THRUST_300001_SM_1000_NS8cuda_cub3parE,@object
	.size		_ZN34_INTERNAL_025c17e6_4_k_cu_73e020fa6thrust24THRUST_300001_SM_1000_NS8cuda_cub3parE,(.L_29 - _ZN34_INTERNAL_025c17e6_4_k_cu_73e020fa6thrust24THRUST_300001_SM_1000_NS8cuda_cub3parE)
_ZN34_INTERNAL_025c17e6_4_k_cu_73e020fa6thrust24THRUST_300001_SM_1000_NS8cuda_cub3parE:
	.zero		1
.L_29:


//--------------------- .nv.shared._ZN3cub18CUB_300001_SM_10006detail4scan16DeviceScanKernelINS2_10policy_hubIiiijN4cuda3std3__44plusIvEEE10Policy1000EN6thrust24THRUST_300001_SM_1000_NS10device_ptrIiEESF_NS0_13ScanTileStateIiLb1EEES9_NS0_8NullTypeEjiLb0ESI_EEvT0_T1_T2_iT3_T4_T5_ --------------------------
	.section	.nv.shared._ZN3cub18CUB_300001_SM_10006detail4scan16DeviceScanKernelINS2_10policy_hubIiiijN4cuda3std3__44plusIvEEE10Policy1000EN6thrust24THRUST_300001_SM_1000_NS10device_ptrIiEESF_NS0_13ScanTileStateIiLb1EEES9_NS0_8NullTypeEjiLb0ESI_EEvT0_T1_T2_iT3_T4_T5_,"aw",@nobits
	.sectionflags	@""
	.align	16
.nv.shared._ZN3cub18CUB_300001_SM_10006detail4scan16DeviceScanKernelINS2_10policy_hubIiiijN4cuda3std3__44plusIvEEE10Policy1000EN6thrust24THRUST_300001_SM_1000_NS10device_ptrIiEESF_NS0_13ScanTileStateIiLb1EEES9_NS0_8NullTypeEjiLb0ESI_EEvT0_T1_T2_iT3_T4_T5_:
	.zero		34832


//--------------------- .nv.constant0._ZN3cub18CUB_300001_SM_10006detail4scan16DeviceScanKernelINS2_10policy_hubIiiimN4cuda3std3__44plusIvEEE10Policy1000EN6thrust24THRUST_300001_SM_1000_NS10device_ptrIiEESF_NS0_13ScanTileStateIiLb1EEES9_NS0_8NullTypeEmiLb0ESI_EEvT0_T1_T2_iT3_T4_T5_ --------------------------
	.section	.nv.constant0._ZN3cub18CUB_300001_SM_10006detail4scan16DeviceScanKernelINS2_10policy_hubIiiimN4cuda3std3__44plusIvEEE10Policy1000EN6thrust24THRUST_300001_SM_1000_NS10device_ptrIiEESF_NS0_13ScanTileStateIiLb1EEES9_NS0_8NullTypeEmiLb0ESI_EEvT0_T1_T2_iT3_T4_T5_,"a",@progbits
	.sectionflags	@""
	.align	4
.nv.constant0._ZN3cub18CUB_300001_SM_10006detail4scan16DeviceScanKernelINS2_10policy_hubIiiimN4cuda3std3__44plusIvEEE10Policy1000EN6thrust24THRUST_300001_SM_1000_NS10device_ptrIiEESF_NS0_13ScanTileStateIiLb1EEES9_NS0_8NullTypeEmiLb0ESI_EEvT0_T1_T2_iT3_T4_T5_:
	.zero		936


//--------------------- .nv.constant0._ZN3cub18CUB_300001_SM_10006detail4scan16DeviceScanKernelINS2_10policy_hubIiiijN4cuda3std3__44plusIvEEE10Policy1000EN6thrust24THRUST_300001_SM_1000_NS10device_ptrIiEESF_NS0_13ScanTileStateIiLb1EEES9_NS0_8NullTypeEjiLb0ESI_EEvT0_T1_T2_iT3_T4_T5_ --------------------------
	.section	.nv.constant0._ZN3cub18CUB_300001_SM_10006detail4scan16DeviceScanKernelINS2_10policy_hubIiiijN4cuda3std3__44plusIvEEE10Policy1000EN6thrust24THRUST_300001_SM_1000_NS10device_ptrIiEESF_NS0_13ScanTileStateIiLb1EEES9_NS0_8NullTypeEjiLb0ESI_EEvT0_T1_T2_iT3_T4_T5_,"a",@progbits
	.sectionflags	@""
	.align	4
.nv.constant0._ZN3cub18CUB_300001_SM_10006detail4scan16DeviceScanKernelINS2_10policy_hubIiiijN4cuda3std3__44plusIvEEE10Policy1000EN6thrust24THRUST_300001_SM_1000_NS10device_ptrIiEESF_NS0_13ScanTileStateIiLb1EEES9_NS0_8NullTypeEjiLb0ESI_EEvT0_T1_T2_iT3_T4_T5_:
	.zero		932


//--------------------- .nv.constant0._ZN3cub18CUB_300001_SM_10006detail4scan20DeviceScanInitKernelINS0_13ScanTileStateIiLb1EEEEEvT_i --------------------------
	.section	.nv.constant0._ZN3cub18CUB_300001_SM_10006detail4scan20DeviceScanInitKernelINS0_13ScanTileStateIiLb1EEEEEvT_i,"a",@progbits
	.sectionflags	@""
	.align	4
.nv.constant0._ZN3cub18CUB_300001_SM_10006detail4scan20DeviceScanInitKernelINS0_13ScanTileStateIiLb1EEEEEvT_i:
	.zero		908


//--------------------- .nv.constant0._ZN3cub18CUB_300001_SM_10006detail11EmptyKernelIvEEvv --------------------------
	.section	.nv.constant0._ZN3cub18CUB_300001_SM_10006detail11EmptyKernelIvEEvv,"a",@progbits
	.sectionflags	@""
	.align	4
.nv.constant0._ZN3cub18CUB_300001_SM_10006detail11EmptyKernelIvEEvv:
	.zero		896


//--------------------- .nv.constant0._Z23kernel_count_histogrammPiS_i --------------------------
	.section	.nv.constant0._Z23kernel_count_histogrammPiS_i,"a",@progbits
	.sectionflags	@""
	.align	4
.nv.constant0._Z23kernel_count_histogrammPiS_i:
	.zero		916


//--------------------- .nv.constant0._Z16kernel_copy_dataPiS_S_i --------------------------
	.section	.nv.constant0._Z16kernel_copy_dataPiS_S_i,"a",@progbits
	.sectionflags	@""
	.align	4
.nv.constant0._Z16kernel_copy_dataPiS_S_i:
	.zero		924


//--------------------- SYMBOLS --------------------------

	.type		.nv.reservedSmem.offset0,@object
	.size		.nv.reservedSmem.offset0,0x4
	.type		.nv.reservedSmem.cap,@object
	.size		.nv.reservedSmem.cap,0x4
